	.target	sm_90a

	.elftype	@"ET_EXEC"


//--------------------- .note.nv.tkinfo           --------------------------
	.section	.note.nv.tkinfo,"",@"SHT_NOTE"
	.sectionflags	@"SHF_NOTE_NV_TKINFO"
	.tkinfo
        /*0018*/ 	.word	0x00000002
        /*0030*/ 	.string	""
        /*0030*/ 	.string	"ptxas"
        /*0030*/ 	.string	"Cuda compilation tools, release 13.0, V13.0.88"
        /*0030*/ 	.string	"Build cuda_13.0.r13.0/compiler.36424714_0"
        /*0030*/ 	.string	"-v  -suppress-debug-info  -lineinfo  -arch sm_90a "



//--------------------- .note.nv.cuinfo           --------------------------
	.section	.note.nv.cuinfo,"",@"SHT_NOTE"
	.sectionflags	@"SHF_NOTE_NV_CUINFO"
        /*0018*/ 	.short	0x0002
        /*001a*/ 	.short	0x005a
        /*001c*/ 	.short	0x0082
	.zero		2


//--------------------- .nv.info                  --------------------------
	.section	.nv.info,"",@"SHT_CUDA_INFO"
	.align	4


	//----- nvinfo : EIATTR_REGCOUNT
	.align		4
        /*0000*/ 	.byte	0x04, 0x2f
        /*0002*/ 	.short	(.L_1 - .L_0)
	.align		4
.L_0:
        /*0004*/ 	.word	index@(matmul_kernel)
        /*0008*/ 	.word	0x000000ff


	//----- nvinfo : EIATTR_FRAME_SIZE
	.align		4
.L_1:
        /*000c*/ 	.byte	0x04, 0x11
        /*000e*/ 	.short	(.L_3 - .L_2)
	.align		4
.L_2:
        /*0010*/ 	.word	index@(matmul_kernel)
        /*0014*/ 	.word	0x00000fc0


	//----- nvinfo : EIATTR_MIN_STACK_SIZE
	.align		4
.L_3:
        /*0018*/ 	.byte	0x04, 0x12
        /*001a*/ 	.short	(.L_5 - .L_4)
	.align		4
.L_4:
        /*001c*/ 	.word	index@(matmul_kernel)
        /*0020*/ 	.word	0x00000fc0
.L_5:


//--------------------- .nv.compat                --------------------------
	.section	.nv.compat,"",@"SHT_CUDA_COMPAT_INFO"
	.align	4
        /*0000*/ 	.byte	0x02, 0x09, 0x01, 0x00, 0x02, 0x02, 0x04, 0x00, 0x02, 0x05, 0x05, 0x00, 0x03, 0x07, 0x01, 0x01
        /*0010*/ 	.byte	0x02, 0x03, 0x00, 0x00, 0x02, 0x06, 0x01, 0x00, 0x04, 0x0b, 0x08, 0x00, 0x00, 0x00, 0x00, 0x00
        /*0020*/ 	.byte	0x00, 0x00, 0x00, 0x00


//--------------------- .nv.info.matmul_kernel    --------------------------
	.section	.nv.info.matmul_kernel,"",@"SHT_CUDA_INFO"
	.sectionflags	@""
	.align	4


	//----- nvinfo : EIATTR_CUDA_API_VERSION
	.align		4
        /*0000*/ 	.byte	0x04, 0x37
        /*0002*/ 	.short	(.L_7 - .L_6)
.L_6:
        /*0004*/ 	.word	0x00000082


	//----- nvinfo : EIATTR_KPARAM_INFO
	.align		4
.L_7:
        /*0008*/ 	.byte	0x04, 0x17
        /*000a*/ 	.short	(.L_9 - .L_8)
.L_8:
        /*000c*/ 	.word	0x00000000
        /*0010*/ 	.short	0x000d
        /*0012*/ 	.short	0x0048
        /*0014*/ 	.byte	0x00, 0xf4, 0x21, 0x00


	//----- nvinfo : EIATTR_KPARAM_INFO
	.align		4
.L_9:
        /*0018*/ 	.byte	0x04, 0x17
        /*001a*/ 	.short	(.L_11 - .L_10)
.L_10:
        /*001c*/ 	.word	0x00000000
        /*0020*/ 	.short	0x000c
        /*0022*/ 	.short	0x0040
        /*0024*/ 	.byte	0x00, 0xf4, 0x21, 0x00


	//----- nvinfo : EIATTR_KPARAM_INFO
	.align		4
.L_11:
        /*0028*/ 	.byte	0x04, 0x17
        /*002a*/ 	.short	(.L_13 - .L_12)
.L_12:
        /*002c*/ 	.word	0x00000000
        /*0030*/ 	.short	0x000b
        /*0032*/ 	.short	0x0038
        /*0034*/ 	.byte	0x00, 0xf0, 0x11, 0x00


	//----- nvinfo : EIATTR_KPARAM_INFO
	.align		4
.L_13:
        /*0038*/ 	.byte	0x04, 0x17
        /*003a*/ 	.short	(.L_15 - .L_14)
.L_14:
        /*003c*/ 	.word	0x00000000
        /*0040*/ 	.short	0x000a
        /*0042*/ 	.short	0x0034
        /*0044*/ 	.byte	0x00, 0xf0, 0x11, 0x00


	//----- nvinfo : EIATTR_KPARAM_INFO
	.align		4
.L_15:
        /*0048*/ 	.byte	0x04, 0x17
        /*004a*/ 	.short	(.L_17 - .L_16)
.L_16:
        /*004c*/ 	.word	0x00000000
        /*0050*/ 	.short	0x0009
        /*0052*/ 	.short	0x0030
        /*0054*/ 	.byte	0x00, 0xf0, 0x11, 0x00


	//----- nvinfo : EIATTR_KPARAM_INFO
	.align		4
.L_17:
        /*0058*/ 	.byte	0x04, 0x17
        /*005a*/ 	.short	(.L_19 - .L_18)
.L_18:
        /*005c*/ 	.word	0x00000000
        /*0060*/ 	.short	0x0008
        /*0062*/ 	.short	0x002c
        /*0064*/ 	.byte	0x00, 0xf0, 0x11, 0x00


	//----- nvinfo : EIATTR_KPARAM_INFO
	.align		4
.L_19:
        /*0068*/ 	.byte	0x04, 0x17
        /*006a*/ 	.short	(.L_21 - .L_20)
.L_20:
        /*006c*/ 	.word	0x00000000
        /*0070*/ 	.short	0x0007
        /*0072*/ 	.short	0x0028
        /*0074*/ 	.byte	0x00, 0xf0, 0x11, 0x00


	//----- nvinfo : EIATTR_KPARAM_INFO
	.align		4
.L_21:
        /*0078*/ 	.byte	0x04, 0x17
        /*007a*/ 	.short	(.L_23 - .L_22)
.L_22:
        /*007c*/ 	.word	0x00000000
        /*0080*/ 	.short	0x0006
        /*0082*/ 	.short	0x0024
        /*0084*/ 	.byte	0x00, 0xf0, 0x11, 0x00


	//----- nvinfo : EIATTR_KPARAM_INFO
	.align		4
.L_23:
        /*0088*/ 	.byte	0x04, 0x17
        /*008a*/ 	.short	(.L_25 - .L_24)
.L_24:
        /*008c*/ 	.word	0x00000000
        /*0090*/ 	.short	0x0005
        /*0092*/ 	.short	0x0020
        /*0094*/ 	.byte	0x00, 0xf0, 0x11, 0x00


	//----- nvinfo : EIATTR_KPARAM_INFO
	.align		4
.L_25:
        /*0098*/ 	.byte	0x04, 0x17
        /*009a*/ 	.short	(.L_27 - .L_26)
.L_26:
        /*009c*/ 	.word	0x00000000
        /*00a0*/ 	.short	0x0004
        /*00a2*/ 	.short	0x001c
        /*00a4*/ 	.byte	0x00, 0xf0, 0x11, 0x00


	//----- nvinfo : EIATTR_KPARAM_INFO
	.align		4
.L_27:
        /*00a8*/ 	.byte	0x04, 0x17
        /*00aa*/ 	.short	(.L_29 - .L_28)
.L_28:
        /*00ac*/ 	.word	0x00000000
        /*00b0*/ 	.short	0x0003
        /*00b2*/ 	.short	0x0018
        /*00b4*/ 	.byte	0x00, 0xf0, 0x11, 0x00


	//----- nvinfo : EIATTR_KPARAM_INFO
	.align		4
.L_29:
        /*00b8*/ 	.byte	0x04, 0x17
        /*00ba*/ 	.short	(.L_31 - .L_30)
.L_30:
        /*00bc*/ 	.word	0x00000000
        /*00c0*/ 	.short	0x0002
        /*00c2*/ 	.short	0x0010
        /*00c4*/ 	.byte	0x00, 0xf4, 0x21, 0x00


	//----- nvinfo : EIATTR_KPARAM_INFO
	.align		4
.L_31:
        /*00c8*/ 	.byte	0x04, 0x17
        /*00ca*/ 	.short	(.L_33 - .L_32)
.L_32:
        /*00cc*/ 	.word	0x00000000
        /*00d0*/ 	.short	0x0001
        /*00d2*/ 	.short	0x0008
        /*00d4*/ 	.byte	0x00, 0xf4, 0x21, 0x00


	//----- nvinfo : EIATTR_KPARAM_INFO
	.align		4
.L_33:
        /*00d8*/ 	.byte	0x04, 0x17
        /*00da*/ 	.short	(.L_35 - .L_34)
.L_34:
        /*00dc*/ 	.word	0x00000000
        /*00e0*/ 	.short	0x0000
        /*00e2*/ 	.short	0x0000
        /*00e4*/ 	.byte	0x00, 0xf4, 0x21, 0x00


	//----- nvinfo : EIATTR_SPARSE_MMA_MASK
	.align		4
.L_35:
        /*00e8*/ 	.byte	0x03, 0x50
        /*00ea*/ 	.short	0x0000


	//----- nvinfo : EIATTR_MAXREG_COUNT
	.align		4
        /*00ec*/ 	.byte	0x03, 0x1b
        /*00ee*/ 	.short	0x00ff


	//----- nvinfo : EIATTR_NUM_BARRIERS
	.align		4
        /*00f0*/ 	.byte	0x02, 0x4c
        /*00f2*/ 	.byte	0x01
	.zero		1


	//----- nvinfo : EIATTR_ANNOTATIONS
	.align		4
        /*00f4*/ 	.byte	0x04, 0x55
        /*00f6*/ 	.short	(.L_37 - .L_36)


	//   ....[0]....
.L_36:
        /*00f8*/ 	.word	0x00000001
        /*00fc*/ 	.byte	0xc0, 0x00, 0x00, 0x00, 0x01, 0x00, 0x00, 0x00, 0x30, 0x34, 0x00, 0x00, 0x01, 0x00, 0x00, 0x00
        /* <DEDUP_REMOVED lines=1554> */
        /*622c*/ 	.byte	0x90, 0x38, 0x02, 0x00


	//----- nvinfo : EIATTR_MERCURY_ISA_VERSION
	.align		4
.L_37:
        /*6230*/ 	.byte	0x03, 0x5f
        /*6232*/ 	.short	0x0101


	//----- nvinfo : EIATTR_EXIT_INSTR_OFFSETS
	.align		4
        /*6234*/ 	.byte	0x04, 0x1c
        /*6236*/ 	.short	(.L_39 - .L_38)


	//   ....[0]....
.L_38:
        /*6238*/ 	.word	0x000296e0


	//   ....[1]....
        /*623c*/ 	.word	0x00029700


	//----- nvinfo : EIATTR_REQNTID
	.align		4
.L_39:
        /*6240*/ 	.byte	0x04, 0x10
        /*6242*/ 	.short	(.L_41 - .L_40)
.L_40:
        /*6244*/ 	.word	0x00000080
        /*6248*/ 	.word	0x00000001
        /*624c*/ 	.word	0x00000001


	//----- nvinfo : EIATTR_CBANK_PARAM_SIZE
	.align		4
.L_41:
        /*6250*/ 	.byte	0x03, 0x19
        /*6252*/ 	.short	0x0050


	//----- nvinfo : EIATTR_PARAM_CBANK
	.align		4
        /*6254*/ 	.byte	0x04, 0x0a
        /*6256*/ 	.short	(.L_43 - .L_42)
	.align		4
.L_42:
        /*6258*/ 	.word	index@(.nv.constant0.matmul_kernel)
        /*625c*/ 	.short	0x0210
        /*625e*/ 	.short	0x0050


	//----- nvinfo : EIATTR_SW_WAR
	.align		4
.L_43:
        /*6260*/ 	.byte	0x04, 0x36
        /*6262*/ 	.short	(.L_45 - .L_44)
.L_44:
        /*6264*/ 	.word	0x00000008
.L_45:


//--------------------- .nv.callgraph             --------------------------
	.section	.nv.callgraph,"",@"SHT_CUDA_CALLGRAPH"
	.align	4
	.sectionentsize	8
	.align		4
        /*0000*/ 	.word	0x00000000
	.align		4
        /*0004*/ 	.word	0xffffffff
	.align		4
        /*0008*/ 	.word	0x00000000
	.align		4
        /*000c*/ 	.word	0xfffffffe
	.align		4
        /*0010*/ 	.word	0x00000000
	.align		4
        /*0014*/ 	.word	0xfffffffd
	.align		4
        /*0018*/ 	.word	0x00000000
	.align		4
        /*001c*/ 	.word	0xfffffffc


//--------------------- .text.matmul_kernel       --------------------------
	.section	.text.matmul_kernel,"ax",@progbits
	.align	128
        .global         matmul_kernel
        .type           matmul_kernel,@function
        .size           matmul_kernel,(.L_x_3 - matmul_kernel)
        .other          matmul_kernel,@"STO_CUDA_ENTRY STV_DEFAULT"
matmul_kernel:
.text.matmul_kernel:
[----:B------:R-:W1:Y:S08]  /*0000*/  LDC R1, c[0x0][0x28] ;  /* 0x00000a00ff017b82 */ /* 0x000e700000000800 */
[----:B------:R-:W2:Y:S01]  /*0010*/  LDC.64 R2, c[0x0][0x228] ;  /* 0x00008a00ff027b82 */ /* 0x000ea20000000a00 */
[----:B-1----:R-:W-:Y:S01]  /*0020*/  VIADD R1, R1, 0xfffff040 ;  /* 0xfffff04001017836 */ /* 0x002fe20000000000 */
[----:B------:R-:W1:Y:S01]  /*0030*/  S2R R7, SR_CTAID.X ;  /* 0x0000000000077919 */ /* 0x000e620000002500 */
[----:B------:R-:W-:Y:S01]  /*0040*/  ULDC.64 UR6, c[0x0][0x218] ;  /* 0x0000860000067ab9 */ /* 0x000fe20000000a00 */
[----:B------:R-:W-:Y:S01]  /*0050*/  ULDC UR5, c[0x0][0x240] ;  /* 0x0000900000057ab9 */ /* 0x000fe20000000800 */
[----:B------:R-:W-:Y:S01]  /*0060*/  UMOV UR12, 0x400 ;  /* 0x00000400000c7882 */ /* 0x000fe20000000000 */
[----:B------:R-:W3:Y:S01]  /*0070*/  S2R R150, SR_TID.X ;  /* 0x0000000000967919 */ /* 0x000ee20000002100 */
[----:B------:R-:W-:Y:S01]  /*0080*/  ULDC.64 UR16, c[0x0][0x208] ;  /* 0x0000820000107ab9 */ /* 0x000fe20000000a00 */
[----:B------:R-:W4:Y:S08]  /*0090*/  S2UR UR4, SR_CgaCtaId ;  /* 0x00000000000479c3 */ /* 0x000f300000008800 */
[----:B------:R-:W3:Y:S01]  /*00a0*/  LDC R252, c[0x0][0x230] ;  /* 0x00008c00fffc7b82 */ /* 0x000ee20000000800 */
[----:B--2---:R-:W-:Y:S01]  /*00b0*/  IMAD.MOV.U32 R72, RZ, RZ, R3 ;  /* 0x000000ffff487224 */ /* 0x004fe200078e0003 */
[----:B------:R2:W-:Y:S01]  /*00c0*/  STL.64 [R1+0x860], R2 ;  /* 0x0008600201007387 */ /* 0x0005e20000100a00 */
[----:B------:R-:W-:-:S02]  /*00d0*/  IMAD.MOV.U32 R74, RZ, RZ, R2 ;  /* 0x000000ffff4a7224 */ /* 0x000fc400078e0002 */
[----:B------:R-:W-:Y:S01]  /*00e0*/  VIADD R0, R72, 0xff ;  /* 0x000000ff48007836 */ /* 0x000fe20000000000 */
[----:B----4-:R-:W-:Y:S01]  /*00f0*/  ULEA UR12, UR4, UR12, 0x18 ;  /* 0x0000000c040c7291 */ /* 0x010fe2000f8ec03f */
[----:B-1----:R-:W-:Y:S02]  /*0100*/  IABS R8, R7 ;  /* 0x0000000700087213 */ /* 0x002fe40000000000 */
[----:B------:R-:W-:Y:S01]  /*0110*/  ULDC UR4, c[0x0][0x230] ;  /* 0x00008c0000047ab9 */ /* 0x000fe20000000800 */
[----:B--2---:R-:W-:Y:S02]  /*0120*/  SHF.R.S32.HI R3, RZ, 0x1f, R0 ;  /* 0x0000001fff037819 */ /* 0x004fe40000011400 */
[----:B---3--:R-:W-:Y:S02]  /*0130*/  LOP3.LUT R76, R150, 0x60, RZ, 0xc0, !PT ;  /* 0x00000060964c7812 */ /* 0x008fe400078ec0ff */
[----:B------:R-:W-:-:S04]  /*0140*/  LEA.HI R3, R3, R0, RZ, 0x8 ;  /* 0x0000000003037211 */ /* 0x000fc800078f40ff */
[----:B------:R-:W-:-:S05]  /*0150*/  SHF.R.S32.HI R3, RZ, 0x8, R3 ;  /* 0x00000008ff037819 */ /* 0x000fca0000011403 */
[----:B------:R-:W-:-:S05]  /*0160*/  IMAD.SHL.U32 R4, R3, 0x8, RZ ;  /* 0x0000000803047824 */ /* 0x000fca00078e00ff */
[-C--:B------:R-:W-:Y:S02]  /*0170*/  IABS R5, R4.reuse ;  /* 0x0000000400057213 */ /* 0x080fe40000000000 */
[----:B------:R-:W-:Y:S02]  /*0180*/  IABS R10, R4 ;  /* 0x00000004000a7213 */ /* 0x000fe40000000000 */
[----:B------:R-:W1:Y:S08]  /*0190*/  I2F.RP R0, R5 ;  /* 0x0000000500007306 */ /* 0x000e700000209400 */
[----:B-1----:R-:W1:Y:S02]  /*01a0*/  MUFU.RCP R0, R0 ;  /* 0x0000000000007308 */ /* 0x002e640000001000 */
[----:B-1----:R-:W-:-:S02]  /*01b0*/  VIADD R2, R0, 0xffffffe ;  /* 0x0ffffffe00027836 */ /* 0x002fc40000000000 */
[----:B------:R-:W-:-:S04]  /*01c0*/  IMAD.MOV R0, RZ, RZ, -R10 ;  /* 0x000000ffff007224 */ /* 0x000fc800078e0a0a */
[----:B------:R1:W2:Y:S02]  /*01d0*/  F2I.FTZ.U32.TRUNC.NTZ R3, R2 ;  /* 0x0000000200037305 */ /* 0x0002a4000021f000 */
[----:B-1----:R-:W-:Y:S02]  /*01e0*/  IMAD.MOV.U32 R2, RZ, RZ, RZ ;  /* 0x000000ffff027224 */ /* 0x002fe400078e00ff */
[----:B--2---:R-:W-:-:S04]  /*01f0*/  IMAD.MOV R6, RZ, RZ, -R3 ;  /* 0x000000ffff067224 */ /* 0x004fc800078e0a03 */
[----:B------:R-:W-:Y:S02]  /*0200*/  IMAD R9, R6, R5, RZ ;  /* 0x0000000506097224 */ /* 0x000fe400078e02ff */
[----:B------:R-:W-:Y:S01]  /*0210*/  IMAD.MOV.U32 R6, RZ, RZ, R8 ;  /* 0x000000ffff067224 */ /* 0x000fe200078e0008 */
[----:B------:R-:W-:Y:S01]  /*0220*/  IABS R8, R74 ;  /* 0x0000004a00087213 */ /* 0x000fe20000000000 */
[----:B------:R-:W-:-:S06]  /*0230*/  IMAD.HI.U32 R3, R3, R9, R2 ;  /* 0x0000000903037227 */ /* 0x000fcc00078e0002 */
[----:B------:R-:W-:-:S04]  /*0240*/  IMAD.HI.U32 R3, R3, R6, RZ ;  /* 0x0000000603037227 */ /* 0x000fc800078e00ff */
[----:B------:R-:W-:-:S05]  /*0250*/  IMAD R0, R3, R0, R6 ;  /* 0x0000000003007224 */ /* 0x000fca00078e0206 */
[----:B------:R-:W-:-:S13]  /*0260*/  ISETP.GT.U32.AND P1, PT, R5, R0, PT ;  /* 0x000000000500720c */ /* 0x000fda0003f24070 */
[-C--:B------:R-:W-:Y:S01]  /*0270*/  @!P1 IADD3 R0, R0, -R5.reuse, RZ ;  /* 0x8000000500009210 */ /* 0x080fe20007ffe0ff */
[----:B------:R-:W-:Y:S01]  /*0280*/  @!P1 VIADD R3, R3, 0x1 ;  /* 0x0000000103039836 */ /* 0x000fe20000000000 */
[----:B------:R-:W-:Y:S02]  /*0290*/  ISETP.NE.AND P1, PT, R4, RZ, PT ;  /* 0x000000ff0400720c */ /* 0x000fe40003f25270 */
[----:B------:R-:W-:Y:S02]  /*02a0*/  ISETP.GE.U32.AND P0, PT, R0, R5, PT ;  /* 0x000000050000720c */ /* 0x000fe40003f06070 */
[----:B------:R-:W-:-:S04]  /*02b0*/  LOP3.LUT R0, R7, R4, RZ, 0x3c, !PT ;  /* 0x0000000407007212 */ /* 0x000fc800078e3cff */
[----:B------:R-:W-:Y:S01]  /*02c0*/  ISETP.GE.AND P2, PT, R0, RZ, PT ;  /* 0x000000ff0000720c */ /* 0x000fe20003f46270 */
[----:B------:R-:W-:-:S06]  /*02d0*/  VIADD R0, R74, 0xff ;  /* 0x000000ff4a007836 */ /* 0x000fcc0000000000 */
[----:B------:R-:W-:-:S04]  /*02e0*/  @P0 VIADD R3, R3, 0x1 ;  /* 0x0000000103030836 */ /* 0x000fc80000000000 */
[----:B------:R-:W-:Y:S01]  /*02f0*/  IMAD.MOV.U32 R2, RZ, RZ, R3 ;  /* 0x000000ffff027224 */ /* 0x000fe200078e0003 */
[----:B------:R-:W-:-:S03]  /*0300*/  SHF.R.S32.HI R3, RZ, 0x1f, R0 ;  /* 0x0000001fff037819 */ /* 0x000fc60000011400 */
[----:B------:R-:W-:Y:S01]  /*0310*/  @!P2 IMAD.MOV R2, RZ, RZ, -R2 ;  /* 0x000000ffff02a224 */ /* 0x000fe200078e0a02 */
[----:B------:R-:W-:Y:S02]  /*0320*/  @!P1 LOP3.LUT R2, RZ, R4, RZ, 0x33, !PT ;  /* 0x00000004ff029212 */ /* 0x000fe400078e33ff */
[----:B------:R-:W-:Y:S02]  /*0330*/  LEA.HI R3, R3, R0, RZ, 0x8 ;  /* 0x0000000003037211 */ /* 0x000fe400078f40ff */
[----:B------:R-:W-:Y:S01]  /*0340*/  IABS R0, R72 ;  /* 0x0000004800007213 */ /* 0x000fe20000000000 */
[----:B------:R-:W-:Y:S02]  /*0350*/  IMAD.SHL.U32 R12, R2, 0x8, RZ ;  /* 0x00000008020c7824 */ /* 0x000fe400078e00ff */
[----:B------:R-:W-:-:S03]  /*0360*/  IMAD.MOV R2, RZ, RZ, -R2 ;  /* 0x000000ffff027224 */ /* 0x000fc600078e0a02 */
[----:B------:R-:W-:Y:S01]  /*0370*/  LEA.HI.SX32 R3, R3, -R12, 0x18 ;  /* 0x8000000c03037211 */ /* 0x000fe200078fc2ff */
[----:B------:R-:W-:Y:S02]  /*0380*/  IMAD R13, R4, R2, R7 ;  /* 0x00000002040d7224 */ /* 0x000fe400078e0207 */
[----:B------:R-:W-:Y:S01]  /*0390*/  IMAD.MOV.U32 R2, RZ, RZ, RZ ;  /* 0x000000ffff027224 */ /* 0x000fe200078e00ff */
[----:B------:R-:W-:Y:S01]  /*03a0*/  VIMNMX R14, R3, 0x8, PT ;  /* 0x00000008030e7848 */ /* 0x000fe20003fe0100 */
[----:B------:R-:W1:Y:S01]  /*03b0*/  I2F.RP R7, R0 ;  /* 0x0000000000077306 */ /* 0x000e620000209400 */
[----:B------:R-:W-:Y:S02]  /*03c0*/  IABS R4, R13 ;  /* 0x0000000d00047213 */ /* 0x000fe40000000000 */
[----:B------:R-:W-:-:S05]  /*03d0*/  IABS R9, R14 ;  /* 0x0000000e00097213 */ /* 0x000fca0000000000 */
[----:B------:R-:W2:Y:S08]  /*03e0*/  I2F.RP R5, R9 ;  /* 0x0000000900057306 */ /* 0x000eb00000209400 */
[----:B-1----:R-:W1:Y:S08]  /*03f0*/  MUFU.RCP R7, R7 ;  /* 0x0000000700077308 */ /* 0x002e700000001000 */
[----:B--2---:R-:W2:Y:S01]  /*0400*/  MUFU.RCP R5, R5 ;  /* 0x0000000500057308 */ /* 0x004ea20000001000 */
[----:B-1----:R-:W-:-:S07]  /*0410*/  VIADD R10, R7, 0xffffffe ;  /* 0x0ffffffe070a7836 */ /* 0x002fce0000000000 */
[----:B------:R1:W-:Y:S01]  /*0420*/  F2I.FTZ.U32.TRUNC.NTZ R11, R10 ;  /* 0x0000000a000b7305 */ /* 0x0003e2000021f000 */
[----:B--2---:R-:W-:Y:S02]  /*0430*/  VIADD R3, R5, 0xffffffe ;  /* 0x0ffffffe05037836 */ /* 0x004fe40000000000 */
[----:B-1----:R-:W-:-:S05]  /*0440*/  IMAD.MOV.U32 R10, RZ, RZ, RZ ;  /* 0x000000ffff0a7224 */ /* 0x002fca00078e00ff */
[----:B------:R-:W1:Y:S02]  /*0450*/  F2I.FTZ.U32.TRUNC.NTZ R3, R3 ;  /* 0x0000000300037305 */ /* 0x000e64000021f000 */
[----:B-1----:R-:W-:-:S04]  /*0460*/  IMAD.MOV R6, RZ, RZ, -R3 ;  /* 0x000000ffff067224 */ /* 0x002fc800078e0a03 */
[----:B------:R-:W-:Y:S01]  /*0470*/  IMAD R5, R6, R9, RZ ;  /* 0x0000000906057224 */ /* 0x000fe200078e02ff */
[----:B------:R-:W-:-:S03]  /*0480*/  IABS R6, R14 ;  /* 0x0000000e00067213 */ /* 0x000fc60000000000 */
[----:B------:R-:W-:Y:S01]  /*0490*/  IMAD.HI.U32 R3, R3, R5, R2 ;  /* 0x0000000503037227 */ /* 0x000fe200078e0002 */
[----:B------:R-:W-:Y:S02]  /*04a0*/  MOV R2, R8 ;  /* 0x0000000800027202 */ /* 0x000fe40000000f00 */
[----:B------:R-:W-:Y:S01]  /*04b0*/  SHF.R.U32.HI R8, RZ, 0x5, R150 ;  /* 0x00000005ff087819 */ /* 0x000fe20000011696 */
[----:B------:R-:W-:Y:S02]  /*04c0*/  IMAD.MOV R5, RZ, RZ, -R6 ;  /* 0x000000ffff057224 */ /* 0x000fe400078e0a06 */
[----:B------:R-:W-:Y:S01]  /*04d0*/  IMAD.HI.U32 R3, R3, R4, RZ ;  /* 0x0000000403037227 */ /* 0x000fe200078e00ff */
[----:B------:R-:W1:Y:S01]  /*04e0*/  I2F.RP R6, R2 ;  /* 0x0000000200067306 */ /* 0x000e620000209400 */
[----:B------:R-:W-:Y:S02]  /*04f0*/  SGXT.U32 R8, R8, 0x2 ;  /* 0x000000020808781a */ /* 0x000fe40000000000 */
[----:B------:R-:W-:-:S05]  /*0500*/  IMAD R4, R3, R5, R4 ;  /* 0x0000000503047224 */ /* 0x000fca00078e0204 */
[----:B------:R-:W-:Y:S01]  /*0510*/  ISETP.GT.U32.AND P1, PT, R9, R4, PT ;  /* 0x000000040900720c */ /* 0x000fe20003f24070 */
[----:B-1----:R-:W1:-:S12]  /*0520*/  MUFU.RCP R6, R6 ;  /* 0x0000000600067308 */ /* 0x002e580000001000 */
[----:B------:R-:W-:Y:S02]  /*0530*/  @!P1 IMAD.IADD R4, R4, 0x1, -R9 ;  /* 0x0000000104049824 */ /* 0x000fe400078e0a09 */
[----:B------:R-:W-:Y:S01]  /*0540*/  @!P1 VIADD R3, R3, 0x1 ;  /* 0x0000000103039836 */ /* 0x000fe20000000000 */
[----:B------:R-:W-:Y:S02]  /*0550*/  ISETP.NE.AND P1, PT, R14, RZ, PT ;  /* 0x000000ff0e00720c */ /* 0x000fe40003f25270 */
[----:B------:R-:W-:Y:S02]  /*0560*/  ISETP.GE.U32.AND P0, PT, R4, R9, PT ;  /* 0x000000090400720c */ /* 0x000fe40003f06070 */
[----:B------:R-:W-:-:S04]  /*0570*/  LOP3.LUT R4, R13, R14, RZ, 0x3c, !PT ;  /* 0x0000000e0d047212 */ /* 0x000fc800078e3cff */
[----:B------:R-:W-:Y:S01]  /*0580*/  ISETP.GE.AND P2, PT, R4, RZ, PT ;  /* 0x000000ff0400720c */ /* 0x000fe20003f46270 */
[----:B-1----:R-:W-:Y:S02]  /*0590*/  VIADD R5, R6, 0xffffffe ;  /* 0x0ffffffe06057836 */ /* 0x002fe40000000000 */
[----:B------:R-:W-:-:S04]  /*05a0*/  IMAD.MOV.U32 R4, RZ, RZ, RZ ;  /* 0x000000ffff047224 */ /* 0x000fc800078e00ff */
[----:B------:R-:W-:Y:S01]  /*05b0*/  @P0 VIADD R3, R3, 0x1 ;  /* 0x0000000103030836 */ /* 0x000fe20000000000 */
[----:B------:R-:W1:Y:S03]  /*05c0*/  F2I.FTZ.U32.TRUNC.NTZ R5, R5 ;  /* 0x0000000500057305 */ /* 0x000e66000021f000 */
[----:B------:R-:W-:Y:S02]  /*05d0*/  IMAD.MOV.U32 R9, RZ, RZ, R3 ;  /* 0x000000ffff097224 */ /* 0x000fe400078e0003 */
[----:B------:R-:W-:Y:S02]  /*05e0*/  IMAD.MOV R3, RZ, RZ, -R11 ;  /* 0x000000ffff037224 */ /* 0x000fe400078e0a0b */
[----:B------:R-:W-:Y:S01]  /*05f0*/  @!P2 IMAD.MOV R9, RZ, RZ, -R9 ;  /* 0x000000ffff09a224 */ /* 0x000fe200078e0a09 */
[----:B------:R-:W-:Y:S01]  /*0600*/  @!P1 LOP3.LUT R9, RZ, R14, RZ, 0x33, !PT ;  /* 0x0000000eff099212 */ /* 0x000fe200078e33ff */
[----:B------:R-:W-:-:S03]  /*0610*/  IMAD R3, R3, R0, RZ ;  /* 0x0000000003037224 */ /* 0x000fc600078e02ff */
[----:B------:R-:W-:Y:S01]  /*0620*/  SHF.L.U32 R7, R9, 0x8, RZ ;  /* 0x0000000809077819 */ /* 0x000fe200000006ff */
[----:B------:R-:W-:Y:S02]  /*0630*/  IMAD.MOV R9, RZ, RZ, -R9 ;  /* 0x000000ffff097224 */ /* 0x000fe400078e0a09 */
[----:B-1----:R-:W-:Y:S01]  /*0640*/  IMAD.MOV R15, RZ, RZ, -R5 ;  /* 0x000000ffff0f7224 */ /* 0x002fe200078e0a05 */
[----:B------:R-:W-:Y:S01]  /*0650*/  LOP3.LUT R8, R7, R8, RZ, 0xfc, !PT ;  /* 0x0000000807087212 */ /* 0x000fe200078efcff */
[----:B------:R-:W-:-:S03]  /*0660*/  IMAD.HI.U32 R6, R11, R3, R10 ;  /* 0x000000030b067227 */ /* 0x000fc600078e000a */
[----:B------:R-:W-:Y:S01]  /*0670*/  LOP3.LUT R10, R8, 0x4, RZ, 0xfc, !PT ;  /* 0x00000004080a7812 */ /* 0x000fe200078efcff */
[----:B------:R-:W-:Y:S01]  /*0680*/  IMAD R3, R15, R2, RZ ;  /* 0x000000020f037224 */ /* 0x000fe200078e02ff */
[----:B------:R-:W-:Y:S01]  /*0690*/  IABS R11, R8 ;  /* 0x00000008000b7213 */ /* 0x000fe20000000000 */
[----:B------:R-:W-:Y:S01]  /*06a0*/  IMAD R9, R14, R9, R13 ;  /* 0x000000090e097224 */ /* 0x000fe200078e020d */
[----:B------:R-:W-:Y:S01]  /*06b0*/  IABS R13, R10 ;  /* 0x0000000a000d7213 */ /* 0x000fe20000000000 */
[----:B------:R-:W-:Y:S01]  /*06c0*/  IMAD.HI.U32 R3, R5, R3, R4 ;  /* 0x0000000305037227 */ /* 0x000fe200078e0004 */
[C---:B------:R-:W-:Y:S02]  /*06d0*/  LOP3.LUT R14, R8.reuse, 0x8, RZ, 0xfc, !PT ;  /* 0x00000008080e7812 */ /* 0x040fe400078efcff */
[----:B------:R-:W-:Y:S01]  /*06e0*/  LOP3.LUT R25, R8, 0xfc, RZ, 0xfc, !PT ;  /* 0x000000fc08197812 */ /* 0x000fe200078efcff */
[----:B------:R-:W-:Y:S01]  /*06f0*/  IMAD.HI.U32 R4, R6, R11, RZ ;  /* 0x0000000b06047227 */ /* 0x000fe200078e00ff */
[----:B------:R-:W-:-:S02]  /*0700*/  ISETP.GE.AND P4, PT, R10, RZ, PT ;  /* 0x000000ff0a00720c */ /* 0x000fc40003f86270 */
[----:B------:R-:W-:Y:S01]  /*0710*/  IABS R15, R14 ;  /* 0x0000000e000f7213 */ /* 0x000fe20000000000 */
[----:B------:R-:W-:Y:S01]  /*0720*/  IMAD.HI.U32 R5, R6, R13, RZ ;  /* 0x0000000d06057227 */ /* 0x000fe200078e00ff */
[----:B------:R-:W-:Y:S02]  /*0730*/  ISETP.GE.AND P1, PT, R14, RZ, PT ;  /* 0x000000ff0e00720c */ /* 0x000fe40003f26270 */
[----:B------:R-:W-:Y:S01]  /*0740*/  IABS R14, R25 ;  /* 0x00000019000e7213 */ /* 0x000fe20000000000 */
[----:B------:R-:W-:Y:S01]  /*0750*/  IMAD.MOV R10, RZ, RZ, -R4 ;  /* 0x000000ffff0a7224 */ /* 0x000fe200078e0a04 */
[----:B------:R-:W-:Y:S01]  /*0760*/  LOP3.LUT R16, R8, 0xc, RZ, 0xfc, !PT ;  /* 0x0000000c08107812 */ /* 0x000fe200078efcff */
[----:B------:R-:W-:Y:S01]  /*0770*/  IMAD.IADD R9, R12, 0x1, R9 ;  /* 0x000000010c097824 */ /* 0x000fe200078e0209 */
[----:B------:R-:W-:Y:S01]  /*0780*/  LOP3.LUT R20, R8, 0x10, RZ, 0xfc, !PT ;  /* 0x0000001008147812 */ /* 0x000fe200078efcff */
[----:B------:R-:W-:Y:S01]  /*0790*/  IMAD.MOV R12, RZ, RZ, -R5 ;  /* 0x000000ffff0c7224 */ /* 0x000fe200078e0a05 */
[----:B------:R-:W-:Y:S01]  /*07a0*/  IABS R17, R16 ;  /* 0x0000001000117213 */ /* 0x000fe20000000000 */
[----:B------:R-:W-:Y:S01]  /*07b0*/  IMAD.HI.U32 R4, R6, R15, RZ ;  /* 0x0000000f06047227 */ /* 0x000fe200078e00ff */
[----:B------:R-:W-:-:S02]  /*07c0*/  LOP3.LUT R23, R8, 0x18, RZ, 0xfc, !PT ;  /* 0x0000001808177812 */ /* 0x000fc400078efcff */
[----:B------:R-:W-:Y:S01]  /*07d0*/  LOP3.LUT R22, R8, 0x14, RZ, 0xfc, !PT ;  /* 0x0000001408167812 */ /* 0x000fe200078efcff */
[C---:B------:R-:W-:Y:S01]  /*07e0*/  IMAD R5, R0.reuse, R10, R11 ;  /* 0x0000000a00057224 */ /* 0x040fe200078e020b */
[----:B------:R-:W-:Y:S01]  /*07f0*/  IABS R21, R23 ;  /* 0x0000001700157213 */ /* 0x000fe20000000000 */
[----:B------:R-:W-:Y:S01]  /*0800*/  IMAD.MOV.U32 R11, RZ, RZ, R14 ;  /* 0x000000ffff0b7224 */ /* 0x000fe200078e000e */
[----:B------:R-:W-:Y:S01]  /*0810*/  IABS R19, R22 ;  /* 0x0000001600137213 */ /* 0x000fe20000000000 */
[C---:B------:R-:W-:Y:S01]  /*0820*/  IMAD R12, R0.reuse, R12, R13 ;  /* 0x0000000c000c7224 */ /* 0x040fe200078e020d */
[----:B------:R-:W-:Y:S01]  /*0830*/  ISETP.GT.U32.AND P3, PT, R0, R5, PT ;  /* 0x000000050000720c */ /* 0x000fe20003f64070 */
[----:B------:R-:W-:Y:S01]  /*0840*/  IMAD.MOV R13, RZ, RZ, -R4 ;  /* 0x000000ffff0d7224 */ /* 0x000fe200078e0a04 */
[----:B------:R-:W-:Y:S01]  /*0850*/  LOP3.LUT R24, R8, 0x1c, RZ, 0xfc, !PT ;  /* 0x0000001c08187812 */ /* 0x000fe200078efcff */
[----:B------:R-:W-:Y:S01]  /*0860*/  IMAD.HI.U32 R4, R6, R11, RZ ;  /* 0x0000000b06047227 */ /* 0x000fe200078e00ff */
[----:B------:R-:W-:-:S02]  /*0870*/  ISETP.GT.U32.AND P0, PT, R0, R12, PT ;  /* 0x0000000c0000720c */ /* 0x000fc40003f04070 */
[C---:B------:R-:W-:Y:S01]  /*0880*/  LOP3.LUT R28, R8.reuse, 0x30, RZ, 0xfc, !PT ;  /* 0x00000030081c7812 */ /* 0x040fe200078efcff */
[----:B------:R-:W-:Y:S01]  /*0890*/  IMAD.MOV R10, RZ, RZ, -R4 ;  /* 0x000000ffff0a7224 */ /* 0x000fe200078e0a04 */
[----:B------:R-:W-:Y:S01]  /*08a0*/  LOP3.LUT R29, R8, 0x34, RZ, 0xfc, !PT ;  /* 0x00000034081d7812 */ /* 0x000fe200078efcff */
[----:B------:R-:W-:Y:S01]  /*08b0*/  IMAD.HI.U32 R4, R6, R17, RZ ;  /* 0x0000001106047227 */ /* 0x000fe200078e00ff */
[----:B------:R-:W-:Y:S02]  /*08c0*/  LOP3.LUT R26, R8, 0x2c, RZ, 0xfc, !PT ;  /* 0x0000002c081a7812 */ /* 0x000fe400078efcff */
[----:B------:R-:W-:Y:S01]  /*08d0*/  IABS R27, R29 ;  /* 0x0000001d001b7213 */ /* 0x000fe20000000000 */
[----:B------:R-:W-:Y:S01]  /*08e0*/  IMAD R13, R0, R13, R15 ;  /* 0x0000000d000d7224 */ /* 0x000fe200078e020f */
[----:B------:R-:W-:Y:S01]  /*08f0*/  IABS R15, R20 ;  /* 0x00000014000f7213 */ /* 0x000fe20000000000 */
[----:B------:R-:W-:Y:S01]  /*0900*/  IMAD.MOV R14, RZ, RZ, -R4 ;  /* 0x000000ffff0e7224 */ /* 0x000fe200078e0a04 */
[----:B------:R-:W-:Y:S01]  /*0910*/  LOP3.LUT R30, R8, 0x38, RZ, 0xfc, !PT ;  /* 0x00000038081e7812 */ /* 0x000fe200078efcff */
[C---:B------:R-:W-:Y:S01]  /*0920*/  IMAD R11, R0.reuse, R10, R11 ;  /* 0x0000000a000b7224 */ /* 0x040fe200078e020b */
[C---:B------:R-:W-:Y:S01]  /*0930*/  ISETP.GT.U32.AND P5, PT, R0.reuse, R13, PT ;  /* 0x0000000d0000720c */ /* 0x040fe20003fa4070 */
[----:B------:R-:W-:Y:S01]  /*0940*/  IMAD R14, R0, R14, R17 ;  /* 0x0000000e000e7224 */ /* 0x000fe200078e0211 */
[----:B------:R-:W-:Y:S01]  /*0950*/  LOP3.LUT R32, R8, 0x4c, RZ, 0xfc, !PT ;  /* 0x0000004c08207812 */ /* 0x000fe200078efcff */
[----:B------:R-:W-:Y:S01]  /*0960*/  @!P3 IMAD.IADD R5, R5, 0x1, -R0 ;  /* 0x000000010505b824 */ /* 0x000fe200078e0a00 */
[----:B------:R-:W-:Y:S01]  /*0970*/  ISETP.GT.U32.AND P2, PT, R0, R11, PT ;  /* 0x0000000b0000720c */ /* 0x000fe20003f44070 */
[----:B------:R-:W-:Y:S01]  /*0980*/  IMAD.HI.U32 R4, R6, R15, RZ ;  /* 0x0000000f06047227 */ /* 0x000fe200078e00ff */
[----:B------:R-:W-:-:S02]  /*0990*/  ISETP.GT.U32.AND P3, PT, R0, R14, PT ;  /* 0x0000000e0000720c */ /* 0x000fc40003f64070 */
[----:B------:R-:W-:Y:S01]  /*09a0*/  ISETP.GT.U32.AND P6, PT, R0, R5, PT ;  /* 0x000000050000720c */ /* 0x000fe20003fc4070 */
[--C-:B------:R-:W-:Y:S01]  /*09b0*/  @!P0 IMAD.IADD R12, R12, 0x1, -R0.reuse ;  /* 0x000000010c0c8824 */ /* 0x100fe200078e0a00 */
[----:B------:R-:W-:Y:S01]  /*09c0*/  IADD3 R4, -R4, RZ, RZ ;  /* 0x000000ff04047210 */ /* 0x000fe20007ffe1ff */
[----:B------:R-:W-:Y:S01]  /*09d0*/  IMAD.HI.U32 R10, R6, R19, RZ ;  /* 0x00000013060a7227 */ /* 0x000fe200078e00ff */
[----:B------:R-:W-:Y:S02]  /*09e0*/  IABS R33, R32 ;  /* 0x0000002000217213 */ /* 0x000fe40000000000 */
[----:B------:R-:W-:Y:S01]  /*09f0*/  LOP3.LUT R36, R8, 0x58, RZ, 0xfc, !PT ;  /* 0x0000005808247812 */ /* 0x000fe200078efcff */
[--C-:B------:R-:W-:Y:S01]  /*0a00*/  @!P5 IMAD.IADD R13, R13, 0x1, -R0.reuse ;  /* 0x000000010d0dd824 */ /* 0x100fe200078e0a00 */
[C---:B------:R-:W-:Y:S01]  /*0a10*/  ISETP.GT.U32.AND P5, PT, R0.reuse, R12, PT ;  /* 0x0000000c0000720c */ /* 0x040fe20003fa4070 */
[----:B------:R-:W-:Y:S01]  /*0a20*/  IMAD R15, R0, R4, R15 ;  /* 0x00000004000f7224 */ /* 0x000fe200078e020f */
[----:B------:R-:W-:Y:S01]  /*0a30*/  LOP3.LUT R38, R8, 0x5c, RZ, 0xfc, !PT ;  /* 0x0000005c08267812 */ /* 0x000fe200078efcff */
[--C-:B------:R-:W-:Y:S01]  /*0a40*/  @!P3 IMAD.IADD R14, R14, 0x1, -R0.reuse ;  /* 0x000000010e0eb824 */ /* 0x100fe200078e0a00 */
[----:B------:R-:W-:Y:S01]  /*0a50*/  ISETP.GT.U32.AND P3, PT, R0, R13, PT ;  /* 0x0000000d0000720c */ /* 0x000fe20003f64070 */
[----:B------:R-:W-:Y:S01]  /*0a60*/  @!P2 IMAD.IADD R11, R11, 0x1, -R0 ;  /* 0x000000010b0ba824 */ /* 0x000fe200078e0a00 */
[----:B------:R-:W-:Y:S01]  /*0a70*/  ISETP.GE.AND P2, PT, R8, RZ, PT ;  /* 0x000000ff0800720c */ /* 0x000fe20003f46270 */
[----:B------:R-:W-:Y:S01]  /*0a80*/  IMAD.HI.U32 R4, R6, R21, RZ ;  /* 0x0000001506047227 */ /* 0x000fe200078e00ff */
[----:B------:R-:W-:-:S02]  /*0a90*/  LOP3.LUT R34, R8, 0x54, RZ, 0xfc, !PT ;  /* 0x0000005408227812 */ /* 0x000fc400078efcff */
[C---:B------:R-:W-:Y:S01]  /*0aa0*/  ISETP.GT.U32.AND P0, PT, R0.reuse, R11, PT ;  /* 0x0000000b0000720c */ /* 0x040fe20003f04070 */
[----:B------:R-:W-:Y:S01]  /*0ab0*/  @!P6 IMAD.IADD R5, R5, 0x1, -R0 ;  /* 0x000000010505e824 */ /* 0x000fe200078e0a00 */
[----:B------:R-:W-:Y:S01]  /*0ac0*/  ISETP.GT.U32.AND P6, PT, R0, R14, PT ;  /* 0x0000000e0000720c */ /* 0x000fe20003fc4070 */
[----:B------:R-:W-:Y:S01]  /*0ad0*/  IMAD.MOV R4, RZ, RZ, -R4 ;  /* 0x000000ffff047224 */ /* 0x000fe200078e0a04 */
[----:B------:R-:W-:Y:S01]  /*0ae0*/  @!P5 IADD3 R12, R12, -R0, RZ ;  /* 0x800000000c0cd210 */ /* 0x000fe20007ffe0ff */
[----:B------:R-:W-:Y:S01]  /*0af0*/  IMAD.MOV R10, RZ, RZ, -R10 ;  /* 0x000000ffff0a7224 */ /* 0x000fe200078e0a0a */
[----:B------:R-:W-:Y:S01]  /*0b00*/  ISETP.GE.AND P5, PT, R16, RZ, PT ;  /* 0x000000ff1000720c */ /* 0x000fe20003fa6270 */
[----:B------:R-:W-:Y:S01]  /*0b10*/  IMAD R18, R0, R4, R21 ;  /* 0x0000000400127224 */ /* 0x000fe200078e0215 */
[----:B------:R-:W-:Y:S01]  /*0b20*/  LOP3.LUT R16, R8, 0x20, RZ, 0xfc, !PT ;  /* 0x0000002008107812 */ /* 0x000fe200078efcff */
[C---:B------:R-:W-:Y:S01]  /*0b30*/  IMAD R17, R0.reuse, R10, R19 ;  /* 0x0000000a00117224 */ /* 0x040fe200078e0213 */
[----:B------:R-:W-:Y:S01]  /*0b40*/  IABS R19, R24 ;  /* 0x0000001800137213 */ /* 0x000fe20000000000 */
[--C-:B------:R-:W-:Y:S01]  /*0b50*/  @!P3 IMAD.IADD R13, R13, 0x1, -R0.reuse ;  /* 0x000000010d0db824 */ /* 0x100fe200078e0a00 */
[C---:B------:R-:W-:Y:S01]  /*0b60*/  ISETP.GT.U32.AND P3, PT, R0.reuse, R18, PT ;  /* 0x000000120000720c */ /* 0x040fe20003f64070 */
[--C-:B------:R-:W-:Y:S01]  /*0b70*/  @!P0 IMAD.IADD R11, R11, 0x1, -R0.reuse ;  /* 0x000000010b0b8824 */ /* 0x100fe200078e0a00 */
[----:B------:R-:W-:Y:S01]  /*0b80*/  ISETP.GT.U32.AND P0, PT, R0, R15, PT ;  /* 0x0000000f0000720c */ /* 0x000fe20003f04070 */
[----:B------:R-:W-:Y:S01]  /*0b90*/  @!P6 IMAD.IADD R14, R14, 0x1, -R0 ;  /* 0x000000010e0ee824 */ /* 0x000fe200078e0a00 */
[----:B------:R-:W-:Y:S01]  /*0ba0*/  ISETP.GE.AND P6, PT, R25, RZ, PT ;  /* 0x000000ff1900720c */ /* 0x000fe20003fc6270 */
[----:B------:R-:W-:Y:S01]  /*0bb0*/  IMAD.HI.U32 R4, R6, R19, RZ ;  /* 0x0000001306047227 */ /* 0x000fe200078e00ff */
[----:B------:R-:W-:-:S02]  /*0bc0*/  IABS R21, R16 ;  /* 0x0000001000157213 */ /* 0x000fc40000000000 */
[----:B------:R-:W-:Y:S01]  /*0bd0*/  IABS R25, R28 ;  /* 0x0000001c00197213 */ /* 0x000fe20000000000 */
[----:B------:R-:W-:Y:S01]  /*0be0*/  @!P2 IMAD.MOV R5, RZ, RZ, -R5 ;  /* 0x000000ffff05a224 */ /* 0x000fe200078e0a05 */
[----:B------:R-:W-:Y:S01]  /*0bf0*/  ISETP.GT.U32.AND P2, PT, R0, R17, PT ;  /* 0x000000110000720c */ /* 0x000fe20003f44070 */
[----:B------:R-:W-:Y:S01]  /*0c00*/  IMAD.MOV R4, RZ, RZ, -R4 ;  /* 0x000000ffff047224 */ /* 0x000fe200078e0a04 */
[----:B------:R-:W-:Y:S01]  /*0c10*/  IABS R35, R36 ;  /* 0x0000002400237213 */ /* 0x000fe20000000000 */
[----:B------:R-:W-:Y:S01]  /*0c20*/  @!P3 IMAD.IADD R18, R18, 0x1, -R0 ;  /* 0x000000011212b824 */ /* 0x000fe200078e0a00 */
[----:B------:R-:W-:Y:S01]  /*0c30*/  IABS R37, R38 ;  /* 0x0000002600257213 */ /* 0x000fe20000000000 */
[----:B------:R-:W-:Y:S01]  /*0c40*/  IMAD R19, R0, R4, R19 ;  /* 0x0000000400137224 */ /* 0x000fe200078e0213 */
[C---:B------:R-:W-:Y:S01]  /*0c50*/  LOP3.LUT R40, R8.reuse, 0x60, RZ, 0xfc, !PT ;  /* 0x0000006008287812 */ /* 0x040fe200078efcff */
[----:B------:R-:W-:Y:S01]  /*0c60*/  IMAD.MOV.U32 R4, RZ, RZ, R11 ;  /* 0x000000ffff047224 */ /* 0x000fe200078e000b */
[----:B------:R-:W-:Y:S01]  /*0c70*/  LOP3.LUT R42, R8, 0x78, RZ, 0xfc, !PT ;  /* 0x00000078082a7812 */ /* 0x000fe200078efcff */
[----:B------:R-:W-:Y:S01]  /*0c80*/  IMAD.HI.U32 R10, R6, R21, RZ ;  /* 0x00000015060a7227 */ /* 0x000fe200078e00ff */
[----:B------:R-:W-:-:S02]  /*0c90*/  LOP3.LUT R44, R8, 0x7c, RZ, 0xfc, !PT ;  /* 0x0000007c082c7812 */ /* 0x000fc400078efcff */
[----:B------:R-:W-:Y:S01]  /*0ca0*/  IABS R43, R42 ;  /* 0x0000002a002b7213 */ /* 0x000fe20000000000 */
[----:B------:R-:W-:Y:S01]  /*0cb0*/  @!P6 IMAD.MOV R4, RZ, RZ, -R4 ;  /* 0x000000ffff04e224 */ /* 0x000fe200078e0a04 */
[----:B------:R-:W-:Y:S01]  /*0cc0*/  ISETP.GT.U32.AND P6, PT, R0, R18, PT ;  /* 0x000000120000720c */ /* 0x000fe20003fc4070 */
[--C-:B------:R-:W-:Y:S01]  /*0cd0*/  @!P0 IMAD.IADD R15, R15, 0x1, -R0.reuse ;  /* 0x000000010f0f8824 */ /* 0x100fe200078e0a00 */
[----:B------:R-:W-:Y:S01]  /*0ce0*/  IADD3 R10, -R10, RZ, RZ ;  /* 0x000000ff0a0a7210 */ /* 0x000fe20007ffe1ff */
[----:B------:R-:W-:Y:S01]  /*0cf0*/  @!P2 IMAD.IADD R17, R17, 0x1, -R0 ;  /* 0x000000011111a824 */ /* 0x000fe200078e0a00 */
[----:B------:R-:W-:Y:S01]  /*0d00*/  ISETP.GE.AND P0, PT, R20, RZ, PT ;  /* 0x000000ff1400720c */ /* 0x000fe20003f06270 */
[----:B------:R-:W-:Y:S01]  /*0d10*/  @!P4 IMAD.MOV R12, RZ, RZ, -R12 ;  /* 0x000000ffff0cc224 */ /* 0x000fe200078e0a0c */
[C---:B------:R-:W-:Y:S01]  /*0d20*/  ISETP.GT.U32.AND P3, PT, R0.reuse, R15, PT ;  /* 0x0000000f0000720c */ /* 0x040fe20003f64070 */
[----:B------:R-:W-:Y:S01]  /*0d30*/  @!P5 IMAD.MOV R14, RZ, RZ, -R14 ;  /* 0x000000ffff0ed224 */ /* 0x000fe200078e0a0e */
[C---:B------:R-:W-:Y:S01]  /*0d40*/  ISETP.GT.U32.AND P4, PT, R0.reuse, R17, PT ;  /* 0x000000110000720c */ /* 0x040fe20003f84070 */
[----:B------:R-:W-:Y:S01]  /*0d50*/  IMAD R20, R0, R10, R21 ;  /* 0x0000000a00147224 */ /* 0x000fe200078e0215 */
[----:B------:R-:W-:Y:S01]  /*0d60*/  ISETP.GE.AND P2, PT, R22, RZ, PT ;  /* 0x000000ff1600720c */ /* 0x000fe20003f46270 */
[----:B------:R-:W-:Y:S01]  /*0d70*/  @!P1 IMAD.MOV R13, RZ, RZ, -R13 ;  /* 0x000000ffff0d9224 */ /* 0x000fe200078e0a0d */
[----:B------:R-:W-:Y:S01]  /*0d80*/  ISETP.GT.U32.AND P5, PT, R0, R19, PT ;  /* 0x000000130000720c */ /* 0x000fe20003fa4070 */
[----:B------:R-:W-:Y:S01]  /*0d90*/  @!P6 IMAD.IADD R18, R18, 0x1, -R0 ;  /* 0x000000011212e824 */ /* 0x000fe200078e0a00 */
[----:B------:R-:W-:-:S02]  /*0da0*/  LOP3.LUT R22, R8, 0x24, RZ, 0xfc, !PT ;  /* 0x0000002408167812 */ /* 0x000fc400078efcff */
[----:B------:R-:W-:Y:S02]  /*0db0*/  ISETP.GT.U32.AND P6, PT, R0, R20, PT ;  /* 0x000000140000720c */ /* 0x000fe40003fc4070 */
[----:B------:R-:W-:Y:S01]  /*0dc0*/  IABS R11, R22 ;  /* 0x00000016000b7213 */ /* 0x000fe20000000000 */
[--C-:B------:R-:W-:Y:S01]  /*0dd0*/  @!P3 IMAD.IADD R15, R15, 0x1, -R0.reuse ;  /* 0x000000010f0fb824 */ /* 0x100fe200078e0a00 */
[----:B------:R-:W-:Y:S01]  /*0de0*/  ISETP.GE.AND P3, PT, R24, RZ, PT ;  /* 0x000000ff1800720c */ /* 0x000fe20003f66270 */
[--C-:B------:R-:W-:Y:S01]  /*0df0*/  @!P4 IMAD.IADD R17, R17, 0x1, -R0.reuse ;  /* 0x000000011111c824 */ /* 0x100fe200078e0a00 */
[----:B------:R-:W-:Y:S01]  /*0e00*/  LOP3.LUT R24, R8, 0x28, RZ, 0xfc, !PT ;  /* 0x0000002808187812 */ /* 0x000fe200078efcff */
[----:B------:R-:W-:Y:S01]  /*0e10*/  IMAD.HI.U32 R10, R6, R11, RZ ;  /* 0x0000000b060a7227 */ /* 0x000fe200078e00ff */
[----:B------:R-:W-:Y:S02]  /*0e20*/  ISETP.GE.AND P4, PT, R16, RZ, PT ;  /* 0x000000ff1000720c */ /* 0x000fe40003f86270 */
[----:B------:R-:W-:Y:S01]  /*0e30*/  IABS R16, R24 ;  /* 0x0000001800107213 */ /* 0x000fe20000000000 */
[----:B------:R-:W-:Y:S01]  /*0e40*/  @!P5 IMAD.IADD R19, R19, 0x1, -R0 ;  /* 0x000000011313d824 */ /* 0x000fe200078e0a00 */
[----:B------:R-:W-:Y:S01]  /*0e50*/  ISETP.GE.AND P1, PT, R23, RZ, PT ;  /* 0x000000ff1700720c */ /* 0x000fe20003f26270 */
[----:B------:R-:W-:Y:S01]  /*0e60*/  IMAD.MOV R10, RZ, RZ, -R10 ;  /* 0x000000ffff0a7224 */ /* 0x000fe200078e0a0a */
[----:B------:R-:W-:Y:S01]  /*0e70*/  IABS R23, R26 ;  /* 0x0000001a00177213 */ /* 0x000fe20000000000 */
[----:B------:R-:W-:Y:S01]  /*0e80*/  @!P6 IMAD.IADD R20, R20, 0x1, -R0 ;  /* 0x000000011414e824 */ /* 0x000fe200078e0a00 */
[C---:B------:R-:W-:Y:S01]  /*0e90*/  ISETP.GT.U32.AND P5, PT, R0.reuse, R19, PT ;  /* 0x000000130000720c */ /* 0x040fe20003fa4070 */
[C---:B------:R-:W-:Y:S01]  /*0ea0*/  IMAD R21, R0.reuse, R10, R11 ;  /* 0x0000000a00157224 */ /* 0x040fe200078e020b */
[----:B------:R-:W-:Y:S01]  /*0eb0*/  IABS R45, R44 ;  /* 0x0000002c002d7213 */ /* 0x000fe20000000000 */
[----:B------:R-:W-:Y:S01]  /*0ec0*/  IMAD.MOV.U32 R11, RZ, RZ, R16 ;  /* 0x000000ffff0b7224 */ /* 0x000fe200078e0010 */
[----:B------:R-:W-:Y:S01]  /*0ed0*/  ISETP.GT.U32.AND P6, PT, R0, R20, PT ;  /* 0x000000140000720c */ /* 0x000fe20003fc4070 */
[----:B------:R-:W-:Y:S01]  /*0ee0*/  @!P0 IMAD.MOV R15, RZ, RZ, -R15 ;  /* 0x000000ffff0f8224 */ /* 0x000fe200078e0a0f */
[----:B------:R-:W-:Y:S01]  /*0ef0*/  ISETP.GE.AND P0, PT, R22, RZ, PT ;  /* 0x000000ff1600720c */ /* 0x000fe20003f06270 */
[----:B------:R-:W-:Y:S01]  /*0f00*/  IMAD.HI.U32 R10, R6, R11, RZ ;  /* 0x0000000b060a7227 */ /* 0x000fe200078e00ff */
[----:B------:R-:W-:-:S02]  /*0f10*/  LOP3.LUT R50, R8, 0x88, RZ, 0xfc, !PT ;  /* 0x0000008808327812 */ /* 0x000fc400078efcff */
[----:B------:R-:W-:Y:S01]  /*0f20*/  LOP3.LUT R52, R8, 0x8c, RZ, 0xfc, !PT ;  /* 0x0000008c08347812 */ /* 0x000fe200078efcff */
[----:B------:R-:W-:Y:S01]  /*0f30*/  IMAD.MOV R10, RZ, RZ, -R10 ;  /* 0x000000ffff0a7224 */ /* 0x000fe200078e0a0a */
[----:B------:R-:W-:Y:S01]  /*0f40*/  IABS R49, R50 ;  /* 0x0000003200317213 */ /* 0x000fe20000000000 */
[----:B------:R-:W-:Y:S01]  /*0f50*/  IMAD.HI.U32 R16, R6, R27, RZ ;  /* 0x0000001b06107227 */ /* 0x000fe200078e00ff */
[----:B------:R-:W-:Y:S02]  /*0f60*/  @!P5 IADD3 R19, R19, -R0, RZ ;  /* 0x800000001313d210 */ /* 0x000fe40007ffe0ff */
[C---:B------:R-:W-:Y:S01]  /*0f70*/  ISETP.GT.U32.AND P5, PT, R0.reuse, R21, PT ;  /* 0x000000150000720c */ /* 0x040fe20003fa4070 */
[----:B------:R-:W-:Y:S01]  /*0f80*/  IMAD R22, R0, R10, R11 ;  /* 0x0000000a00167224 */ /* 0x000fe200078e020b */
[----:B------:R-:W-:Y:S01]  /*0f90*/  LOP3.LUT R54, R8, 0x90, RZ, 0xfc, !PT ;  /* 0x0000009008367812 */ /* 0x000fe200078efcff */
[----:B------:R-:W-:Y:S01]  /*0fa0*/  @!P6 IMAD.IADD R20, R20, 0x1, -R0 ;  /* 0x000000011414e824 */ /* 0x000fe200078e0a00 */
[----:B------:R-:W-:Y:S01]  /*0fb0*/  IABS R51, R52 ;  /* 0x0000003400337213 */ /* 0x000fe20000000000 */
[----:B------:R-:W-:Y:S01]  /*0fc0*/  IMAD.HI.U32 R11, R6, R25, RZ ;  /* 0x00000019060b7227 */ /* 0x000fe200078e00ff */
[----:B------:R-:W-:-:S02]  /*0fd0*/  ISETP.GT.U32.AND P6, PT, R0, R22, PT ;  /* 0x000000160000720c */ /* 0x000fc40003fc4070 */
[----:B------:R-:W-:Y:S01]  /*0fe0*/  @!P4 IADD3 R20, -R20, RZ, RZ ;  /* 0x000000ff1414c210 */ /* 0x000fe20007ffe1ff */
[----:B------:R-:W-:Y:S01]  /*0ff0*/  IMAD.MOV R11, RZ, RZ, -R11 ;  /* 0x000000ffff0b7224 */ /* 0x000fe200078e0a0b */
[----:B------:R-:W-:Y:S01]  /*1000*/  ISETP.GE.AND P4, PT, R26, RZ, PT ;  /* 0x000000ff1a00720c */ /* 0x000fe20003f86270 */
[----:B------:R-:W-:Y:S01]  /*1010*/  IMAD.MOV R16, RZ, RZ, -R16 ;  /* 0x000000ffff107224 */ /* 0x000fe200078e0a10 */
[----:B------:R-:W-:Y:S01]  /*1020*/  IABS R53, R54 ;  /* 0x0000003600357213 */ /* 0x000fe20000000000 */
[--C-:B------:R-:W-:Y:S01]  /*1030*/  @!P5 IMAD.IADD R21, R21, 0x1, -R0.reuse ;  /* 0x000000011515d824 */ /* 0x100fe200078e0a00 */
[----:B------:R-:W-:Y:S01]  /*1040*/  ISETP.GE.AND P5, PT, R24, RZ, PT ;  /* 0x000000ff1800720c */ /* 0x000fe20003fa6270 */
[----:B------:R-:W-:Y:S01]  /*1050*/  IMAD.HI.U32 R10, R6, R23, RZ ;  /* 0x00000017060a7227 */ /* 0x000fe200078e00ff */
[C---:B------:R-:W-:Y:S02]  /*1060*/  LOP3.LUT R55, R8.reuse, 0x98, RZ, 0xfc, !PT ;  /* 0x0000009808377812 */ /* 0x040fe400078efcff */
[----:B------:R-:W-:Y:S01]  /*1070*/  LOP3.LUT R56, R8, 0x9c, RZ, 0xfc, !PT ;  /* 0x0000009c08387812 */ /* 0x000fe200078efcff */
[----:B------:R-:W-:Y:S01]  /*1080*/  @!P6 IMAD.IADD R22, R22, 0x1, -R0 ;  /* 0x000000011616e824 */ /* 0x000fe200078e0a00 */
[C---:B------:R-:W-:Y:S01]  /*1090*/  ISETP.GT.U32.AND P6, PT, R0.reuse, R21, PT ;  /* 0x000000150000720c */ /* 0x040fe20003fc4070 */
[----:B------:R-:W-:Y:S01]  /*10a0*/  IMAD R24, R0, R11, R25 ;  /* 0x0000000b00187224 */ /* 0x000fe200078e0219 */
[----:B------:R-:W-:Y:S01]  /*10b0*/  LOP3.LUT R57, R8, 0xa0, RZ, 0xfc, !PT ;  /* 0x000000a008397812 */ /* 0x000fe200078efcff */
[----:B------:R-:W-:Y:S01]  /*10c0*/  IMAD R25, R0, R16, R27 ;  /* 0x0000001000197224 */ /* 0x000fe200078e021b */
[C---:B------:R-:W-:Y:S01]  /*10d0*/  LOP3.LUT R16, R8.reuse, 0x3c, RZ, 0xfc, !PT ;  /* 0x0000003c08107812 */ /* 0x040fe200078efcff */
[----:B------:R-:W-:Y:S01]  /*10e0*/  IMAD.MOV R10, RZ, RZ, -R10 ;  /* 0x000000ffff0a7224 */ /* 0x000fe200078e0a0a */
[----:B------:R-:W-:Y:S01]  /*10f0*/  LOP3.LUT R58, R8, 0xb8, RZ, 0xfc, !PT ;  /* 0x000000b8083a7812 */ /* 0x000fe200078efcff */
[----:B------:R-:W-:Y:S01]  /*1100*/  @!P2 IMAD.MOV R17, RZ, RZ, -R17 ;  /* 0x000000ffff11a224 */ /* 0x000fe200078e0a11 */
[----:B------:R-:W-:Y:S01]  /*1110*/  IABS R27, R16 ;  /* 0x00000010001b7213 */ /* 0x000fe20000000000 */
[C---:B------:R-:W-:Y:S01]  /*1120*/  IMAD R23, R0.reuse, R10, R23 ;  /* 0x0000000a00177224 */ /* 0x040fe200078e0217 */
[----:B------:R-:W-:Y:S01]  /*1130*/  IABS R10, R30 ;  /* 0x0000001e000a7213 */ /* 0x000fe20000000000 */
[----:B------:R-:W-:Y:S01]  /*1140*/  @!P3 IMAD.MOV R19, RZ, RZ, -R19 ;  /* 0x000000ffff13b224 */ /* 0x000fe200078e0a13 */
[C---:B------:R-:W-:Y:S01]  /*1150*/  ISETP.GT.U32.AND P3, PT, R0.reuse, R24, PT ;  /* 0x000000180000720c */ /* 0x040fe20003f64070 */
[----:B------:R-:W-:Y:S01]  /*1160*/  @!P6 IMAD.IADD R21, R21, 0x1, -R0 ;  /* 0x000000011515e824 */ /* 0x000fe200078e0a00 */
[C---:B------:R-:W-:Y:S01]  /*1170*/  ISETP.GT.U32.AND P6, PT, R0.reuse, R25, PT ;  /* 0x000000190000720c */ /* 0x040fe20003fc4070 */
[----:B------:R-:W-:Y:S01]  /*1180*/  IMAD.MOV.U32 R11, RZ, RZ, R10 ;  /* 0x000000ffff0b7224 */ /* 0x000fe200078e000a */
[C---:B------:R-:W-:Y:S01]  /*1190*/  ISETP.GT.U32.AND P2, PT, R0.reuse, R23, PT ;  /* 0x000000170000720c */ /* 0x040fe20003f44070 */
[----:B------:R-:W-:Y:S01]  /*11a0*/  @!P1 IMAD.MOV R18, RZ, RZ, -R18 ;  /* 0x000000ffff129224 */ /* 0x000fe200078e0a12 */
[----:B------:R-:W-:Y:S01]  /*11b0*/  ISETP.GT.U32.AND P1, PT, R0, R22, PT ;  /* 0x000000160000720c */ /* 0x000fe20003f24070 */
[----:B------:R-:W-:Y:S01]  /*11c0*/  IMAD.HI.U32 R10, R6, R11, RZ ;  /* 0x0000000b060a7227 */ /* 0x000fe200078e00ff */
[----:B------:R-:W-:-:S02]  /*11d0*/  IABS R67, R58 ;  /* 0x0000003a00437213 */ /* 0x000fc40000000000 */
[C---:B------:R-:W-:Y:S01]  /*11e0*/  LOP3.LUT R60, R8.reuse, 0xe0, RZ, 0xfc, !PT ;  /* 0x000000e0083c7812 */ /* 0x040fe200078efcff */
[----:B------:R-:W-:Y:S01]  /*11f0*/  IMAD.MOV R10, RZ, RZ, -R10 ;  /* 0x000000ffff0a7224 */ /* 0x000fe200078e0a0a */
[----:B------:R-:W-:Y:S01]  /*1200*/  LOP3.LUT R62, R8, 0xe4, RZ, 0xfc, !PT ;  /* 0x000000e4083e7812 */ /* 0x000fe200078efcff */
[--C-:B------:R-:W-:Y:S01]  /*1210*/  @!P3 IMAD.IADD R24, R24, 0x1, -R0.reuse ;  /* 0x000000011818b824 */ /* 0x100fe200078e0a00 */
[----:B------:R-:W-:Y:S01]  /*1220*/  IABS R89, R60 ;  /* 0x0000003c00597213 */ /* 0x000fe20000000000 */
[--C-:B------:R-:W-:Y:S01]  /*1230*/  @!P6 IMAD.IADD R25, R25, 0x1, -R0.reuse ;  /* 0x000000011919e824 */ /* 0x100fe200078e0a00 */
[----:B------:R-:W-:Y:S01]  /*1240*/  IABS R91, R62 ;  /* 0x0000003e005b7213 */ /* 0x000fe20000000000 */
[----:B------:R-:W-:Y:S01]  /*1250*/  @!P2 IMAD.IADD R23, R23, 0x1, -R0 ;  /* 0x000000011717a824 */ /* 0x000fe200078e0a00 */
[----:B------:R-:W-:Y:S01]  /*1260*/  ISETP.GE.AND P2, PT, R29, RZ, PT ;  /* 0x000000ff1d00720c */ /* 0x000fe20003f46270 */
[C---:B------:R-:W-:Y:S01]  /*1270*/  IMAD R26, R0.reuse, R10, R11 ;  /* 0x0000000a001a7224 */ /* 0x040fe200078e020b */
[----:B------:R-:W-:Y:S01]  /*1280*/  ISETP.GT.U32.AND P6, PT, R0, R25, PT ;  /* 0x000000190000720c */ /* 0x000fe20003fc4070 */
[----:B------:R-:W-:Y:S01]  /*1290*/  IMAD.HI.U32 R10, R6, R27, RZ ;  /* 0x0000001b060a7227 */ /* 0x000fe200078e00ff */
[----:B------:R-:W-:-:S02]  /*12a0*/  ISETP.GT.U32.AND P3, PT, R0, R23, PT ;  /* 0x000000170000720c */ /* 0x000fc40003f64070 */
[----:B------:R-:W-:Y:S01]  /*12b0*/  LOP3.LUT R64, R8, 0xe8, RZ, 0xfc, !PT ;  /* 0x000000e808407812 */ /* 0x000fe200078efcff */
[----:B------:R-:W-:Y:S01]  /*12c0*/  @!P1 IMAD.IADD R22, R22, 0x1, -R0 ;  /* 0x0000000116169824 */ /* 0x000fe200078e0a00 */
[----:B------:R-:W-:Y:S01]  /*12d0*/  ISETP.GE.AND P1, PT, R28, RZ, PT ;  /* 0x000000ff1c00720c */ /* 0x000fe20003f26270 */
[----:B------:R-:W-:Y:S01]  /*12e0*/  IMAD.MOV R10, RZ, RZ, -R10 ;  /* 0x000000ffff0a7224 */ /* 0x000fe200078e0a0a */
[----:B------:R-:W-:Y:S01]  /*12f0*/  LOP3.LUT R28, R8, 0x40, RZ, 0xfc, !PT ;  /* 0x00000040081c7812 */ /* 0x000fe200078efcff */
[----:B------:R-:W-:Y:S01]  /*1300*/  @!P5 IMAD.MOV R22, RZ, RZ, -R22 ;  /* 0x000000ffff16d224 */ /* 0x000fe200078e0a16 */
[C---:B------:R-:W-:Y:S01]  /*1310*/  ISETP.GT.U32.AND P5, PT, R0.reuse, R26, PT ;  /* 0x0000001a0000720c */ /* 0x040fe20003fa4070 */
[C---:B------:R-:W-:Y:S01]  /*1320*/  IMAD R27, R0.reuse, R10, R27 ;  /* 0x0000000a001b7224 */ /* 0x040fe200078e021b */
[----:B------:R-:W-:Y:S01]  /*1330*/  IABS R11, R28 ;  /* 0x0000001c000b7213 */ /* 0x000fe20000000000 */
[--C-:B------:R-:W-:Y:S01]  /*1340*/  @!P6 IMAD.IADD R25, R25, 0x1, -R0.reuse ;  /* 0x000000011919e824 */ /* 0x100fe200078e0a00 */
[----:B------:R-:W-:Y:S01]  /*1350*/  IABS R93, R64 ;  /* 0x00000040005d7213 */ /* 0x000fe20000000000 */
[----:B------:R-:W-:Y:S01]  /*1360*/  @!P0 IMAD.MOV R21, RZ, RZ, -R21 ;  /* 0x000000ffff158224 */ /* 0x000fe200078e0a15 */
[C---:B------:R-:W-:Y:S01]  /*1370*/  ISETP.GT.U32.AND P6, PT, R0.reuse, R27, PT ;  /* 0x0000001b0000720c */ /* 0x040fe20003fc4070 */
[----:B------:R-:W-:Y:S01]  /*1380*/  @!P3 IMAD.IADD R23, R23, 0x1, -R0 ;  /* 0x000000011717b824 */ /* 0x000fe200078e0a00 */
[----:B------:R-:W-:Y:S01]  /*1390*/  ISETP.GT.U32.AND P0, PT, R0, R24, PT ;  /* 0x000000180000720c */ /* 0x000fe20003f04070 */
[----:B------:R-:W-:Y:S01]  /*13a0*/  IMAD.HI.U32 R10, R6, R11, RZ ;  /* 0x0000000b060a7227 */ /* 0x000fe200078e00ff */
[----:B------:R-:W-:-:S02]  /*13b0*/  ISETP.GE.AND P3, PT, R30, RZ, PT ;  /* 0x000000ff1e00720c */ /* 0x000fc40003f66270 */
[----:B------:R-:W-:Y:S01]  /*13c0*/  LOP3.LUT R30, R8, 0x44, RZ, 0xfc, !PT ;  /* 0x00000044081e7812 */ /* 0x000fe200078efcff */
[----:B------:R-:W-:Y:S01]  /*13d0*/  @!P5 IMAD.IADD R26, R26, 0x1, -R0 ;  /* 0x000000011a1ad824 */ /* 0x000fe200078e0a00 */
[----:B------:R-:W-:Y:S01]  /*13e0*/  ISETP.GE.AND P5, PT, R28, RZ, PT ;  /* 0x000000ff1c00720c */ /* 0x000fe20003fa6270 */
[----:B------:R-:W-:Y:S01]  /*13f0*/  IMAD.MOV R10, RZ, RZ, -R10 ;  /* 0x000000ffff0a7224 */ /* 0x000fe200078e0a0a */
[----:B------:R-:W-:Y:S01]  /*1400*/  IABS R29, R30 ;  /* 0x0000001e001d7213 */ /* 0x000fe20000000000 */
[----:B------:R-:W-:Y:S01]  /*1410*/  @!P4 IMAD.MOV R23, RZ, RZ, -R23 ;  /* 0x000000ffff17c224 */ /* 0x000fe200078e0a17 */
[----:B------:R-:W-:Y:S01]  /*1420*/  LOP3.LUT R66, R8, 0xec, RZ, 0xfc, !PT ;  /* 0x000000ec08427812 */ /* 0x000fe200078efcff */
[----:B------:R-:W-:Y:S01]  /*1430*/  @!P6 IMAD.IADD R27, R27, 0x1, -R0 ;  /* 0x000000011b1be824 */ /* 0x000fe200078e0a00 */
[C---:B------:R-:W-:Y:S01]  /*1440*/  ISETP.GT.U32.AND P6, PT, R0.reuse, R26, PT ;  /* 0x0000001a0000720c */ /* 0x040fe20003fc4070 */
[----:B------:R-:W-:Y:S01]  /*1450*/  IMAD R28, R0, R10, R11 ;  /* 0x0000000a001c7224 */ /* 0x000fe200078e020b */
[----:B------:R-:W-:Y:S01]  /*1460*/  @!P0 IADD3 R24, R24, -R0, RZ ;  /* 0x8000000018188210 */ /* 0x000fe20007ffe0ff */
[----:B------:R-:W-:Y:S01]  /*1470*/  IMAD.HI.U32 R10, R6, R29, RZ ;  /* 0x0000001d060a7227 */ /* 0x000fe200078e00ff */
[----:B------:R-:W-:-:S02]  /*1480*/  ISETP.GE.AND P0, PT, R16, RZ, PT ;  /* 0x000000ff1000720c */ /* 0x000fc40003f06270 */
[----:B------:R-:W-:Y:S01]  /*1490*/  LOP3.LUT R16, R8, 0x48, RZ, 0xfc, !PT ;  /* 0x0000004808107812 */ /* 0x000fe200078efcff */
[----:B------:R-:W-:Y:S01]  /*14a0*/  IMAD.MOV R10, RZ, RZ, -R10 ;  /* 0x000000ffff0a7224 */ /* 0x000fe200078e0a0a */
[C---:B------:R-:W-:Y:S01]  /*14b0*/  ISETP.GT.U32.AND P4, PT, R0.reuse, R27, PT ;  /* 0x0000001b0000720c */ /* 0x040fe20003f84070 */
[----:B------:R-:W-:Y:S01]  /*14c0*/  @!P1 IMAD.MOV R24, RZ, RZ, -R24 ;  /* 0x000000ffff189224 */ /* 0x000fe200078e0a18 */
[C---:B------:R-:W-:Y:S01]  /*14d0*/  ISETP.GT.U32.AND P1, PT, R0.reuse, R28, PT ;  /* 0x0000001c0000720c */ /* 0x040fe20003f24070 */
[----:B------:R-:W-:Y:S01]  /*14e0*/  IMAD R29, R0, R10, R29 ;  /* 0x0000000a001d7224 */ /* 0x000fe200078e021d */
[----:B------:R-:W-:Y:S01]  /*14f0*/  IABS R31, R16 ;  /* 0x00000010001f7213 */ /* 0x000fe20000000000 */
[----:B------:R-:W-:Y:S01]  /*1500*/  @!P6 IMAD.IADD R26, R26, 0x1, -R0 ;  /* 0x000000011a1ae824 */ /* 0x000fe200078e0a00 */
[----:B------:R-:W-:Y:S01]  /*1510*/  IABS R95, R66 ;  /* 0x00000042005f7213 */ /* 0x000fe20000000000 */
[----:B------:R-:W-:Y:S01]  /*1520*/  IMAD.HI.U32 R11, R6, R33, RZ ;  /* 0x00000021060b7227 */ /* 0x000fe200078e00ff */
[----:B------:R-:W-:-:S02]  /*1530*/  ISETP.GT.U32.AND P6, PT, R0, R29, PT ;  /* 0x0000001d0000720c */ /* 0x000fc40003fc4070 */
[----:B------:R-:W-:Y:S01]  /*1540*/  LOP3.LUT R68, R8, 0xf0, RZ, 0xfc, !PT ;  /* 0x000000f008447812 */ /* 0x000fe200078efcff */
[----:B------:R-:W-:Y:S01]  /*1550*/  IMAD.HI.U32 R10, R6, R31, RZ ;  /* 0x0000001f060a7227 */ /* 0x000fe200078e00ff */
[----:B------:R-:W-:Y:S02]  /*1560*/  LOP3.LUT R70, R8, 0xf4, RZ, 0xfc, !PT ;  /* 0x000000f408467812 */ /* 0x000fe400078efcff */
[----:B------:R-:W-:Y:S01]  /*1570*/  @!P4 IADD3 R27, R27, -R0, RZ ;  /* 0x800000001b1bc210 */ /* 0x000fe20007ffe0ff */
[----:B------:R-:W-:Y:S01]  /*1580*/  @!P1 IMAD.IADD R28, R28, 0x1, -R0 ;  /* 0x000000011c1c9824 */ /* 0x000fe200078e0a00 */
[----:B------:R-:W-:Y:S01]  /*1590*/  ISETP.GE.AND P4, PT, R16, RZ, PT ;  /* 0x000000ff1000720c */ /* 0x000fe20003f86270 */
[----:B------:R-:W-:Y:S01]  /*15a0*/  IMAD.MOV R10, RZ, RZ, -R10 ;  /* 0x000000ffff0a7224 */ /* 0x000fe200078e0a0a */
[----:B------:R-:W-:Y:S01]  /*15b0*/  LOP3.LUT R16, R8, 0x50, RZ, 0xfc, !PT ;  /* 0x0000005008107812 */ /* 0x000fe200078efcff */
[----:B------:R-:W-:Y:S01]  /*15c0*/  IMAD.MOV R11, RZ, RZ, -R11 ;  /* 0x000000ffff0b7224 */ /* 0x000fe200078e0a0b */
[----:B------:R-:W-:Y:S01]  /*15d0*/  ISETP.GE.AND P1, PT, R32, RZ, PT ;  /* 0x000000ff2000720c */ /* 0x000fe20003f26270 */
[----:B------:R-:W-:Y:S01]  /*15e0*/  @!P6 IMAD.IADD R29, R29, 0x1, -R0 ;  /* 0x000000011d1de824 */ /* 0x000fe200078e0a00 */
[----:B------:R-:W-:Y:S01]  /*15f0*/  ISETP.GT.U32.AND P6, PT, R0, R28, PT ;  /* 0x0000001c0000720c */ /* 0x000fe20003fc4070 */
[----:B------:R-:W-:Y:S01]  /*1600*/  @!P2 IMAD.MOV R25, RZ, RZ, -R25 ;  /* 0x000000ffff19a224 */ /* 0x000fe200078e0a19 */
[----:B------:R-:W-:Y:S01]  /*1610*/  ISETP.GE.AND P2, PT, R30, RZ, PT ;  /* 0x000000ff1e00720c */ /* 0x000fe20003f46270 */
[C---:B------:R-:W-:Y:S01]  /*1620*/  IMAD R30, R0.reuse, R10, R31 ;  /* 0x0000000a001e7224 */ /* 0x040fe200078e021f */
[----:B------:R-:W-:Y:S01]  /*1630*/  IABS R97, R68 ;  /* 0x0000004400617213 */ /* 0x000fe20000000000 */
[C---:B------:R-:W-:Y:S01]  /*1640*/  IMAD R31, R0.reuse, R11, R33 ;  /* 0x0000000b001f7224 */ /* 0x040fe200078e0221 */
[----:B------:R-:W-:Y:S01]  /*1650*/  IABS R11, R16 ;  /* 0x00000010000b7213 */ /* 0x000fe20000000000 */
[----:B------:R-:W-:Y:S01]  /*1660*/  @!P0 IMAD.MOV R27, RZ, RZ, -R27 ;  /* 0x000000ffff1b8224 */ /* 0x000fe200078e0a1b */
[C---:B------:R-:W-:Y:S01]  /*1670*/  ISETP.GT.U32.AND P0, PT, R0.reuse, R30, PT ;  /* 0x0000001e0000720c */ /* 0x040fe20003f04070 */
[----:B------:R-:W-:Y:S01]  /*1680*/  @!P3 IMAD.MOV R26, RZ, RZ, -R26 ;  /* 0x000000ffff1ab224 */ /* 0x000fe200078e0a1a */
[----:B------:R-:W-:Y:S01]  /*1690*/  ISETP.GT.U32.AND P3, PT, R0, R29, PT ;  /* 0x0000001d0000720c */ /* 0x000fe20003f64070 */
[----:B------:R-:W-:Y:S01]  /*16a0*/  IMAD.HI.U32 R10, R6, R11, RZ ;  /* 0x0000000b060a7227 */ /* 0x000fe200078e00ff */
[----:B------:R-:W-:-:S02]  /*16b0*/  IABS R33, R34 ;  /* 0x0000002200217213 */ /* 0x000fc40000000000 */
[----:B------:R-:W-:Y:S01]  /*16c0*/  IABS R99, R70 ;  /* 0x0000004600637213 */ /* 0x000fe20000000000 */
[----:B------:R-:W-:Y:S01]  /*16d0*/  @!P6 IMAD.IADD R28, R28, 0x1, -R0 ;  /* 0x000000011c1ce824 */ /* 0x000fe200078e0a00 */
[----:B------:R-:W-:Y:S01]  /*16e0*/  ISETP.GT.U32.AND P6, PT, R0, R31, PT ;  /* 0x0000001f0000720c */ /* 0x000fe20003fc4070 */
[----:B------:R-:W-:-:S03]  /*16f0*/  IMAD.MOV R10, RZ, RZ, -R10 ;  /* 0x000000ffff0a7224 */ /* 0x000fc600078e0a0a */
[----:B------:R-:W-:Y:S01]  /*1700*/  @!P5 IADD3 R28, -R28, RZ, RZ ;  /* 0x000000ff1c1cd210 */ /* 0x000fe20007ffe1ff */
[----:B------:R-:W-:Y:S02]  /*1710*/  IMAD R32, R0, R10, R11 ;  /* 0x0000000a00207224 */ /* 0x000fe400078e020b */
[--C-:B------:R-:W-:Y:S02]  /*1720*/  @!P0 IMAD.IADD R30, R30, 0x1, -R0.reuse ;  /* 0x000000011e1e8824 */ /* 0x100fe400078e0a00 */
[----:B------:R-:W-:Y:S01]  /*1730*/  @!P3 IMAD.IADD R29, R29, 0x1, -R0 ;  /* 0x000000011d1db824 */ /* 0x000fe200078e0a00 */
[----:B------:R-:W-:Y:S01]  /*1740*/  ISETP.GT.U32.AND P0, PT, R0, R32, PT ;  /* 0x000000200000720c */ /* 0x000fe20003f04070 */
[----:B------:R-:W-:Y:S01]  /*1750*/  IMAD.HI.U32 R11, R6, R35, RZ ;  /* 0x00000023060b7227 */ /* 0x000fe200078e00ff */
[----:B------:R-:W-:-:S03]  /*1760*/  ISETP.GE.AND P3, PT, R16, RZ, PT ;  /* 0x000000ff1000720c */ /* 0x000fc60003f66270 */
[----:B------:R-:W-:Y:S01]  /*1770*/  @!P6 IMAD.IADD R31, R31, 0x1, -R0 ;  /* 0x000000011f1fe824 */ /* 0x000fe200078e0a00 */
[----:B------:R-:W-:Y:S01]  /*1780*/  ISETP.GT.U32.AND P6, PT, R0, R30, PT ;  /* 0x0000001e0000720c */ /* 0x000fe20003fc4070 */
[----:B------:R-:W-:-:S03]  /*1790*/  IMAD.HI.U32 R16, R6, R37, RZ ;  /* 0x0000002506107227 */ /* 0x000fc600078e00ff */
[----:B------:R-:W-:Y:S01]  /*17a0*/  ISETP.GT.U32.AND P5, PT, R0, R31, PT ;  /* 0x0000001f0000720c */ /* 0x000fe20003fa4070 */
[----:B------:R-:W-:-:S04]  /*17b0*/  IMAD.HI.U32 R10, R6, R33, RZ ;  /* 0x00000021060a7227 */ /* 0x000fc800078e00ff */
[----:B------:R-:W-:Y:S02]  /*17c0*/  IMAD.MOV R11, RZ, RZ, -R11 ;  /* 0x000000ffff0b7224 */ /* 0x000fe400078e0a0b */
[----:B------:R-:W-:Y:S02]  /*17d0*/  IMAD.MOV R16, RZ, RZ, -R16 ;  /* 0x000000ffff107224 */ /* 0x000fe400078e0a10 */
[----:B------:R-:W-:Y:S02]  /*17e0*/  IMAD.MOV R10, RZ, RZ, -R10 ;  /* 0x000000ffff0a7224 */ /* 0x000fe400078e0a0a */
[----:B------:R-:W-:Y:S01]  /*17f0*/  @!P2 IMAD.MOV R29, RZ, RZ, -R29 ;  /* 0x000000ffff1da224 */ /* 0x000fe200078e0a1d */
[----:B------:R-:W-:Y:S01]  /*1800*/  ISETP.GE.AND P2, PT, R34, RZ, PT ;  /* 0x000000ff2200720c */ /* 0x000fe20003f46270 */
[C---:B------:R-:W-:Y:S01]  /*1810*/  IMAD R34, R0.reuse, R11, R35 ;  /* 0x0000000b00227224 */ /* 0x040fe200078e0223 */
[----:B------:R-:W-:Y:S01]  /*1820*/  IABS R11, R40 ;  /* 0x00000028000b7213 */ /* 0x000fe20000000000 */
[----:B------:R-:W-:Y:S01]  /*1830*/  IMAD R35, R0, R16, R37 ;  /* 0x0000001000237224 */ /* 0x000fe200078e0225 */
[----:B------:R-:W-:Y:S01]  /*1840*/  LOP3.LUT R16, R8, 0x64, RZ, 0xfc, !PT ;  /* 0x0000006408107812 */ /* 0x000fe200078efcff */
[--C-:B------:R-:W-:Y:S01]  /*1850*/  @!P5 IMAD.IADD R31, R31, 0x1, -R0.reuse ;  /* 0x000000011f1fd824 */ /* 0x100fe200078e0a00 */
[C---:B------:R-:W-:Y:S01]  /*1860*/  ISETP.GT.U32.AND P5, PT, R0.reuse, R34, PT ;  /* 0x000000220000720c */ /* 0x040fe20003fa4070 */
[----:B------:R-:W-:Y:S01]  /*1870*/  IMAD R33, R0, R10, R33 ;  /* 0x0000000a00217224 */ /* 0x000fe200078e0221 */
[----:B------:R-:W-:Y:S01]  /*1880*/  IABS R37, R16 ;  /* 0x0000001000257213 */ /* 0x000fe20000000000 */
[----:B------:R-:W-:-:S02]  /*1890*/  @!P0 IMAD.IADD R32, R32, 0x1, -R0 ;  /* 0x0000000120208824 */ /* 0x000fc400078e0a00 */
[----:B------:R-:W-:Y:S01]  /*18a0*/  @!P1 IMAD.MOV R31, RZ, RZ, -R31 ;  /* 0x000000ffff1f9224 */ /* 0x000fe200078e0a1f */
[----:B------:R-:W-:Y:S01]  /*18b0*/  ISETP.GT.U32.AND P1, PT, R0, R35, PT ;  /* 0x000000230000720c */ /* 0x000fe20003f24070 */
[----:B------:R-:W-:Y:S01]  /*18c0*/  @!P6 IMAD.IADD R30, R30, 0x1, -R0 ;  /* 0x000000011e1ee824 */ /* 0x000fe200078e0a00 */
[----:B------:R-:W-:Y:S01]  /*18d0*/  ISETP.GT.U32.AND P0, PT, R0, R32, PT ;  /* 0x000000200000720c */ /* 0x000fe20003f04070 */
[----:B------:R-:W-:Y:S01]  /*18e0*/  IMAD.HI.U32 R10, R6, R11, RZ ;  /* 0x0000000b060a7227 */ /* 0x000fe200078e00ff */
[----:B------:R-:W-:-:S03]  /*18f0*/  ISETP.GT.U32.AND P6, PT, R0, R33, PT ;  /* 0x000000210000720c */ /* 0x000fc60003fc4070 */
[----:B------:R-:W-:Y:S02]  /*1900*/  IMAD.MOV R10, RZ, RZ, -R10 ;  /* 0x000000ffff0a7224 */ /* 0x000fe400078e0a0a */
[----:B------:R-:W-:Y:S01]  /*1910*/  @!P4 IMAD.MOV R30, RZ, RZ, -R30 ;  /* 0x000000ffff1ec224 */ /* 0x000fe200078e0a1e */
[----:B------:R-:W-:Y:S01]  /*1920*/  ISETP.GE.AND P4, PT, R36, RZ, PT ;  /* 0x000000ff2400720c */ /* 0x000fe20003f86270 */
[----:B------:R-:W-:Y:S02]  /*1930*/  IMAD R36, R0, R10, R11 ;  /* 0x0000000a00247224 */ /* 0x000fe400078e020b */
[--C-:B------:R-:W-:Y:S02]  /*1940*/  @!P1 IMAD.IADD R35, R35, 0x1, -R0.reuse ;  /* 0x0000000123239824 */ /* 0x100fe400078e0a00 */
[----:B------:R-:W-:Y:S01]  /*1950*/  @!P0 IMAD.IADD R32, R32, 0x1, -R0 ;  /* 0x0000000120208824 */ /* 0x000fe200078e0a00 */
[----:B------:R-:W-:Y:S01]  /*1960*/  ISETP.GE.AND P0, PT, R38, RZ, PT ;  /* 0x000000ff2600720c */ /* 0x000fe20003f06270 */
[----:B------:R-:W-:Y:S01]  /*1970*/  IMAD.HI.U32 R10, R6, R37, RZ ;  /* 0x00000025060a7227 */ /* 0x000fe200078e00ff */
[----:B------:R-:W-:-:S02]  /*1980*/  @!P6 IADD3 R33, R33, -R0, RZ ;  /* 0x800000002121e210 */ /* 0x000fc40007ffe0ff */
[C---:B------:R-:W-:Y:S01]  /*1990*/  ISETP.GT.U32.AND P1, PT, R0.reuse, R35, PT ;  /* 0x000000230000720c */ /* 0x040fe20003f24070 */
[----:B------:R-:W-:Y:S01]  /*19a0*/  @!P3 IMAD.MOV R32, RZ, RZ, -R32 ;  /* 0x000000ffff20b224 */ /* 0x000fe200078e0a20 */
[----:B------:R-:W-:Y:S01]  /*19b0*/  ISETP.GT.U32.AND P6, PT, R0, R33, PT ;  /* 0x000000210000720c */ /* 0x000fe20003fc4070 */
[----:B------:R-:W-:Y:S01]  /*19c0*/  @!P5 IMAD.IADD R34, R34, 0x1, -R0 ;  /* 0x000000012222d824 */ /* 0x000fe200078e0a00 */
[----:B------:R-:W-:Y:S01]  /*19d0*/  ISETP.GT.U32.AND P3, PT, R0, R36, PT ;  /* 0x000000240000720c */ /* 0x000fe20003f64070 */
[----:B------:R-:W-:Y:S01]  /*19e0*/  IMAD.MOV R11, RZ, RZ, -R10 ;  /* 0x000000ffff0b7224 */ /* 0x000fe200078e0a0a */
[----:B------:R-:W-:Y:S02]  /*19f0*/  LOP3.LUT R38, R8, 0x68, RZ, 0xfc, !PT ;  /* 0x0000006808267812 */ /* 0x000fe400078efcff */
[C---:B------:R-:W-:Y:S01]  /*1a00*/  ISETP.GT.U32.AND P5, PT, R0.reuse, R34, PT ;  /* 0x000000220000720c */ /* 0x040fe20003fa4070 */
[----:B------:R-:W-:Y:S01]  /*1a10*/  IMAD R37, R0, R11, R37 ;  /* 0x0000000b00257224 */ /* 0x000fe200078e0225 */
[----:B------:R-:W-:-:S03]  /*1a20*/  IABS R39, R38 ;  /* 0x0000002600277213 */ /* 0x000fc60000000000 */
[--C-:B------:R-:W-:Y:S01]  /*1a30*/  @!P1 IMAD.IADD R35, R35, 0x1, -R0.reuse ;  /* 0x0000000123239824 */ /* 0x100fe200078e0a00 */
[----:B------:R-:W-:Y:S01]  /*1a40*/  ISETP.GT.U32.AND P1, PT, R0, R37, PT ;  /* 0x000000250000720c */ /* 0x000fe20003f24070 */
[--C-:B------:R-:W-:Y:S01]  /*1a50*/  @!P6 IMAD.IADD R33, R33, 0x1, -R0.reuse ;  /* 0x000000012121e824 */ /* 0x100fe200078e0a00 */
[----:B------:R-:W-:Y:S01]  /*1a60*/  ISETP.GE.AND P6, PT, R40, RZ, PT ;  /* 0x000000ff2800720c */ /* 0x000fe20003fc6270 */
[----:B------:R-:W-:Y:S01]  /*1a70*/  IMAD.HI.U32 R10, R6, R39, RZ ;  /* 0x00000027060a7227 */ /* 0x000fe200078e00ff */
[----:B------:R-:W-:Y:S02]  /*1a80*/  LOP3.LUT R40, R8, 0x6c, RZ, 0xfc, !PT ;  /* 0x0000006c08287812 */ /* 0x000fe400078efcff */
[----:B------:R-:W-:Y:S01]  /*1a90*/  @!P2 IADD3 R33, -R33, RZ, RZ ;  /* 0x000000ff2121a210 */ /* 0x000fe20007ffe1ff */
[----:B------:R-:W-:Y:S01]  /*1aa0*/  @!P3 IMAD.IADD R36, R36, 0x1, -R0 ;  /* 0x000000012424b824 */ /* 0x000fe200078e0a00 */
[----:B------:R-:W-:Y:S01]  /*1ab0*/  IABS R11, R40 ;  /* 0x00000028000b7213 */ /* 0x000fe20000000000 */
[----:B------:R-:W-:Y:S01]  /*1ac0*/  IMAD.MOV R10, RZ, RZ, -R10 ;  /* 0x000000ffff0a7224 */ /* 0x000fe200078e0a0a */
[----:B------:R-:W-:Y:S01]  /*1ad0*/  ISETP.GE.AND P3, PT, R38, RZ, PT ;  /* 0x000000ff2600720c */ /* 0x000fe20003f66270 */
[----:B------:R-:W-:Y:S01]  /*1ae0*/  @!P5 IMAD.IADD R34, R34, 0x1, -R0 ;  /* 0x000000012222d824 */ /* 0x000fe200078e0a00 */
[C---:B------:R-:W-:Y:S01]  /*1af0*/  ISETP.GT.U32.AND P2, PT, R0.reuse, R36, PT ;  /* 0x000000240000720c */ /* 0x040fe20003f44070 */
[----:B------:R-:W-:Y:S01]  /*1b00*/  IMAD R38, R0, R10, R39 ;  /* 0x0000000a00267224 */ /* 0x000fe200078e0227 */
[----:B------:R-:W-:Y:S01]  /*1b10*/  ISETP.GE.AND P5, PT, R16, RZ, PT ;  /* 0x000000ff1000720c */ /* 0x000fe20003fa6270 */
[----:B------:R-:W-:Y:S01]  /*1b20*/  IMAD.HI.U32 R10, R6, R11, RZ ;  /* 0x0000000b060a7227 */ /* 0x000fe200078e00ff */
[----:B------:R-:W-:-:S03]  /*1b30*/  LOP3.LUT R16, R8, 0x70, RZ, 0xfc, !PT ;  /* 0x0000007008107812 */ /* 0x000fc600078efcff */
[----:B------:R-:W-:Y:S01]  /*1b40*/  @!P4 IMAD.MOV R34, RZ, RZ, -R34 ;  /* 0x000000ffff22c224 */ /* 0x000fe200078e0a22 */
[----:B------:R-:W-:Y:S01]  /*1b50*/  ISETP.GT.U32.AND P4, PT, R0, R38, PT ;  /* 0x000000260000720c */ /* 0x000fe20003f84070 */
[----:B------:R-:W-:Y:S01]  /*1b60*/  @!P1 IMAD.IADD R37, R37, 0x1, -R0 ;  /* 0x0000000125259824 */ /* 0x000fe200078e0a00 */
[----:B------:R-:W-:Y:S01]  /*1b70*/  IABS R41, R16 ;  /* 0x0000001000297213 */ /* 0x000fe20000000000 */
[----:B------:R-:W-:Y:S01]  /*1b80*/  IMAD.MOV R10, RZ, RZ, -R10 ;  /* 0x000000ffff0a7224 */ /* 0x000fe200078e0a0a */
[----:B------:R-:W-:Y:S01]  /*1b90*/  ISETP.GE.AND P1, PT, R40, RZ, PT ;  /* 0x000000ff2800720c */ /* 0x000fe20003f26270 */
[----:B------:R-:W-:Y:S01]  /*1ba0*/  @!P0 IMAD.MOV R35, RZ, RZ, -R35 ;  /* 0x000000ffff238224 */ /* 0x000fe200078e0a23 */
[----:B------:R-:W-:Y:S01]  /*1bb0*/  ISETP.GT.U32.AND P0, PT, R0, R37, PT ;  /* 0x000000250000720c */ /* 0x000fe20003f04070 */
[----:B------:R-:W-:Y:S01]  /*1bc0*/  @!P2 IMAD.IADD R36, R36, 0x1, -R0 ;  /* 0x000000012424a824 */ /* 0x000fe200078e0a00 */
[----:B------:R-:W-:Y:S01]  /*1bd0*/  ISETP.GE.AND P2, PT, R16, RZ, PT ;  /* 0x000000ff1000720c */ /* 0x000fe20003f46270 */
[----:B------:R-:W-:Y:S01]  /*1be0*/  IMAD R39, R0, R10, R11 ;  /* 0x0000000a00277224 */ /* 0x000fe200078e020b */
[----:B------:R-:W-:Y:S01]  /*1bf0*/  LOP3.LUT R11, R8, 0x74, RZ, 0xfc, !PT ;  /* 0x00000074080b7812 */ /* 0x000fe200078efcff */
[----:B------:R-:W-:-:S02]  /*1c00*/  @!P6 IMAD.MOV R36, RZ, RZ, -R36 ;  /* 0x000000ffff24e224 */ /* 0x000fc400078e0a24 */
[----:B------:R-:W-:Y:S01]  /*1c10*/  @!P4 IMAD.IADD R38, R38, 0x1, -R0 ;  /* 0x000000012626c824 */ /* 0x000fe200078e0a00 */
[----:B------:R-:W-:Y:S01]  /*1c20*/  ISETP.GT.U32.AND P6, PT, R0, R39, PT ;  /* 0x000000270000720c */ /* 0x000fe20003fc4070 */
[----:B------:R-:W-:-:S03]  /*1c30*/  IMAD.HI.U32 R10, R6, R41, RZ ;  /* 0x00000029060a7227 */ /* 0x000fc600078e00ff */
[----:B------:R-:W-:Y:S01]  /*1c40*/  ISETP.GT.U32.AND P4, PT, R0, R38, PT ;  /* 0x000000260000720c */ /* 0x000fe20003f84070 */
[----:B------:R-:W-:Y:S01]  /*1c50*/  @!P0 IMAD.IADD R37, R37, 0x1, -R0 ;  /* 0x0000000125258824 */ /* 0x000fe200078e0a00 */
[----:B------:R-:W-:Y:S01]  /*1c60*/  ISETP.GE.AND P0, PT, R11, RZ, PT ;  /* 0x000000ff0b00720c */ /* 0x000fe20003f06270 */
[----:B------:R-:W-:Y:S01]  /*1c70*/  IMAD.MOV R10, RZ, RZ, -R10 ;  /* 0x000000ffff0a7224 */ /* 0x000fe200078e0a0a */
[----:B------:R-:W-:Y:S01]  /*1c80*/  IABS R11, R11 ;  /* 0x0000000b000b7213 */ /* 0x000fe20000000000 */
[----:B------:R-:W-:-:S04]  /*1c90*/  IMAD.HI.U32 R16, R6, R45, RZ ;  /* 0x0000002d06107227 */ /* 0x000fc800078e00ff */
[----:B------:R-:W-:Y:S02]  /*1ca0*/  @!P6 IMAD.IADD R39, R39, 0x1, -R0 ;  /* 0x000000012727e824 */ /* 0x000fe400078e0a00 */
[C---:B------:R-:W-:Y:S02]  /*1cb0*/  IMAD R40, R0.reuse, R10, R41 ;  /* 0x0000000a00287224 */ /* 0x040fe400078e0229 */
[----:B------:R-:W-:Y:S01]  /*1cc0*/  IMAD.MOV.U32 R41, RZ, RZ, R11 ;  /* 0x000000ffff297224 */ /* 0x000fe200078e000b */
[----:B------:R-:W-:Y:S01]  /*1cd0*/  ISETP.GT.U32.AND P6, PT, R0, R39, PT ;  /* 0x000000270000720c */ /* 0x000fe20003fc4070 */
[----:B------:R-:W-:Y:S01]  /*1ce0*/  IMAD.HI.U32 R11, R6, R43, RZ ;  /* 0x0000002b060b7227 */ /* 0x000fe200078e00ff */
[----:B------:R-:W-:Y:S02]  /*1cf0*/  @!P4 IADD3 R38, R38, -R0, RZ ;  /* 0x800000002626c210 */ /* 0x000fe40007ffe0ff */
[----:B------:R-:W-:Y:S01]  /*1d00*/  ISETP.GT.U32.AND P4, PT, R0, R40, PT ;  /* 0x000000280000720c */ /* 0x000fe20003f84070 */
[----:B------:R-:W-:-:S04]  /*1d10*/  IMAD.HI.U32 R10, R6, R41, RZ ;  /* 0x00000029060a7227 */ /* 0x000fc800078e00ff */
[----:B------:R-:W-:Y:S02]  /*1d20*/  IMAD.MOV R10, RZ, RZ, -R10 ;  /* 0x000000ffff0a7224 */ /* 0x000fe400078e0a0a */
[----:B------:R-:W-:Y:S02]  /*1d30*/  @!P3 IMAD.MOV R38, RZ, RZ, -R38 ;  /* 0x000000ffff26b224 */ /* 0x000fe400078e0a26 */
[----:B------:R-:W-:Y:S01]  /*1d40*/  IMAD R41, R0, R10, R41 ;  /* 0x0000000a00297224 */ /* 0x000fe200078e0229 */
[----:B------:R-:W-:Y:S01]  /*1d50*/  LOP3.LUT R10, R8, 0x80, RZ, 0xfc, !PT ;  /* 0x00000080080a7812 */ /* 0x000fe200078efcff */
[--C-:B------:R-:W-:Y:S02]  /*1d60*/  @!P6 IMAD.IADD R39, R39, 0x1, -R0.reuse ;  /* 0x000000012727e824 */ /* 0x100fe400078e0a00 */
[----:B------:R-:W-:Y:S01]  /*1d70*/  @!P4 IMAD.IADD R40, R40, 0x1, -R0 ;  /* 0x000000012828c824 */ /* 0x000fe200078e0a00 */
[----:B------:R-:W-:Y:S01]  /*1d80*/  ISETP.GT.U32.AND P6, PT, R0, R41, PT ;  /* 0x000000290000720c */ /* 0x000fe20003fc4070 */
[----:B------:R-:W-:Y:S01]  /*1d90*/  IMAD.MOV R11, RZ, RZ, -R11 ;  /* 0x000000ffff0b7224 */ /* 0x000fe200078e0a0b */
[----:B------:R-:W-:Y:S01]  /*1da0*/  ISETP.GE.AND P4, PT, R44, RZ, PT ;  /* 0x000000ff2c00720c */ /* 0x000fe20003f86270 */
[----:B------:R-:W-:Y:S01]  /*1db0*/  IMAD.MOV R16, RZ, RZ, -R16 ;  /* 0x000000ffff107224 */ /* 0x000fe200078e0a10 */
[----:B------:R-:W-:Y:S01]  /*1dc0*/  ISETP.GT.U32.AND P3, PT, R0, R40, PT ;  /* 0x000000280000720c */ /* 0x000fe20003f64070 */
[----:B------:R-:W-:Y:S01]  /*1dd0*/  @!P5 IMAD.MOV R37, RZ, RZ, -R37 ;  /* 0x000000ffff25d224 */ /* 0x000fe200078e0a25 */
[----:B------:R-:W-:Y:S01]  /*1de0*/  ISETP.GE.AND P5, PT, R42, RZ, PT ;  /* 0x000000ff2a00720c */ /* 0x000fe20003fa6270 */
[----:B------:R-:W-:Y:S01]  /*1df0*/  IMAD R42, R0, R11, R43 ;  /* 0x0000000b002a7224 */ /* 0x000fe200078e022b */
[----:B------:R-:W-:Y:S01]  /*1e00*/  LOP3.LUT R11, R8, 0x84, RZ, 0xfc, !PT ;  /* 0x00000084080b7812 */ /* 0x000fe200078efcff */
[----:B------:R-:W-:Y:S01]  /*1e10*/  IMAD R43, R0, R16, R45 ;  /* 0x00000010002b7224 */ /* 0x000fe200078e022d */
[----:B------:R-:W-:Y:S01]  /*1e20*/  IABS R45, R10 ;  /* 0x0000000a002d7213 */ /* 0x000fe20000000000 */
[----:B------:R-:W-:Y:S01]  /*1e30*/  @!P1 IMAD.MOV R39, RZ, RZ, -R39 ;  /* 0x000000ffff279224 */ /* 0x000fe200078e0a27 */
[----:B------:R-:W-:Y:S01]  /*1e40*/  ISETP.GE.AND P1, PT, R10, RZ, PT ;  /* 0x000000ff0a00720c */ /* 0x000fe20003f26270 */
[----:B------:R-:W-:Y:S01]  /*1e50*/  IMAD.HI.U32 R16, R6, R49, RZ ;  /* 0x0000003106107227 */ /* 0x000fe200078e00ff */
[----:B------:R-:W-:-:S02]  /*1e60*/  @!P6 IADD3 R41, R41, -R0, RZ ;  /* 0x800000002929e210 */ /* 0x000fc40007ffe0ff */
[----:B------:R-:W-:Y:S01]  /*1e70*/  IABS R47, R11 ;  /* 0x0000000b002f7213 */ /* 0x000fe20000000000 */
[----:B------:R-:W-:Y:S01]  /*1e80*/  @!P3 IMAD.IADD R40, R40, 0x1, -R0 ;  /* 0x000000012828b824 */ /* 0x000fe200078e0a00 */
[----:B------:R-:W-:Y:S01]  /*1e90*/  ISETP.GT.U32.AND P6, PT, R0, R41, PT ;  /* 0x000000290000720c */ /* 0x000fe20003fc4070 */
[----:B------:R-:W-:Y:S01]  /*1ea0*/  IMAD.HI.U32 R10, R6, R45, RZ ;  /* 0x0000002d060a7227 */ /* 0x000fe200078e00ff */
[----:B------:R-:W-:-:S03]  /*1eb0*/  ISETP.GE.AND P3, PT, R11, RZ, PT ;  /* 0x000000ff0b00720c */ /* 0x000fc60003f66270 */
[----:B------:R-:W-:Y:S01]  /*1ec0*/  @!P2 IMAD.MOV R40, RZ, RZ, -R40 ;  /* 0x000000ffff28a224 */ /* 0x000fe200078e0a28 */
[----:B------:R-:W-:Y:S01]  /*1ed0*/  ISETP.GT.U32.AND P2, PT, R0, R42, PT ;  /* 0x0000002a0000720c */ /* 0x000fe20003f44070 */
[----:B------:R-:W-:Y:S02]  /*1ee0*/  IMAD.MOV R10, RZ, RZ, -R10 ;  /* 0x000000ffff0a7224 */ /* 0x000fe400078e0a0a */
[----:B------:R-:W-:-:S04]  /*1ef0*/  IMAD.HI.U32 R11, R6, R47, RZ ;  /* 0x0000002f060b7227 */ /* 0x000fc800078e00ff */
[--C-:B------:R-:W-:Y:S01]  /*1f00*/  @!P6 IMAD.IADD R41, R41, 0x1, -R0.reuse ;  /* 0x000000012929e824 */ /* 0x100fe200078e0a00 */
[C---:B------:R-:W-:Y:S01]  /*1f10*/  ISETP.GT.U32.AND P6, PT, R0.reuse, R43, PT ;  /* 0x0000002b0000720c */ /* 0x040fe20003fc4070 */
[----:B------:R-:W-:Y:S02]  /*1f20*/  IMAD R44, R0, R10, R45 ;  /* 0x0000000a002c7224 */ /* 0x000fe400078e022d */
[----:B------:R-:W-:Y:S01]  /*1f30*/  IMAD.MOV R11, RZ, RZ, -R11 ;  /* 0x000000ffff0b7224 */ /* 0x000fe200078e0a0b */
[----:B------:R-:W-:Y:S01]  /*1f40*/  @!P0 IADD3 R41, -R41, RZ, RZ ;  /* 0x000000ff29298210 */ /* 0x000fe20007ffe1ff */
[----:B------:R-:W-:Y:S01]  /*1f50*/  @!P2 IMAD.IADD R42, R42, 0x1, -R0 ;  /* 0x000000012a2aa824 */ /* 0x000fe200078e0a00 */
[----:B------:R-:W-:Y:S01]  /*1f60*/  ISETP.GT.U32.AND P2, PT, R0, R44, PT ;  /* 0x0000002c0000720c */ /* 0x000fe20003f44070 */
[----:B------:R-:W-:Y:S02]  /*1f70*/  IMAD.MOV R16, RZ, RZ, -R16 ;  /* 0x000000ffff107224 */ /* 0x000fe400078e0a10 */
[----:B------:R-:W-:-:S04]  /*1f80*/  IMAD.HI.U32 R10, R6, R51, RZ ;  /* 0x00000033060a7227 */ /* 0x000fc800078e00ff */
[--C-:B------:R-:W-:Y:S01]  /*1f90*/  @!P6 IMAD.IADD R43, R43, 0x1, -R0.reuse ;  /* 0x000000012b2be824 */ /* 0x100fe200078e0a00 */
[C---:B------:R-:W-:Y:S01]  /*1fa0*/  ISETP.GT.U32.AND P6, PT, R0.reuse, R42, PT ;  /* 0x0000002a0000720c */ /* 0x040fe20003fc4070 */
[C---:B------:R-:W-:Y:S02]  /*1fb0*/  IMAD R45, R0.reuse, R11, R47 ;  /* 0x0000000b002d7224 */ /* 0x040fe400078e022f */
[----:B------:R-:W-:Y:S01]  /*1fc0*/  IMAD R47, R0, R16, R49 ;  /* 0x00000010002f7224 */ /* 0x000fe200078e0231 */
[----:B------:R-:W-:Y:S01]  /*1fd0*/  LOP3.LUT R16, R8, 0x94, RZ, 0xfc, !PT ;  /* 0x0000009408107812 */ /* 0x000fe200078efcff */
[----:B------:R-:W-:Y:S01]  /*1fe0*/  @!P2 IMAD.IADD R44, R44, 0x1, -R0 ;  /* 0x000000012c2ca824 */ /* 0x000fe200078e0a00 */
[----:B------:R-:W-:Y:S01]  /*1ff0*/  ISETP.GT.U32.AND P2, PT, R0, R43, PT ;  /* 0x0000002b0000720c */ /* 0x000fe20003f44070 */
[----:B------:R-:W-:Y:S01]  /*2000*/  IMAD.HI.U32 R11, R6, R53, RZ ;  /* 0x00000035060b7227 */ /* 0x000fe200078e00ff */
[----:B------:R-:W-:Y:S02]  /*2010*/  IABS R49, R16 ;  /* 0x0000001000317213 */ /* 0x000fe40000000000 */
[----:B------:R-:W-:Y:S01]  /*2020*/  ISETP.GT.U32.AND P0, PT, R0, R44, PT ;  /* 0x0000002c0000720c */ /* 0x000fe20003f04070 */
[----:B------:R-:W-:-:S02]  /*2030*/  IMAD.MOV R10, RZ, RZ, -R10 ;  /* 0x000000ffff0a7224 */ /* 0x000fc400078e0a0a */
[----:B------:R-:W-:Y:S01]  /*2040*/  @!P6 IMAD.IADD R42, R42, 0x1, -R0 ;  /* 0x000000012a2ae824 */ /* 0x000fe200078e0a00 */
[C---:B------:R-:W-:Y:S01]  /*2050*/  ISETP.GT.U32.AND P6, PT, R0.reuse, R45, PT ;  /* 0x0000002d0000720c */ /* 0x040fe20003fc4070 */
[----:B------:R-:W-:Y:S02]  /*2060*/  IMAD.MOV R11, RZ, RZ, -R11 ;  /* 0x000000ffff0b7224 */ /* 0x000fe400078e0a0b */
[C---:B------:R-:W-:Y:S01]  /*2070*/  IMAD R48, R0.reuse, R10, R51 ;  /* 0x0000000a00307224 */ /* 0x040fe200078e0233 */
[----:B------:R-:W-:Y:S01]  /*2080*/  IABS R51, R55 ;  /* 0x0000003700337213 */ /* 0x000fe20000000000 */
[----:B------:R-:W-:Y:S01]  /*2090*/  @!P5 IMAD.MOV R42, RZ, RZ, -R42 ;  /* 0x000000ffff2ad224 */ /* 0x000fe200078e0a2a */
[C---:B------:R-:W-:Y:S01]  /*20a0*/  ISETP.GT.U32.AND P5, PT, R0.reuse, R47, PT ;  /* 0x0000002f0000720c */ /* 0x040fe20003fa4070 */
[C---:B------:R-:W-:Y:S01]  /*20b0*/  IMAD R46, R0.reuse, R11, R53 ;  /* 0x0000000b002e7224 */ /* 0x040fe200078e0235 */
[----:B------:R-:W-:Y:S01]  /*20c0*/  IABS R53, R56 ;  /* 0x0000003800357213 */ /* 0x000fe20000000000 */
[--C-:B------:R-:W-:Y:S01]  /*20d0*/  @!P2 IMAD.IADD R43, R43, 0x1, -R0.reuse ;  /* 0x000000012b2ba824 */ /* 0x100fe200078e0a00 */
[----:B------:R-:W-:Y:S01]  /*20e0*/  ISETP.GT.U32.AND P2, PT, R0, R48, PT ;  /* 0x000000300000720c */ /* 0x000fe20003f44070 */
[--C-:B------:R-:W-:Y:S01]  /*20f0*/  @!P0 IMAD.IADD R44, R44, 0x1, -R0.reuse ;  /* 0x000000012c2c8824 */ /* 0x100fe200078e0a00 */
[----:B------:R-:W-:Y:S01]  /*2100*/  ISETP.GT.U32.AND P0, PT, R0, R46, PT ;  /* 0x0000002e0000720c */ /* 0x000fe20003f04070 */
[----:B------:R-:W-:Y:S01]  /*2110*/  @!P6 IMAD.IADD R45, R45, 0x1, -R0 ;  /* 0x000000012d2de824 */ /* 0x000fe200078e0a00 */
[----:B------:R-:W-:Y:S01]  /*2120*/  ISETP.GE.AND P6, PT, R50, RZ, PT ;  /* 0x000000ff3200720c */ /* 0x000fe20003fc6270 */
[----:B------:R-:W-:Y:S01]  /*2130*/  IMAD.HI.U32 R10, R6, R49, RZ ;  /* 0x00000031060a7227 */ /* 0x000fe200078e00ff */
[----:B------:R-:W-:-:S03]  /*2140*/  @!P4 IADD3 R43, -R43, RZ, RZ ;  /* 0x000000ff2b2bc210 */ /* 0x000fc60007ffe1ff */
[----:B------:R-:W-:Y:S01]  /*2150*/  @!P5 IMAD.IADD R47, R47, 0x1, -R0 ;  /* 0x000000012f2fd824 */ /* 0x000fe200078e0a00 */
[----:B------:R-:W-:Y:S01]  /*2160*/  ISETP.GT.U32.AND P5, PT, R0, R45, PT ;  /* 0x0000002d0000720c */ /* 0x000fe20003fa4070 */
[----:B------:R-:W-:-:S04]  /*2170*/  IMAD.HI.U32 R11, R6, R51, RZ ;  /* 0x00000033060b7227 */ /* 0x000fc800078e00ff */
[--C-:B------:R-:W-:Y:S01]  /*2180*/  @!P2 IMAD.IADD R48, R48, 0x1, -R0.reuse ;  /* 0x000000013030a824 */ /* 0x100fe200078e0a00 */
[----:B------:R-:W-:Y:S01]  /*2190*/  ISETP.GT.U32.AND P2, PT, R0, R47, PT ;  /* 0x0000002f0000720c */ /* 0x000fe20003f44070 */
[----:B------:R-:W-:Y:S02]  /*21a0*/  @!P0 IMAD.IADD R46, R46, 0x1, -R0 ;  /* 0x000000012e2e8824 */ /* 0x000fe400078e0a00 */
[----:B------:R-:W-:Y:S01]  /*21b0*/  IMAD.MOV R10, RZ, RZ, -R10 ;  /* 0x000000ffff0a7224 */ /* 0x000fe200078e0a0a */
[C---:B------:R-:W-:Y:S01]  /*21c0*/  ISETP.GT.U32.AND P4, PT, R0.reuse, R48, PT ;  /* 0x000000300000720c */ /* 0x040fe20003f84070 */
[----:B------:R-:W-:Y:S01]  /*21d0*/  IMAD.MOV R11, RZ, RZ, -R11 ;  /* 0x000000ffff0b7224 */ /* 0x000fe200078e0a0b */
[C---:B------:R-:W-:Y:S01]  /*21e0*/  ISETP.GT.U32.AND P0, PT, R0.reuse, R46, PT ;  /* 0x0000002e0000720c */ /* 0x040fe20003f04070 */
[C---:B------:R-:W-:Y:S02]  /*21f0*/  IMAD R49, R0.reuse, R10, R49 ;  /* 0x0000000a00317224 */ /* 0x040fe400078e0231 */
[----:B------:R-:W-:Y:S01]  /*2200*/  IMAD R50, R0, R11, R51 ;  /* 0x0000000b00327224 */ /* 0x000fe200078e0233 */
[----:B------:R-:W-:Y:S01]  /*2210*/  IABS R11, R57 ;  /* 0x00000039000b7213 */ /* 0x000fe20000000000 */
[----:B------:R-:W-:-:S04]  /*2220*/  IMAD.HI.U32 R10, R6, R53, RZ ;  /* 0x00000035060a7227 */ /* 0x000fc800078e00ff */
[----:B------:R-:W-:Y:S02]  /*2230*/  IMAD.MOV R10, RZ, RZ, -R10 ;  /* 0x000000ffff0a7224 */ /* 0x000fe400078e0a0a */
[--C-:B------:R-:W-:Y:S01]  /*2240*/  @!P2 IMAD.IADD R47, R47, 0x1, -R0.reuse ;  /* 0x000000012f2fa824 */ /* 0x100fe200078e0a00 */
[----:B------:R-:W-:Y:S01]  /*2250*/  ISETP.GT.U32.AND P2, PT, R0, R50, PT ;  /* 0x000000320000720c */ /* 0x000fe20003f44070 */
[----:B------:R-:W-:Y:S01]  /*2260*/  @!P5 IMAD.IADD R45, R45, 0x1, -R0 ;  /* 0x000000012d2dd824 */ /* 0x000fe200078e0a00 */
[----:B------:R-:W-:Y:S01]  /*2270*/  ISETP.GE.AND P5, PT, R52, RZ, PT ;  /* 0x000000ff3400720c */ /* 0x000fe20003fa6270 */
[----:B------:R-:W-:Y:S01]  /*2280*/  IMAD R51, R0, R10, R53 ;  /* 0x0000000a00337224 */ /* 0x000fe200078e0235 */
[----:B------:R-:W-:Y:S01]  /*2290*/  LOP3.LUT R52, R8, 0xa4, RZ, 0xfc, !PT ;  /* 0x000000a408347812 */ /* 0x000fe200078efcff */
[----:B------:R-:W-:Y:S01]  /*22a0*/  IMAD.HI.U32 R10, R6, R11, RZ ;  /* 0x0000000b060a7227 */ /* 0x000fe200078e00ff */
[----:B------:R-:W-:Y:S02]  /*22b0*/  @!P3 IADD3 R45, -R45, RZ, RZ ;  /* 0x000000ff2d2db210 */ /* 0x000fe40007ffe1ff */
[----:B------:R-:W-:Y:S01]  /*22c0*/  IABS R53, R52 ;  /* 0x0000003400357213 */ /* 0x000fe20000000000 */
[----:B------:R-:W-:Y:S01]  /*22d0*/  @!P1 IMAD.MOV R44, RZ, RZ, -R44 ;  /* 0x000000ffff2c9224 */ /* 0x000fe200078e0a2c */
[----:B------:R-:W-:Y:S01]  /*22e0*/  ISETP.GT.U32.AND P1, PT, R0, R49, PT ;  /* 0x000000310000720c */ /* 0x000fe20003f24070 */
[----:B------:R-:W-:Y:S01]  /*22f0*/  @!P0 IMAD.IADD R46, R46, 0x1, -R0 ;  /* 0x000000012e2e8824 */ /* 0x000fe200078e0a00 */
[----:B------:R-:W-:Y:S01]  /*2300*/  ISETP.GT.U32.AND P0, PT, R0, R51, PT ;  /* 0x000000330000720c */ /* 0x000fe20003f04070 */
[----:B------:R-:W-:-:S02]  /*2310*/  IMAD.MOV R10, RZ, RZ, -R10 ;  /* 0x000000ffff0a7224 */ /* 0x000fc400078e0a0a */
[--C-:B------:R-:W-:Y:S01]  /*2320*/  @!P4 IMAD.IADD R48, R48, 0x1, -R0.reuse ;  /* 0x000000013030c824 */ /* 0x100fe200078e0a00 */
[----:B------:R-:W-:Y:S01]  /*2330*/  ISETP.GE.AND P4, PT, R54, RZ, PT ;  /* 0x000000ff3600720c */ /* 0x000fe20003f86270 */
[----:B------:R-:W-:Y:S01]  /*2340*/  IMAD R11, R0, R10, R11 ;  /* 0x0000000a000b7224 */ /* 0x000fe200078e020b */
[----:B------:R-:W-:Y:S01]  /*2350*/  LOP3.LUT R54, R8, 0xa8, RZ, 0xfc, !PT ;  /* 0x000000a808367812 */ /* 0x000fe200078efcff */
[----:B------:R-:W-:Y:S01]  /*2360*/  @!P2 IMAD.IADD R50, R50, 0x1, -R0 ;  /* 0x000000013232a824 */ /* 0x000fe200078e0a00 */
[----:B------:R-:W-:Y:S01]  /*2370*/  ISETP.GE.AND P2, PT, R55, RZ, PT ;  /* 0x000000ff3700720c */ /* 0x000fe20003f46270 */
[----:B------:R-:W-:Y:S01]  /*2380*/  @!P5 IMAD.MOV R48, RZ, RZ, -R48 ;  /* 0x000000ffff30d224 */ /* 0x000fe200078e0a30 */
[----:B------:R-:W-:Y:S01]  /*2390*/  ISETP.GT.U32.AND P5, PT, R0, R11, PT ;  /* 0x0000000b0000720c */ /* 0x000fe20003fa4070 */
[----:B------:R-:W-:Y:S01]  /*23a0*/  @!P6 IMAD.MOV R47, RZ, RZ, -R47 ;  /* 0x000000ffff2fe224 */ /* 0x000fe200078e0a2f */
[----:B------:R-:W-:Y:S01]  /*23b0*/  IABS R55, R54 ;  /* 0x0000003600377213 */ /* 0x000fe20000000000 */
[----:B------:R-:W-:Y:S01]  /*23c0*/  IMAD.HI.U32 R10, R6, R53, RZ ;  /* 0x00000035060a7227 */ /* 0x000fe200078e00ff */
[----:B------:R-:W-:-:S03]  /*23d0*/  ISETP.GT.U32.AND P6, PT, R0, R50, PT ;  /* 0x000000320000720c */ /* 0x000fc60003fc4070 */
[--C-:B------:R-:W-:Y:S01]  /*23e0*/  @!P1 IMAD.IADD R49, R49, 0x1, -R0.reuse ;  /* 0x0000000131319824 */ /* 0x100fe200078e0a00 */
[----:B------:R-:W-:Y:S01]  /*23f0*/  ISETP.GE.AND P1, PT, R16, RZ, PT ;  /* 0x000000ff1000720c */ /* 0x000fe20003f26270 */
[----:B------:R-:W-:Y:S02]  /*2400*/  @!P0 IMAD.IADD R51, R51, 0x1, -R0 ;  /* 0x0000000133338824 */ /* 0x000fe400078e0a00 */
[----:B------:R-:W-:Y:S01]  /*2410*/  IMAD.MOV R10, RZ, RZ, -R10 ;  /* 0x000000ffff0a7224 */ /* 0x000fe200078e0a0a */
[----:B------:R-:W-:Y:S01]  /*2420*/  ISETP.GT.U32.AND P0, PT, R0, R49, PT ;  /* 0x000000310000720c */ /* 0x000fe20003f04070 */
[----:B------:R-:W-:Y:S01]  /*2430*/  IMAD.HI.U32 R16, R6, R55, RZ ;  /* 0x0000003706107227 */ /* 0x000fe200078e00ff */
[----:B------:R-:W-:-:S03]  /*2440*/  ISETP.GT.U32.AND P3, PT, R0, R51, PT ;  /* 0x000000330000720c */ /* 0x000fc60003f64070 */
[C---:B------:R-:W-:Y:S02]  /*2450*/  IMAD R53, R0.reuse, R10, R53 ;  /* 0x0000000a00357224 */ /* 0x040fe400078e0235 */
[----:B------:R-:W-:Y:S02]  /*2460*/  IMAD.MOV R16, RZ, RZ, -R16 ;  /* 0x000000ffff107224 */ /* 0x000fe400078e0a10 */
[--C-:B------:R-:W-:Y:S01]  /*2470*/  @!P5 IMAD.IADD R11, R11, 0x1, -R0.reuse ;  /* 0x000000010b0bd824 */ /* 0x100fe200078e0a00 */
        /* <DEDUP_REMOVED lines=8> */
[----:B------:R-:W-:Y:S01]  /*2500*/  @!P4 IMAD.MOV R46, RZ, RZ, -R46 ;  /* 0x000000ffff2ec224 */ /* 0x000fe200078e0a2e */
[----:B------:R-:W-:Y:S01]  /*2510*/  ISETP.GE.AND P3, PT, R54, RZ, PT ;  /* 0x000000ff3600720c */ /* 0x000fe20003f66270 */
[--C-:B------:R-:W-:Y:S01]  /*2520*/  @!P0 IMAD.IADD R49, R49, 0x1, -R0.reuse ;  /* 0x0000000131318824 */ /* 0x100fe200078e0a00 */
[----:B------:R-:W-:Y:S01]  /*2530*/  IABS R63, R52 ;  /* 0x00000034003f7213 */ /* 0x000fe20000000000 */
[----:B------:R-:W-:Y:S01]  /*2540*/  @!P5 IMAD.IADD R53, R53, 0x1, -R0 ;  /* 0x000000013535d824 */ /* 0x000fe200078e0a00 */
[----:B------:R-:W-:Y:S02]  /*2550*/  LOP3.LUT R54, R8, 0xb0, RZ, 0xfc, !PT ;  /* 0x000000b008367812 */ /* 0x000fe400078efcff */
[----:B------:R-:W-:Y:S01]  /*2560*/  ISETP.GE.AND P4, PT, R56, RZ, PT ;  /* 0x000000ff3800720c */ /* 0x000fe20003f86270 */
[----:B------:R-:W-:Y:S01]  /*2570*/  IMAD.HI.U32 R10, R6, R63, RZ ;  /* 0x0000003f060a7227 */ /* 0x000fe200078e00ff */
[----:B------:R-:W-:-:S02]  /*2580*/  IABS R65, R54 ;  /* 0x0000003600417213 */ /* 0x000fc40000000000 */
[----:B------:R-:W-:Y:S01]  /*2590*/  ISETP.GT.U32.AND P5, PT, R0, R11, PT ;  /* 0x0000000b0000720c */ /* 0x000fe20003fa4070 */
[----:B------:R-:W-:Y:S01]  /*25a0*/  IMAD.MOV R16, RZ, RZ, -R10 ;  /* 0x000000ffff107224 */ /* 0x000fe200078e0a0a */
[----:B------:R-:W-:Y:S01]  /*25b0*/  LOP3.LUT R56, R8, 0xb4, RZ, 0xfc, !PT ;  /* 0x000000b408387812 */ /* 0x000fe200078efcff */
[----:B------:R-:W-:Y:S01]  /*25c0*/  @!P2 IMAD.IADD R55, R55, 0x1, -R0 ;  /* 0x000000013737a824 */ /* 0x000fe200078e0a00 */
[----:B------:R-:W-:Y:S01]  /*25d0*/  @!P1 IADD3 R49, -R49, RZ, RZ ;  /* 0x000000ff31319210 */ /* 0x000fe20007ffe1ff */
[----:B------:R-:W-:Y:S01]  /*25e0*/  IMAD.HI.U32 R10, R6, R65, RZ ;  /* 0x00000041060a7227 */ /* 0x000fe200078e00ff */
[----:B------:R-:W-:Y:S02]  /*25f0*/  IABS R61, R56 ;  /* 0x00000038003d7213 */ /* 0x000fe40000000000 */
[C---:B------:R-:W-:Y:S01]  /*2600*/  ISETP.GT.U32.AND P2, PT, R0.reuse, R55, PT ;  /* 0x000000370000720c */ /* 0x040fe20003f44070 */
[C---:B------:R-:W-:Y:S01]  /*2610*/  IMAD R63, R0.reuse, R16, R63 ;  /* 0x00000010003f7224 */ /* 0x040fe200078e023f */
[----:B------:R-:W-:Y:S01]  /*2620*/  ISETP.GE.AND P0, PT, R57, RZ, PT ;  /* 0x000000ff3900720c */ /* 0x000fe20003f06270 */
[----:B------:R-:W-:Y:S01]  /*2630*/  IMAD.MOV R16, RZ, RZ, -R10 ;  /* 0x000000ffff107224 */ /* 0x000fe200078e0a0a */
[----:B------:R-:W-:Y:S01]  /*2640*/  ISETP.GT.U32.AND P1, PT, R0, R53, PT ;  /* 0x000000350000720c */ /* 0x000fe20003f24070 */
[----:B------:R-:W-:-:S04]  /*2650*/  IMAD.HI.U32 R10, R6, R61, RZ ;  /* 0x0000003d060a7227 */ /* 0x000fc800078e00ff */
[----:B------:R-:W-:Y:S01]  /*2660*/  @!P5 IMAD.IADD R11, R11, 0x1, -R0 ;  /* 0x000000010b0bd824 */ /* 0x000fe200078e0a00 */
[C---:B------:R-:W-:Y:S01]  /*2670*/  ISETP.GT.U32.AND P5, PT, R0.reuse, R63, PT ;  /* 0x0000003f0000720c */ /* 0x040fe20003fa4070 */
[----:B------:R-:W-:Y:S02]  /*2680*/  IMAD.MOV R10, RZ, RZ, -R10 ;  /* 0x000000ffff0a7224 */ /* 0x000fe400078e0a0a */
[----:B------:R-:W-:Y:S02]  /*2690*/  IMAD.MOV.U32 R57, RZ, RZ, R11 ;  /* 0x000000ffff397224 */ /* 0x000fe400078e000b */
[C---:B------:R-:W-:Y:S02]  /*26a0*/  IMAD R11, R0.reuse, R10, R61 ;  /* 0x0000000a000b7224 */ /* 0x040fe400078e023d */
[--C-:B------:R-:W-:Y:S01]  /*26b0*/  @!P2 IMAD.IADD R55, R55, 0x1, -R0.reuse ;  /* 0x000000013737a824 */ /* 0x100fe200078e0a00 */
[----:B------:R-:W-:Y:S01]  /*26c0*/  @!P0 IADD3 R57, -R57, RZ, RZ ;  /* 0x000000ff39398210 */ /* 0x000fe20007ffe1ff */
[--C-:B------:R-:W-:Y:S01]  /*26d0*/  @!P1 IMAD.IADD R53, R53, 0x1, -R0.reuse ;  /* 0x0000000135359824 */ /* 0x100fe200078e0a00 */
[----:B------:R-:W-:Y:S01]  /*26e0*/  ISETP.GT.U32.AND P2, PT, R0, R11, PT ;  /* 0x0000000b0000720c */ /* 0x000fe20003f44070 */
[----:B------:R-:W-:Y:S01]  /*26f0*/  @!P4 IMAD.MOV R51, RZ, RZ, -R51 ;  /* 0x000000ffff33c224 */ /* 0x000fe200078e0a33 */
[----:B------:R-:W-:Y:S01]  /*2700*/  ISETP.GE.AND P4, PT, R52, RZ, PT ;  /* 0x000000ff3400720c */ /* 0x000fe20003f86270 */
[----:B------:R-:W-:Y:S01]  /*2710*/  IMAD.MOV.U32 R59, RZ, RZ, R53 ;  /* 0x000000ffff3b7224 */ /* 0x000fe200078e0035 */
[----:B------:R-:W-:Y:S01]  /*2720*/  LOP3.LUT R52, R8, 0xbc, RZ, 0xfc, !PT ;  /* 0x000000bc08347812 */ /* 0x000fe200078efcff */
[----:B------:R-:W-:Y:S01]  /*2730*/  @!P5 IMAD.IADD R63, R63, 0x1, -R0 ;  /* 0x000000013f3fd824 */ /* 0x000fe200078e0a00 */
[----:B------:R-:W-:Y:S01]  /*2740*/  ISETP.GE.AND P1, PT, R54, RZ, PT ;  /* 0x000000ff3600720c */ /* 0x000fe20003f26270 */
[----:B------:R-:W-:Y:S01]  /*2750*/  IMAD R65, R0, R16, R65 ;  /* 0x0000001000417224 */ /* 0x000fe200078e0241 */
[----:B------:R-:W-:Y:S01]  /*2760*/  IABS R10, R52 ;  /* 0x00000034000a7213 */ /* 0x000fe20000000000 */
[----:B------:R-:W-:Y:S01]  /*2770*/  IMAD.HI.U32 R16, R6, R67, RZ ;  /* 0x0000004306107227 */ /* 0x000fe200078e00ff */
[----:B------:R-:W-:-:S02]  /*2780*/  LOP3.LUT R54, R8, 0xc0, RZ, 0xfc, !PT ;  /* 0x000000c008367812 */ /* 0x000fc400078efcff */
[C---:B------:R-:W-:Y:S01]  /*2790*/  ISETP.GT.U32.AND P0, PT, R0.reuse, R65, PT ;  /* 0x000000410000720c */ /* 0x040fe20003f04070 */
[----:B------:R-:W-:Y:S01]  /*27a0*/  @!P2 IMAD.IADD R11, R11, 0x1, -R0 ;  /* 0x000000010b0ba824 */ /* 0x000fe200078e0a00 */
[----:B------:R-:W-:Y:S01]  /*27b0*/  IABS R73, R54 ;  /* 0x0000003600497213 */ /* 0x000fe20000000000 */
[----:B------:R-:W-:Y:S01]  /*27c0*/  @!P6 IMAD.MOV R59, RZ, RZ, -R59 ;  /* 0x000000ffff3be224 */ /* 0x000fe200078e0a3b */
[C---:B------:R-:W-:Y:S01]  /*27d0*/  ISETP.GT.U32.AND P6, PT, R0.reuse, R63, PT ;  /* 0x0000003f0000720c */ /* 0x040fe20003fc4070 */
[----:B------:R-:W-:Y:S01]  /*27e0*/  IMAD.MOV R16, RZ, RZ, -R16 ;  /* 0x000000ffff107224 */ /* 0x000fe200078e0a10 */
[----:B------:R-:W-:Y:S01]  /*27f0*/  ISETP.GT.U32.AND P2, PT, R0, R11, PT ;  /* 0x0000000b0000720c */ /* 0x000fe20003f44070 */
[----:B------:R-:W-:Y:S01]  /*2800*/  IMAD.MOV.U32 R61, RZ, RZ, R55 ;  /* 0x000000ffff3d7224 */ /* 0x000fe200078e0037 */
[----:B------:R-:W-:Y:S01]  /*2810*/  ISETP.GE.AND P5, PT, R56, RZ, PT ;  /* 0x000000ff3800720c */ /* 0x000fe20003fa6270 */
[----:B------:R-:W-:Y:S01]  /*2820*/  IMAD R53, R0, R16, R67 ;  /* 0x0000001000357224 */ /* 0x000fe200078e0243 */
[----:B------:R-:W-:Y:S01]  /*2830*/  LOP3.LUT R56, R8, 0xd0, RZ, 0xfc, !PT ;  /* 0x000000d008387812 */ /* 0x000fe200078efcff */
[----:B------:R-:W-:-:S02]  /*2840*/  IMAD.MOV.U32 R67, RZ, RZ, R10 ;  /* 0x000000ffff437224 */ /* 0x000fc400078e000a */
[----:B------:R-:W-:Y:S01]  /*2850*/  IMAD.HI.U32 R16, R6, R73, RZ ;  /* 0x0000004906107227 */ /* 0x000fe200078e00ff */
[----:B------:R-:W-:-:S03]  /*2860*/  IABS R81, R56 ;  /* 0x0000003800517213 */ /* 0x000fc60000000000 */
[----:B------:R-:W-:-:S04]  /*2870*/  IMAD.HI.U32 R10, R6, R67, RZ ;  /* 0x00000043060a7227 */ /* 0x000fc800078e00ff */
[----:B------:R-:W-:Y:S01]  /*2880*/  @!P6 IMAD.IADD R63, R63, 0x1, -R0 ;  /* 0x000000013f3fe824 */ /* 0x000fe200078e0a00 */
[----:B------:R-:W-:Y:S01]  /*2890*/  ISETP.GT.U32.AND P6, PT, R0, R53, PT ;  /* 0x000000350000720c */ /* 0x000fe20003fc4070 */
[----:B------:R-:W-:Y:S02]  /*28a0*/  IMAD.MOV R10, RZ, RZ, -R10 ;  /* 0x000000ffff0a7224 */ /* 0x000fe400078e0a0a */
[----:B------:R-:W-:Y:S01]  /*28b0*/  IMAD.MOV R16, RZ, RZ, -R16 ;  /* 0x000000ffff107224 */ /* 0x000fe200078e0a10 */
[----:B------:R-:W-:Y:S01]  /*28c0*/  @!P4 IADD3 R63, -R63, RZ, RZ ;  /* 0x000000ff3f3fc210 */ /* 0x000fe20007ffe1ff */
[--C-:B------:R-:W-:Y:S01]  /*28d0*/  @!P2 IMAD.IADD R11, R11, 0x1, -R0.reuse ;  /* 0x000000010b0ba824 */ /* 0x100fe200078e0a00 */
[----:B------:R-:W-:Y:S01]  /*28e0*/  ISETP.GE.AND P4, PT, R52, RZ, PT ;  /* 0x000000ff3400720c */ /* 0x000fe20003f86270 */
[--C-:B------:R-:W-:Y:S02]  /*28f0*/  @!P0 IMAD.IADD R65, R65, 0x1, -R0.reuse ;  /* 0x0000000141418824 */ /* 0x100fe400078e0a00 */
[----:B------:R-:W-:Y:S01]  /*2900*/  IMAD R55, R0, R10, R67 ;  /* 0x0000000a00377224 */ /* 0x000fe200078e0243 */
[----:B------:R-:W-:Y:S01]  /*2910*/  LOP3.LUT R10, R8, 0xc4, RZ, 0xfc, !PT ;  /* 0x000000c4080a7812 */ /* 0x000fe200078efcff */
[C---:B------:R-:W-:Y:S01]  /*2920*/  IMAD R73, R0.reuse, R16, R73 ;  /* 0x0000001000497224 */ /* 0x040fe200078e0249 */
[----:B------:R-:W-:Y:S01]  /*2930*/  ISETP.GT.U32.AND P0, PT, R0, R65, PT ;  /* 0x000000410000720c */ /* 0x000fe20003f04070 */
[----:B------:R-:W-:Y:S01]  /*2940*/  IMAD.MOV.U32 R67, RZ, RZ, R11 ;  /* 0x000000ffff437224 */ /* 0x000fe200078e000b */
[----:B------:R-:W-:Y:S01]  /*2950*/  LOP3.LUT R16, R8, 0xc8, RZ, 0xfc, !PT ;  /* 0x000000c808107812 */ /* 0x000fe200078efcff */
[----:B------:R-:W-:Y:S01]  /*2960*/  @!P6 IMAD.IADD R53, R53, 0x1, -R0 ;  /* 0x000000013535e824 */ /* 0x000fe200078e0a00 */
[----:B------:R-:W-:Y:S01]  /*2970*/  IABS R71, R10 ;  /* 0x0000000a00477213 */ /* 0x000fe20000000000 */
[----:B------:R-:W-:Y:S01]  /*2980*/  @!P5 IMAD.MOV R67, RZ, RZ, -R67 ;  /* 0x000000ffff43d224 */ /* 0x000fe200078e0a43 */
[----:B------:R-:W-:Y:S01]  /*2990*/  ISETP.GT.U32.AND P5, PT, R0, R73, PT ;  /* 0x000000490000720c */ /* 0x000fe20003fa4070 */
[----:B------:R-:W-:Y:S01]  /*29a0*/  IMAD.HI.U32 R52, R6, R81, RZ ;  /* 0x0000005106347227 */ /* 0x000fe200078e00ff */
[----:B------:R-:W-:-:S02]  /*29b0*/  ISETP.GT.U32.AND P6, PT, R0, R53, PT ;  /* 0x000000350000720c */ /* 0x000fc40003fc4070 */
[----:B------:R-:W-:Y:S01]  /*29c0*/  IABS R75, R16 ;  /* 0x00000010004b7213 */ /* 0x000fe20000000000 */
[----:B------:R-:W-:Y:S01]  /*29d0*/  IMAD.MOV R52, RZ, RZ, -R52 ;  /* 0x000000ffff347224 */ /* 0x000fe200078e0a34 */
[----:B------:R-:W-:Y:S01]  /*29e0*/  ISETP.GT.U32.AND P2, PT, R0, R55, PT ;  /* 0x000000370000720c */ /* 0x000fe20003f44070 */
[----:B------:R-:W-:Y:S01]  /*29f0*/  @!P0 IMAD.IADD R65, R65, 0x1, -R0 ;  /* 0x0000000141418824 */ /* 0x000fe200078e0a00 */
[----:B------:R-:W-:Y:S01]  /*2a00*/  ISETP.GE.AND P0, PT, R54, RZ, PT ;  /* 0x000000ff3600720c */ /* 0x000fe20003f06270 */
[----:B------:R-:W-:Y:S01]  /*2a10*/  IMAD.HI.U32 R11, R6, R75, RZ ;  /* 0x0000004b060b7227 */ /* 0x000fe200078e00ff */
[----:B------:R-:W-:-:S03]  /*2a20*/  LOP3.LUT R54, R8, 0xcc, RZ, 0xfc, !PT ;  /* 0x000000cc08367812 */ /* 0x000fc600078efcff */
[----:B------:R-:W-:Y:S01]  /*2a30*/  @!P5 IADD3 R73, R73, -R0, RZ ;  /* 0x800000004949d210 */ /* 0x000fe20007ffe0ff */
[----:B------:R-:W-:Y:S01]  /*2a40*/  @!P1 IMAD.MOV R65, RZ, RZ, -R65 ;  /* 0x000000ffff419224 */ /* 0x000fe200078e0a41 */
[----:B------:R-:W-:Y:S01]  /*2a50*/  ISETP.GE.AND P1, PT, R10, RZ, PT ;  /* 0x000000ff0a00720c */ /* 0x000fe20003f26270 */
[----:B------:R-:W-:Y:S01]  /*2a60*/  IMAD.HI.U32 R10, R6, R71, RZ ;  /* 0x00000047060a7227 */ /* 0x000fe200078e00ff */
[----:B------:R-:W-:Y:S02]  /*2a70*/  ISETP.GT.U32.AND P5, PT, R0, R73, PT ;  /* 0x000000490000720c */ /* 0x000fe40003fa4070 */
[----:B------:R-:W-:Y:S01]  /*2a80*/  IABS R79, R54 ;  /* 0x00000036004f7213 */ /* 0x000fe20000000000 */
[----:B------:R-:W-:Y:S01]  /*2a90*/  @!P6 IMAD.IADD R53, R53, 0x1, -R0 ;  /* 0x000000013535e824 */ /* 0x000fe200078e0a00 */
[----:B------:R-:W-:Y:S01]  /*2aa0*/  ISETP.GE.AND P6, PT, R16, RZ, PT ;  /* 0x000000ff1000720c */ /* 0x000fe20003fc6270 */
[----:B------:R-:W-:Y:S02]  /*2ab0*/  IMAD.MOV R10, RZ, RZ, -R10 ;  /* 0x000000ffff0a7224 */ /* 0x000fe400078e0a0a */
[----:B------:R-:W-:-:S02]  /*2ac0*/  IMAD.MOV.U32 R69, RZ, RZ, R53 ;  /* 0x000000ffff457224 */ /* 0x000fc400078e0035 */
[----:B------:R-:W-:Y:S02]  /*2ad0*/  IMAD.MOV R53, RZ, RZ, -R11 ;  /* 0x000000ffff357224 */ /* 0x000fe400078e0a0b */
[----:B------:R-:W-:Y:S01]  /*2ae0*/  IMAD R11, R0, R10, R71 ;  /* 0x0000000a000b7224 */ /* 0x000fe200078e0247 */
[----:B------:R-:W-:Y:S01]  /*2af0*/  LOP3.LUT R10, R8, 0xd4, RZ, 0xfc, !PT ;  /* 0x000000d4080a7812 */ /* 0x000fe200078efcff */
[--C-:B------:R-:W-:Y:S02]  /*2b00*/  @!P5 IMAD.IADD R73, R73, 0x1, -R0.reuse ;  /* 0x000000014949d824 */ /* 0x100fe400078e0a00 */
[----:B------:R-:W-:Y:S01]  /*2b10*/  @!P2 IMAD.IADD R55, R55, 0x1, -R0 ;  /* 0x000000013737a824 */ /* 0x000fe200078e0a00 */
[C---:B------:R-:W-:Y:S01]  /*2b20*/  ISETP.GT.U32.AND P5, PT, R0.reuse, R11, PT ;  /* 0x0000000b0000720c */ /* 0x040fe20003fa4070 */
[----:B------:R-:W-:Y:S01]  /*2b30*/  IMAD R53, R0, R53, R75 ;  /* 0x0000003500357224 */ /* 0x000fe200078e024b */
[----:B------:R-:W-:Y:S01]  /*2b40*/  @!P0 IADD3 R73, -R73, RZ, RZ ;  /* 0x000000ff49498210 */ /* 0x000fe20007ffe1ff */
[----:B------:R-:W-:Y:S01]  /*2b50*/  IMAD.HI.U32 R16, R6, R79, RZ ;  /* 0x0000004f06107227 */ /* 0x000fe200078e00ff */
[----:B------:R-:W-:-:S02]  /*2b60*/  ISETP.GT.U32.AND P2, PT, R0, R55, PT ;  /* 0x000000370000720c */ /* 0x000fc40003f44070 */
[C---:B------:R-:W-:Y:S01]  /*2b70*/  ISETP.GT.U32.AND P0, PT, R0.reuse, R53, PT ;  /* 0x000000350000720c */ /* 0x040fe20003f04070 */
[----:B------:R-:W-:Y:S01]  /*2b80*/  IMAD.MOV R16, RZ, RZ, -R16 ;  /* 0x000000ffff107224 */ /* 0x000fe200078e0a10 */
[----:B------:R-:W-:Y:S01]  /*2b90*/  IABS R83, R10 ;  /* 0x0000000a00537213 */ /* 0x000fe20000000000 */
[C---:B------:R-:W-:Y:S02]  /*2ba0*/  IMAD R81, R0.reuse, R52, R81 ;  /* 0x0000003400517224 */ /* 0x040fe400078e0251 */
[----:B------:R-:W-:Y:S02]  /*2bb0*/  IMAD R79, R0, R16, R79 ;  /* 0x00000010004f7224 */ /* 0x000fe400078e024f */
[--C-:B------:R-:W-:Y:S02]  /*2bc0*/  @!P5 IMAD.IADD R11, R11, 0x1, -R0.reuse ;  /* 0x000000010b0bd824 */ /* 0x100fe400078e0a00 */
[----:B------:R-:W-:Y:S01]  /*2bd0*/  @!P3 IMAD.MOV R61, RZ, RZ, -R61 ;  /* 0x000000ffff3db224 */ /* 0x000fe200078e0a3d */
[----:B------:R-:W-:Y:S01]  /*2be0*/  ISETP.GE.AND P3, PT, R58, RZ, PT ;  /* 0x000000ff3a00720c */ /* 0x000fe20003f66270 */
[--C-:B------:R-:W-:Y:S01]  /*2bf0*/  @!P2 IMAD.IADD R55, R55, 0x1, -R0.reuse ;  /* 0x000000013737a824 */ /* 0x100fe200078e0a00 */
[----:B------:R-:W-:Y:S01]  /*2c00*/  ISETP.GT.U32.AND P5, PT, R0, R11, PT ;  /* 0x0000000b0000720c */ /* 0x000fe20003fa4070 */
[----:B------:R-:W-:Y:S01]  /*2c10*/  @!P0 IMAD.IADD R53, R53, 0x1, -R0 ;  /* 0x0000000135358824 */ /* 0x000fe200078e0a00 */
[----:B------:R-:W-:Y:S01]  /*2c20*/  LOP3.LUT R58, R8, 0xdc, RZ, 0xfc, !PT ;  /* 0x000000dc083a7812 */ /* 0x000fe200078efcff */
[----:B------:R-:W-:Y:S01]  /*2c30*/  IMAD.MOV.U32 R71, RZ, RZ, R55 ;  /* 0x000000ffff477224 */ /* 0x000fe200078e0037 */
[----:B------:R-:W-:Y:S01]  /*2c40*/  ISETP.GE.AND P2, PT, R56, RZ, PT ;  /* 0x000000ff3800720c */ /* 0x000fe20003f46270 */
[----:B------:R-:W-:Y:S01]  /*2c50*/  IMAD.HI.U32 R52, R6, R89, RZ ;  /* 0x0000005906347227 */ /* 0x000fe200078e00ff */
[----:B------:R-:W-:-:S02]  /*2c60*/  ISETP.GT.U32.AND P0, PT, R0, R53, PT ;  /* 0x000000350000720c */ /* 0x000fc40003f04070 */
[----:B------:R-:W-:Y:S01]  /*2c70*/  IABS R87, R58 ;  /* 0x0000003a00577213 */ /* 0x000fe20000000000 */
[----:B------:R-:W-:Y:S01]  /*2c80*/  @!P4 IMAD.MOV R71, RZ, RZ, -R71 ;  /* 0x000000ffff47c224 */ /* 0x000fe200078e0a47 */
[----:B------:R-:W-:Y:S01]  /*2c90*/  ISETP.GE.AND P4, PT, R10, RZ, PT ;  /* 0x000000ff0a00720c */ /* 0x000fe20003f86270 */
[----:B------:R-:W-:Y:S01]  /*2ca0*/  IMAD.HI.U32 R10, R6, R83, RZ ;  /* 0x00000053060a7227 */ /* 0x000fe200078e00ff */
[----:B------:R-:W-:-:S03]  /*2cb0*/  LOP3.LUT R56, R8, 0xd8, RZ, 0xfc, !PT ;  /* 0x000000d808387812 */ /* 0x000fc600078efcff */
[----:B------:R-:W-:Y:S01]  /*2cc0*/  @!P5 IMAD.IADD R11, R11, 0x1, -R0 ;  /* 0x000000010b0bd824 */ /* 0x000fe200078e0a00 */
[C---:B------:R-:W-:Y:S01]  /*2cd0*/  ISETP.GT.U32.AND P5, PT, R0.reuse, R79, PT ;  /* 0x0000004f0000720c */ /* 0x040fe20003fa4070 */
[----:B------:R-:W-:Y:S01]  /*2ce0*/  IMAD.MOV R10, RZ, RZ, -R10 ;  /* 0x000000ffff0a7224 */ /* 0x000fe200078e0a0a */
[----:B------:R-:W-:Y:S01]  /*2cf0*/  IABS R85, R56 ;  /* 0x0000003800557213 */ /* 0x000fe20000000000 */
[----:B------:R-:W-:Y:S01]  /*2d00*/  @!P0 IMAD.IADD R53, R53, 0x1, -R0 ;  /* 0x0000000135358824 */ /* 0x000fe200078e0a00 */
[C---:B------:R-:W-:Y:S01]  /*2d10*/  ISETP.GT.U32.AND P0, PT, R0.reuse, R81, PT ;  /* 0x000000510000720c */ /* 0x040fe20003f04070 */
[----:B------:R-:W-:Y:S02]  /*2d20*/  IMAD R83, R0, R10, R83 ;  /* 0x0000000a00537224 */ /* 0x000fe400078e0253 */
[----:B------:R-:W-:Y:S02]  /*2d30*/  IMAD.MOV.U32 R75, RZ, RZ, R11 ;  /* 0x000000ffff4b7224 */ /* 0x000fe400078e000b */
[----:B------:R-:W-:-:S04]  /*2d40*/  IMAD.HI.U32 R16, R6, R87, RZ ;  /* 0x0000005706107227 */ /* 0x000fc800078e00ff */
[----:B------:R-:W-:Y:S01]  /*2d50*/  @!P5 IMAD.IADD R79, R79, 0x1, -R0 ;  /* 0x000000014f4fd824 */ /* 0x000fe200078e0a00 */
[C---:B------:R-:W-:Y:S01]  /*2d60*/  ISETP.GT.U32.AND P5, PT, R0.reuse, R83, PT ;  /* 0x000000530000720c */ /* 0x040fe20003fa4070 */
[----:B------:R-:W-:Y:S02]  /*2d70*/  @!P1 IMAD.MOV R75, RZ, RZ, -R75 ;  /* 0x000000ffff4b9224 */ /* 0x000fe400078e0a4b */
[----:B------:R-:W-:Y:S01]  /*2d80*/  @!P0 IADD3 R81, R81, -R0, RZ ;  /* 0x8000000051518210 */ /* 0x000fe20007ffe0ff */
[----:B------:R-:W-:Y:S01]  /*2d90*/  IMAD.MOV R16, RZ, RZ, -R16 ;  /* 0x000000ffff107224 */ /* 0x000fe200078e0a10 */
[----:B------:R-:W-:Y:S01]  /*2da0*/  ISETP.GT.U32.AND P0, PT, R0, R79, PT ;  /* 0x0000004f0000720c */ /* 0x000fe20003f04070 */
[----:B------:R-:W-:-:S04]  /*2db0*/  IMAD.HI.U32 R10, R6, R85, RZ ;  /* 0x00000055060a7227 */ /* 0x000fc800078e00ff */
[----:B------:R-:W-:Y:S02]  /*2dc0*/  IMAD.MOV R52, RZ, RZ, -R52 ;  /* 0x000000ffff347224 */ /* 0x000fe400078e0a34 */
[----:B------:R-:W-:Y:S01]  /*2dd0*/  IMAD R87, R0, R16, R87 ;  /* 0x0000001000577224 */ /* 0x000fe200078e0257 */
[----:B------:R-:W-:Y:S01]  /*2de0*/  LOP3.LUT R16, R150, 0x7f, RZ, 0xc0, !PT ;  /* 0x0000007f96107812 */ /* 0x000fe200078ec0ff */
[----:B------:R-:W-:Y:S01]  /*2df0*/  @!P5 IMAD.IADD R83, R83, 0x1, -R0 ;  /* 0x000000015353d824 */ /* 0x000fe200078e0a00 */
[C---:B------:R-:W-:Y:S01]  /*2e00*/  ISETP.GT.U32.AND P5, PT, R0.reuse, R81, PT ;  /* 0x000000510000720c */ /* 0x040fe20003fa4070 */
[----:B------:R-:W-:Y:S02]  /*2e10*/  IMAD.MOV R10, RZ, RZ, -R10 ;  /* 0x000000ffff0a7224 */ /* 0x000fe400078e0a0a */
[C---:B------:R-:W-:Y:S01]  /*2e20*/  IMAD R89, R0.reuse, R52, R89 ;  /* 0x0000003400597224 */ /* 0x040fe200078e0259 */
[C---:B------:R-:W-:Y:S01]  /*2e30*/  ISETP.GT.U32.AND P1, PT, R0.reuse, R83, PT ;  /* 0x000000530000720c */ /* 0x040fe20003f24070 */
[----:B------:R-:W-:-:S02]  /*2e40*/  IMAD R85, R0, R10, R85 ;  /* 0x0000000a00557224 */ /* 0x000fc400078e0255 */
[----:B------:R-:W-:Y:S01]  /*2e50*/  @!P3 IMAD.MOV R69, RZ, RZ, -R69 ;  /* 0x000000ffff45b224 */ /* 0x000fe200078e0a45 */
[----:B------:R-:W-:Y:S01]  /*2e60*/  ISETP.GE.AND P3, PT, R54, RZ, PT ;  /* 0x000000ff3600720c */ /* 0x000fe20003f66270 */
[----:B------:R-:W-:Y:S01]  /*2e70*/  @!P0 IMAD.IADD R79, R79, 0x1, -R0 ;  /* 0x000000014f4f8824 */ /* 0x000fe200078e0a00 */
[----:B------:R-:W-:Y:S01]  /*2e80*/  ISETP.GT.U32.AND P0, PT, R0, R85, PT ;  /* 0x000000550000720c */ /* 0x000fe20003f04070 */
[----:B------:R-:W-:-:S04]  /*2e90*/  IMAD.HI.U32 R54, R6, R91, RZ ;  /* 0x0000005b06367227 */ /* 0x000fc800078e00ff */
[--C-:B------:R-:W-:Y:S01]  /*2ea0*/  @!P5 IMAD.IADD R81, R81, 0x1, -R0.reuse ;  /* 0x000000015151d824 */ /* 0x100fe200078e0a00 */
[C---:B------:R-:W-:Y:S01]  /*2eb0*/  ISETP.GT.U32.AND P5, PT, R0.reuse, R87, PT ;  /* 0x000000570000720c */ /* 0x040fe20003fa4070 */
[----:B------:R-:W-:Y:S01]  /*2ec0*/  @!P1 IMAD.IADD R83, R83, 0x1, -R0 ;  /* 0x0000000153539824 */ /* 0x000fe200078e0a00 */
[----:B------:R-:W-:Y:S01]  /*2ed0*/  ISETP.GT.U32.AND P1, PT, R0, R89, PT ;  /* 0x000000590000720c */ /* 0x000fe20003f24070 */
[----:B------:R-:W-:Y:S02]  /*2ee0*/  IMAD.MOV R54, RZ, RZ, -R54 ;  /* 0x000000ffff367224 */ /* 0x000fe400078e0a36 */
[----:B------:R-:W-:Y:S01]  /*2ef0*/  IMAD.HI.U32 R10, R6, R93, RZ ;  /* 0x0000005d060a7227 */ /* 0x000fe200078e00ff */
[----:B------:R-:W-:-:S03]  /*2f00*/  @!P3 IADD3 R79, -R79, RZ, RZ ;  /* 0x000000ff4f4fb210 */ /* 0x000fc60007ffe1ff */
[----:B------:R-:W-:Y:S01]  /*2f10*/  IMAD R91, R0, R54, R91 ;  /* 0x00000036005b7224 */ /* 0x000fe200078e025b */
[----:B------:R-:W-:Y:S01]  /*2f20*/  LOP3.LUT R54, R8, 0xf8, RZ, 0xfc, !PT ;  /* 0x000000f808367812 */ /* 0x000fe200078efcff */
[----:B------:R-:W-:Y:S01]  /*2f30*/  IMAD.MOV R11, RZ, RZ, -R10 ;  /* 0x000000ffff0b7224 */ /* 0x000fe200078e0a0a */
[----:B------:R-:W-:Y:S01]  /*2f40*/  LEA R8, R9, R16, 0x8 ;  /* 0x0000001009087211 */ /* 0x000fe200078e40ff */
[--C-:B------:R-:W-:Y:S01]  /*2f50*/  @!P5 IMAD.IADD R87, R87, 0x1, -R0.reuse ;  /* 0x000000015757d824 */ /* 0x100fe200078e0a00 */
[----:B------:R-:W-:Y:S01]  /*2f60*/  IABS R101, R54 ;  /* 0x0000003600657213 */ /* 0x000fe20000000000 */
[----:B------:R-:W-:Y:S02]  /*2f70*/  @!P1 IMAD.IADD R89, R89, 0x1, -R0 ;  /* 0x0000000159599824 */ /* 0x000fe400078e0a00 */
[----:B------:R-:W-:Y:S01]  /*2f80*/  IMAD.HI.U32 R10, R6, R95, RZ ;  /* 0x0000005f060a7227 */ /* 0x000fe200078e00ff */
[----:B------:R-:W-:-:S03]  /*2f90*/  ISETP.GT.U32.AND P1, PT, R0, R87, PT ;  /* 0x000000570000720c */ /* 0x000fc60003f24070 */
[----:B------:R-:W-:Y:S01]  /*2fa0*/  @!P0 IMAD.IADD R85, R85, 0x1, -R0 ;  /* 0x0000000155558824 */ /* 0x000fe200078e0a00 */
[C---:B------:R-:W-:Y:S01]  /*2fb0*/  ISETP.GT.U32.AND P0, PT, R0.reuse, R91, PT ;  /* 0x0000005b0000720c */ /* 0x040fe20003f04070 */
[----:B------:R-:W-:Y:S02]  /*2fc0*/  IMAD.MOV R52, RZ, RZ, -R10 ;  /* 0x000000ffff347224 */ /* 0x000fe400078e0a0a */
[----:B------:R-:W-:Y:S01]  /*2fd0*/  IMAD.MOV.U32 R77, RZ, RZ, R53 ;  /* 0x000000ffff4d7224 */ /* 0x000fe200078e0035 */
[C---:B------:R-:W-:Y:S01]  /*2fe0*/  ISETP.GT.U32.AND P5, PT, R0.reuse, R85, PT ;  /* 0x000000550000720c */ /* 0x040fe20003fa4070 */
[C---:B------:R-:W-:Y:S01]  /*2ff0*/  IMAD R95, R0.reuse, R52, R95 ;  /* 0x00000034005f7224 */ /* 0x040fe200078e025f */
[----:B------:R-:W-:Y:S01]  /*3000*/  IABS R53, R8 ;  /* 0x0000000800357213 */ /* 0x000fe20000000000 */
[C---:B------:R-:W-:Y:S02]  /*3010*/  IMAD R93, R0.reuse, R11, R93 ;  /* 0x0000000b005d7224 */ /* 0x040fe400078e025d */
[----:B------:R-:W-:Y:S01]  /*3020*/  @!P1 IMAD.IADD R87, R87, 0x1, -R0 ;  /* 0x0000000157579824 */ /* 0x000fe200078e0a00 */
[----:B------:R-:W-:Y:S01]  /*3030*/  ISETP.GT.U32.AND P1, PT, R0, R95, PT ;  /* 0x0000005f0000720c */ /* 0x000fe20003f24070 */
[----:B------:R-:W-:-:S04]  /*3040*/  IMAD.HI.U32 R11, R6, R97, RZ ;  /* 0x00000061060b7227 */ /* 0x000fc800078e00ff */
[----:B------:R-:W-:-:S04]  /*3050*/  IMAD.HI.U32 R10, R6, R99, RZ ;  /* 0x00000063060a7227 */ /* 0x000fc800078e00ff */
[----:B------:R-:W-:-:S04]  /*3060*/  IMAD.HI.U32 R6, R6, R101, RZ ;  /* 0x0000006506067227 */ /* 0x000fc800078e00ff */
[----:B------:R-:W-:Y:S01]  /*3070*/  @!P6 IMAD.MOV R77, RZ, RZ, -R77 ;  /* 0x000000ffff4de224 */ /* 0x000fe200078e0a4d */
[C---:B------:R-:W-:Y:S01]  /*3080*/  ISETP.GT.U32.AND P6, PT, R0.reuse, R89, PT ;  /* 0x000000590000720c */ /* 0x040fe20003fc4070 */
[----:B------:R-:W-:Y:S02]  /*3090*/  @!P0 IMAD.IADD R91, R91, 0x1, -R0 ;  /* 0x000000015b5b8824 */ /* 0x000fe400078e0a00 */
[----:B------:R-:W-:Y:S02]  /*30a0*/  IMAD.MOV R6, RZ, RZ, -R6 ;  /* 0x000000ffff067224 */ /* 0x000fe400078e0a06 */
[----:B------:R-:W-:Y:S01]  /*30b0*/  IMAD.MOV R11, RZ, RZ, -R11 ;  /* 0x000000ffff0b7224 */ /* 0x000fe200078e0a0b */
[----:B------:R-:W-:Y:S01]  /*30c0*/  ISETP.GT.U32.AND P0, PT, R0, R91, PT ;  /* 0x0000005b0000720c */ /* 0x000fe20003f04070 */
[----:B------:R-:W-:Y:S02]  /*30d0*/  VIADD R9, R8, 0x80 ;  /* 0x0000008008097836 */ /* 0x000fe40000000000 */
[----:B------:R-:W-:-:S02]  /*30e0*/  IMAD R101, R0, R6, R101 ;  /* 0x0000000600657224 */ /* 0x000fc400078e0265 */
[C---:B------:R-:W-:Y:S01]  /*30f0*/  IMAD R97, R0.reuse, R11, R97 ;  /* 0x0000000b00617224 */ /* 0x040fe200078e0261 */
[----:B------:R-:W-:Y:S01]  /*3100*/  IABS R55, R9 ;  /* 0x0000000900377213 */ /* 0x000fe20000000000 */
[----:B------:R-:W-:Y:S01]  /*3110*/  IMAD.MOV R10, RZ, RZ, -R10 ;  /* 0x000000ffff0a7224 */ /* 0x000fe200078e0a0a */
[----:B------:R-:W-:Y:S01]  /*3120*/  @!P6 IADD3 R89, R89, -R0, RZ ;  /* 0x800000005959e210 */ /* 0x000fe20007ffe0ff */
[----:B------:R-:W-:Y:S01]  /*3130*/  @!P1 IMAD.IADD R95, R95, 0x1, -R0 ;  /* 0x000000015f5f9824 */ /* 0x000fe200078e0a00 */
[C---:B------:R-:W-:Y:S01]  /*3140*/  ISETP.GT.U32.AND P1, PT, R0.reuse, R101, PT ;  /* 0x000000650000720c */ /* 0x040fe20003f24070 */
[----:B------:R-:W-:Y:S01]  /*3150*/  IMAD.HI.U32 R6, R3, R53, RZ ;  /* 0x0000003503067227 */ /* 0x000fe200078e00ff */
[----:B------:R-:W-:-:S03]  /*3160*/  ISETP.GT.U32.AND P6, PT, R0, R97, PT ;  /* 0x000000610000720c */ /* 0x000fc60003fc4070 */
[----:B------:R-:W-:Y:S01]  /*3170*/  @!P5 IMAD.IADD R85, R85, 0x1, -R0 ;  /* 0x000000015555d824 */ /* 0x000fe200078e0a00 */
[C---:B------:R-:W-:Y:S01]  /*3180*/  ISETP.GT.U32.AND P5, PT, R0.reuse, R93, PT ;  /* 0x0000005d0000720c */ /* 0x040fe20003fa4070 */
[C---:B------:R-:W-:Y:S02]  /*3190*/  IMAD R99, R0.reuse, R10, R99 ;  /* 0x0000000a00637224 */ /* 0x040fe400078e0263 */
[----:B------:R-:W-:Y:S01]  /*31a0*/  IMAD.HI.U32 R3, R3, R55, RZ ;  /* 0x0000003703037227 */ /* 0x000fe200078e00ff */
[----:B------:R-:W1:Y:S03]  /*31b0*/  LDC.64 R10, c[0x0][0x230] ;  /* 0x00008c00ff0a7b82 */ /* 0x000e660000000a00 */
[----:B------:R-:W-:Y:S02]  /*31c0*/  IMAD.MOV R6, RZ, RZ, -R6 ;  /* 0x000000ffff067224 */ /* 0x000fe400078e0a06 */
[----:B------:R-:W-:Y:S01]  /*31d0*/  @!P0 IMAD.IADD R91, R91, 0x1, -R0 ;  /* 0x000000015b5b8824 */ /* 0x000fe200078e0a00 */
[----:B------:R-:W-:Y:S01]  /*31e0*/  ISETP.GT.U32.AND P0, PT, R0, R99, PT ;  /* 0x000000630000720c */ /* 0x000fe20003f04070 */
[----:B------:R-:W-:-:S02]  /*31f0*/  IMAD.MOV R3, RZ, RZ, -R3 ;  /* 0x000000ffff037224 */ /* 0x000fc400078e0a03 */
[C---:B------:R-:W-:Y:S01]  /*3200*/  IMAD R53, R2.reuse, R6, R53 ;  /* 0x0000000602357224 */ /* 0x040fe200078e0235 */
[----:B------:R-:W-:Y:S01]  /*3210*/  SHF.R.U32.HI R6, RZ, 0x1, R76 ;  /* 0x00000001ff067819 */ /* 0x000fe2000001164c */
[C---:B------:R-:W-:Y:S02]  /*3220*/  IMAD R55, R2.reuse, R3, R55 ;  /* 0x0000000302377224 */ /* 0x040fe400078e0237 */
[--C-:B------:R-:W-:Y:S01]  /*3230*/  @!P1 IMAD.IADD R101, R101, 0x1, -R0.reuse ;  /* 0x0000000165659824 */ /* 0x100fe200078e0a00 */
[----:B------:R-:W-:Y:S01]  /*3240*/  ISETP.GT.U32.AND P1, PT, R2, R53, PT ;  /* 0x000000350200720c */ /* 0x000fe20003f24070 */
[--C-:B------:R-:W-:Y:S01]  /*3250*/  @!P5 IMAD.IADD R93, R93, 0x1, -R0.reuse ;  /* 0x000000015d5dd824 */ /* 0x100fe200078e0a00 */
[----:B------:R-:W-:Y:S01]  /*3260*/  ISETP.GE.AND P5, PT, R56, RZ, PT ;  /* 0x000000ff3800720c */ /* 0x000fe20003fa6270 */
[--C-:B------:R-:W-:Y:S01]  /*3270*/  @!P6 IMAD.IADD R97, R97, 0x1, -R0.reuse ;  /* 0x000000016161e824 */ /* 0x100fe200078e0a00 */
[----:B------:R-:W-:Y:S01]  /*3280*/  ISETP.GE.AND P6, PT, R58, RZ, PT ;  /* 0x000000ff3a00720c */ /* 0x000fe20003fc6270 */
[----:B------:R-:W-:Y:S01]  /*3290*/  @!P2 IMAD.MOV R81, RZ, RZ, -R81 ;  /* 0x000000ffff51a224 */ /* 0x000fe200078e0a51 */
[----:B------:R-:W-:Y:S01]  /*32a0*/  ISETP.GT.U32.AND P2, PT, R2, R55, PT ;  /* 0x000000370200720c */ /* 0x000fe20003f44070 */
[----:B------:R-:W-:Y:S01]  /*32b0*/  @!P0 IMAD.IADD R99, R99, 0x1, -R0 ;  /* 0x0000000163638824 */ /* 0x000fe200078e0a00 */
[----:B------:R-:W-:Y:S01]  /*32c0*/  ISETP.GE.AND P0, PT, R60, RZ, PT ;  /* 0x000000ff3c00720c */ /* 0x000fe20003f06270 */
[----:B------:R-:W-:Y:S01]  /*32d0*/  @!P4 IMAD.MOV R83, RZ, RZ, -R83 ;  /* 0x000000ffff53c224 */ /* 0x000fe200078e0a53 */
[----:B------:R-:W-:Y:S01]  /*32e0*/  ISETP.GT.U32.AND P4, PT, R0, R95, PT ;  /* 0x0000005f0000720c */ /* 0x000fe20003f84070 */
[----:B------:R-:W-:Y:S01]  /*32f0*/  IMAD.SHL.U32 R3, R16, 0x4, RZ ;  /* 0x0000000410037824 */ /* 0x000fe200078e00ff */
[C---:B------:R-:W-:Y:S01]  /*3300*/  ISETP.GT.U32.AND P3, PT, R0.reuse, R93, PT ;  /* 0x0000005d0000720c */ /* 0x040fe20003f64070 */
[--C-:B------:R-:W-:Y:S01]  /*3310*/  @!P1 IMAD.IADD R53, R53, 0x1, -R2.reuse ;  /* 0x0000000135359824 */ /* 0x100fe200078e0a02 */
[C---:B------:R-:W-:Y:S01]  /*3320*/  ISETP.GT.U32.AND P1, PT, R0.reuse, R101, PT ;  /* 0x000000650000720c */ /* 0x040fe20003f24070 */
[----:B------:R-:W-:Y:S01]  /*3330*/  @!P5 IMAD.MOV R85, RZ, RZ, -R85 ;  /* 0x000000ffff55d224 */ /* 0x000fe200078e0a55 */
[C---:B------:R-:W-:Y:S01]  /*3340*/  ISETP.GT.U32.AND P5, PT, R0.reuse, R99, PT ;  /* 0x000000630000720c */ /* 0x040fe20003fa4070 */
[----:B------:R-:W-:Y:S01]  /*3350*/  @!P6 IMAD.MOV R87, RZ, RZ, -R87 ;  /* 0x000000ffff57e224 */ /* 0x000fe200078e0a57 */
[----:B------:R-:W-:Y:S01]  /*3360*/  ISETP.GT.U32.AND P6, PT, R0, R97, PT ;  /* 0x000000610000720c */ /* 0x000fe20003fc4070 */
[----:B------:R-:W-:Y:S01]  /*3370*/  @!P2 IMAD.IADD R55, R55, 0x1, -R2 ;  /* 0x000000013737a824 */ /* 0x000fe200078e0a02 */
[C---:B------:R-:W-:Y:S01]  /*3380*/  ISETP.GT.U32.AND P2, PT, R2.reuse, R53, PT ;  /* 0x000000350200720c */ /* 0x040fe20003f44070 */
[----:B------:R-:W-:Y:S01]  /*3390*/  @!P0 IMAD.MOV R89, RZ, RZ, -R89 ;  /* 0x000000ffff598224 */ /* 0x000fe200078e0a59 */
[----:B------:R-:W-:Y:S01]  /*33a0*/  LOP3.LUT R145, R3, R6, RZ, 0x3c, !PT ;  /* 0x0000000603917212 */ /* 0x000fe200078e3cff */
[--C-:B------:R-:W-:Y:S01]  /*33b0*/  @!P4 IMAD.IADD R95, R95, 0x1, -R0.reuse ;  /* 0x000000015f5fc824 */ /* 0x100fe200078e0a00 */
[----:B------:R-:W-:Y:S01]  /*33c0*/  ISETP.GT.U32.AND P0, PT, R2, R55, PT ;  /* 0x000000370200720c */ /* 0x000fe20003f04070 */
[--C-:B------:R-:W-:Y:S01]  /*33d0*/  @!P3 IMAD.IADD R93, R93, 0x1, -R0.reuse ;  /* 0x000000015d5db824 */ /* 0x100fe200078e0a00 */
[----:B------:R-:W-:Y:S01]  /*33e0*/  ISETP.GE.AND P4, PT, R64, RZ, PT ;  /* 0x000000ff4000720c */ /* 0x000fe20003f86270 */
[--C-:B------:R-:W-:Y:S01]  /*33f0*/  @!P1 IMAD.IADD R101, R101, 0x1, -R0.reuse ;  /* 0x0000000165659824 */ /* 0x100fe200078e0a00 */
[----:B------:R-:W-:Y:S01]  /*3400*/  ISETP.GE.AND P3, PT, R62, RZ, PT ;  /* 0x000000ff3e00720c */ /* 0x000fe20003f66270 */
[----:B------:R-:W-:Y:S01]  /*3410*/  @!P5 IMAD.IADD R99, R99, 0x1, -R0 ;  /* 0x000000016363d824 */ /* 0x000fe200078e0a00 */
[----:B------:R-:W-:Y:S01]  /*3420*/  ISETP.GE.AND P5, PT, R68, RZ, PT ;  /* 0x000000ff4400720c */ /* 0x000fe20003fa6270 */
[----:B------:R-:W-:Y:S01]  /*3430*/  STL [R1+0x600], R145 ;  /* 0x0006009101007387 */ /* 0x000fe20000100800 */
[----:B------:R-:W-:Y:S01]  /*3440*/  @!P6 IADD3 R97, R97, -R0, RZ ;  /* 0x800000006161e210 */ /* 0x000fe20007ffe0ff */
[--C-:B------:R-:W-:Y:S01]  /*3450*/  @!P2 IMAD.IADD R53, R53, 0x1, -R2.reuse ;  /* 0x000000013535a824 */ /* 0x100fe200078e0a02 */
[----:B------:R-:W-:Y:S01]  /*3460*/  ISETP.GE.AND P6, PT, R66, RZ, PT ;  /* 0x000000ff4200720c */ /* 0x000fe20003fc6270 */
[----:B------:R2:W-:Y:S01]  /*3470*/  STL.64 [R1+0x9c0], R8 ;  /* 0x0009c00801007387 */ /* 0x0005e20000100a00 */
[----:B------:R-:W-:Y:S01]  /*3480*/  ISETP.GE.AND P1, PT, R70, RZ, PT ;  /* 0x000000ff4600720c */ /* 0x000fe20003f26270 */
[----:B------:R-:W-:Y:S01]  /*3490*/  @!P0 IMAD.IADD R55, R55, 0x1, -R2 ;  /* 0x0000000137378824 */ /* 0x000fe200078e0a02 */
[----:B------:R-:W-:Y:S01]  /*34a0*/  ISETP.GE.AND P2, PT, R54, RZ, PT ;  /* 0x000000ff3600720c */ /* 0x000fe20003f46270 */
[----:B------:R-:W-:Y:S01]  /*34b0*/  @!P4 IMAD.MOV R93, RZ, RZ, -R93 ;  /* 0x000000ffff5dc224 */ /* 0x000fe200078e0a5d */
[----:B------:R-:W-:Y:S01]  /*34c0*/  ISETP.GE.AND P0, PT, R8, RZ, PT ;  /* 0x000000ff0800720c */ /* 0x000fe20003f06270 */
[----:B------:R-:W3:Y:S01]  /*34d0*/  LDC.64 R2, c[0x0][0x238] ;  /* 0x00008e00ff027b82 */ /* 0x000ee20000000a00 */
[----:B------:R-:W-:Y:S01]  /*34e0*/  ISETP.GE.AND P4, PT, R9, RZ, PT ;  /* 0x000000ff0900720c */ /* 0x000fe20003f86270 */
[----:B------:R-:W-:Y:S01]  /*34f0*/  @!P3 IMAD.MOV R91, RZ, RZ, -R91 ;  /* 0x000000ffff5bb224 */ /* 0x000fe200078e0a5b */
[----:B------:R-:W-:Y:S01]  /*3500*/  ISETP.NE.AND P3, PT, R72, RZ, PT ;  /* 0x000000ff4800720c */ /* 0x000fe20003f65270 */
[----:B------:R-:W-:Y:S01]  /*3510*/  @!P5 IMAD.MOV R97, RZ, RZ, -R97 ;  /* 0x000000ffff61d224 */ /* 0x000fe200078e0a61 */
[----:B------:R-:W-:Y:S01]  /*3520*/  LOP3.LUT R0, RZ, R72, RZ, 0x33, !PT ;  /* 0x00000048ff007212 */ /* 0x000fe200078e33ff */
[----:B------:R-:W-:Y:S01]  /*3530*/  @!P6 IMAD.MOV R95, RZ, RZ, -R95 ;  /* 0x000000ffff5fe224 */ /* 0x000fe200078e0a5f */
[----:B--2---:R-:W-:Y:S01]  /*3540*/  LOP3.LUT R8, R150, 0x1f, RZ, 0xc0, !PT ;  /* 0x0000001f96087812 */ /* 0x004fe200078ec0ff */
[----:B------:R-:W-:Y:S01]  /*3550*/  @!P1 IMAD.MOV R99, RZ, RZ, -R99 ;  /* 0x000000ffff639224 */ /* 0x000fe200078e0a63 */
[----:B------:R-:W-:-:S02]  /*3560*/  SEL R54, R0, R14, !P3 ;  /* 0x0000000e00367207 */ /* 0x000fc40005800000 */
[----:B------:R-:W-:Y:S01]  /*3570*/  @!P2 IADD3 R101, -R101, RZ, RZ ;  /* 0x000000ff6565a210 */ /* 0x000fe20007ffe1ff */
[----:B------:R-:W-:Y:S01]  /*3580*/  @!P0 IMAD.MOV R53, RZ, RZ, -R53 ;  /* 0x000000ffff358224 */ /* 0x000fe200078e0a35 */
[C---:B------:R-:W-:Y:S01]  /*3590*/  SEL R58, R0.reuse, R17, !P3 ;  /* 0x00000011003a7207 */ /* 0x040fe20005800000 */
[----:B------:R-:W-:Y:S01]  /*35a0*/  @!P4 IMAD.MOV R55, RZ, RZ, -R55 ;  /* 0x000000ffff37c224 */ /* 0x000fe200078e0a37 */
[----:B------:R-:W-:Y:S01]  /*35b0*/  SEL R60, R0, R20, !P3 ;  /* 0x00000014003c7207 */ /* 0x000fe20005800000 */
[----:B------:R-:W-:Y:S01]  /*35c0*/  IMAD R54, R54, UR5, RZ ;  /* 0x0000000536367c24 */ /* 0x000fe2000f8e02ff */
        /* <DEDUP_REMOVED lines=10> */
[----:B------:R-:W-:-:S02]  /*3670*/  SEL R72, R0, R26, !P3 ;  /* 0x0000001a00487207 */ /* 0x000fc40005800000 */
[----:B------:R-:W-:Y:S01]  /*3680*/  SEL R52, R0, R5, !P3 ;  /* 0x0000000500347207 */ /* 0x000fe20005800000 */
[----:B-1----:R-:W-:Y:S01]  /*3690*/  VIADD R5, R10, 0xffffffff ;  /* 0xffffffff0a057836 */ /* 0x002fe20000000000 */
[C---:B------:R-:W-:Y:S02]  /*36a0*/  SEL R12, R0.reuse, R12, !P3 ;  /* 0x0000000c000c7207 */ /* 0x040fe40005800000 */
[----:B------:R-:W-:Y:S01]  /*36b0*/  SEL R13, R0, R13, !P3 ;  /* 0x0000000d000d7207 */ /* 0x000fe20005800000 */
[----:B------:R-:W-:Y:S01]  /*36c0*/  IMAD R52, R52, UR5, RZ ;  /* 0x0000000534347c24 */ /* 0x000fe2000f8e02ff */
[----:B------:R-:W-:Y:S01]  /*36d0*/  SEL R56, R0, R15, !P3 ;  /* 0x0000000f00387207 */ /* 0x000fe20005800000 */
[----:B------:R-:W-:Y:S01]  /*36e0*/  VIADD R15, R10, 0xfffffffc ;  /* 0xfffffffc0a0f7836 */ /* 0x000fe20000000000 */
[C---:B------:R-:W-:Y:S02]  /*36f0*/  SEL R18, R0.reuse, R18, !P3 ;  /* 0x0000001200127207 */ /* 0x040fe40005800000 */
[----:B------:R-:W-:Y:S01]  /*3700*/  SEL R19, R0, R19, !P3 ;  /* 0x0000001300137207 */ /* 0x000fe20005800000 */
[----:B------:R-:W-:Y:S01]  /*3710*/  IMAD R56, R56, UR5, RZ ;  /* 0x0000000538387c24 */ /* 0x000fe2000f8e02ff */
[C---:B------:R-:W-:Y:S01]  /*3720*/  SEL R27, R0.reuse, R27, !P3 ;  /* 0x0000001b001b7207 */ /* 0x040fe20005800000 */
[----:B------:R-:W-:Y:S01]  /*3730*/  STL [R1+0x704], R52 ;  /* 0x0007043401007387 */ /* 0x000fe20000100800 */
[----:B------:R-:W-:-:S02]  /*3740*/  SEL R28, R0, R28, !P3 ;  /* 0x0000001c001c7207 */ /* 0x000fc40005800000 */
[C---:B------:R-:W-:Y:S02]  /*3750*/  SEL R29, R0.reuse, R29, !P3 ;  /* 0x0000001d001d7207 */ /* 0x040fe40005800000 */
[C---:B------:R-:W-:Y:S02]  /*3760*/  SEL R30, R0.reuse, R30, !P3 ;  /* 0x0000001e001e7207 */ /* 0x040fe40005800000 */
[C---:B------:R-:W-:Y:S02]  /*3770*/  SEL R31, R0.reuse, R31, !P3 ;  /* 0x0000001f001f7207 */ /* 0x040fe40005800000 */
[----:B------:R-:W-:Y:S01]  /*3780*/  SEL R32, R0, R32, !P3 ;  /* 0x0000002000207207 */ /* 0x000fe20005800000 */
[----:B------:R-:W-:Y:S01]  /*3790*/  IMAD R30, R30, UR5, RZ ;  /* 0x000000051e1e7c24 */ /* 0x000fe2000f8e02ff */
[C---:B------:R-:W-:Y:S01]  /*37a0*/  SEL R33, R0.reuse, R33, !P3 ;  /* 0x0000002100217207 */ /* 0x040fe20005800000 */
[----:B------:R-:W-:Y:S01]  /*37b0*/  IMAD R31, R31, UR5, RZ ;  /* 0x000000051f1f7c24 */ /* 0x000fe2000f8e02ff */
[----:B------:R-:W-:Y:S01]  /*37c0*/  SEL R34, R0, R34, !P3 ;  /* 0x0000002200227207 */ /* 0x000fe20005800000 */
[----:B------:R-:W-:Y:S01]  /*37d0*/  IMAD R32, R32, UR5, RZ ;  /* 0x0000000520207c24 */ /* 0x000fe2000f8e02ff */
[C---:B------:R-:W-:Y:S01]  /*37e0*/  SEL R35, R0.reuse, R35, !P3 ;  /* 0x0000002300237207 */ /* 0x040fe20005800000 */
[----:B------:R-:W-:Y:S01]  /*37f0*/  IMAD R33, R33, UR5, RZ ;  /* 0x0000000521217c24 */ /* 0x000fe2000f8e02ff */
[----:B------:R-:W-:Y:S01]  /*3800*/  SEL R36, R0, R36, !P3 ;  /* 0x0000002400247207 */ /* 0x000fe20005800000 */
[----:B------:R-:W-:Y:S01]  /*3810*/  IMAD R34, R34, UR5, RZ ;  /* 0x0000000522227c24 */ /* 0x000fe2000f8e02ff */
[----:B------:R-:W-:-:S02]  /*3820*/  SEL R37, R0, R37, !P3 ;  /* 0x0000002500257207 */ /* 0x000fc40005800000 */
[C---:B------:R-:W-:Y:S02]  /*3830*/  SEL R38, R0.reuse, R38, !P3 ;  /* 0x0000002600267207 */ /* 0x040fe40005800000 */
[C---:B------:R-:W-:Y:S02]  /*3840*/  SEL R39, R0.reuse, R39, !P3 ;  /* 0x0000002700277207 */ /* 0x040fe40005800000 */
[C---:B------:R-:W-:Y:S02]  /*3850*/  SEL R40, R0.reuse, R40, !P3 ;  /* 0x0000002800287207 */ /* 0x040fe40005800000 */
[C---:B------:R-:W-:Y:S02]  /*3860*/  SEL R41, R0.reuse, R41, !P3 ;  /* 0x0000002900297207 */ /* 0x040fe40005800000 */
[----:B------:R-:W-:Y:S01]  /*3870*/  SEL R42, R0, R42, !P3 ;  /* 0x0000002a002a7207 */ /* 0x000fe20005800000 */
[----:B------:R-:W-:Y:S01]  /*3880*/  IMAD R9, R40, UR5, RZ ;  /* 0x0000000528097c24 */ /* 0x000fe2000f8e02ff */
[----:B------:R-:W-:-:S02]  /*3890*/  SEL R43, R0, R43, !P3 ;  /* 0x0000002b002b7207 */ /* 0x000fc40005800000 */
        /* <DEDUP_REMOVED lines=8> */
[C---:B------:R-:W-:Y:S02]  /*3920*/  SEL R46, R0.reuse, R46, !P3 ;  /* 0x0000002e002e7207 */ /* 0x040fe40005800000 */
[----:B------:R-:W-:-:S02]  /*3930*/  SEL R49, R0, R49, !P3 ;  /* 0x0000003100317207 */ /* 0x000fc40005800000 */
[C---:B------:R-:W-:Y:S02]  /*3940*/  SEL R50, R0.reuse, R50, !P3 ;  /* 0x0000003200327207 */ /* 0x040fe40005800000 */
[C---:B------:R-:W-:Y:S01]  /*3950*/  SEL R51, R0.reuse, R51, !P3 ;  /* 0x0000003300337207 */ /* 0x040fe20005800000 */
[----:B------:R-:W-:Y:S01]  /*3960*/  IMAD R40, R49, UR5, RZ ;  /* 0x0000000531287c24 */ /* 0x000fe2000f8e02ff */
[C---:B------:R-:W-:Y:S02]  /*3970*/  SEL R57, R0.reuse, R57, !P3 ;  /* 0x0000003900397207 */ /* 0x040fe40005800000 */
[C---:B------:R-:W-:Y:S02]  /*3980*/  SEL R59, R0.reuse, R59, !P3 ;  /* 0x0000003b003b7207 */ /* 0x040fe40005800000 */
[C---:B------:R-:W-:Y:S02]  /*3990*/  SEL R61, R0.reuse, R61, !P3 ;  /* 0x0000003d003d7207 */ /* 0x040fe40005800000 */
[----:B------:R-:W-:-:S02]  /*39a0*/  SEL R63, R0, R63, !P3 ;  /* 0x0000003f003f7207 */ /* 0x000fc40005800000 */
[----:B------:R-:W-:Y:S01]  /*39b0*/  SEL R84, R0, R65, !P3 ;  /* 0x0000004100547207 */ /* 0x000fe20005800000 */
[----:B------:R-:W-:Y:S01]  /*39c0*/  IMAD R65, R28, UR5, RZ ;  /* 0x000000051c417c24 */ /* 0x000fe2000f8e02ff */
        /* <DEDUP_REMOVED lines=15> */
[C---:B------:R-:W-:Y:S01]  /*3ac0*/  SEL R26, R0.reuse, R87, !P3 ;  /* 0x00000057001a7207 */ /* 0x040fe20005800000 */
[----:B------:R-:W-:Y:S01]  /*3ad0*/  IMAD R87, R41, UR5, RZ ;  /* 0x0000000529577c24 */ /* 0x000fe2000f8e02ff */
[C---:B------:R-:W-:Y:S01]  /*3ae0*/  SEL R25, R0.reuse, R89, !P3 ;  /* 0x0000005900197207 */ /* 0x040fe20005800000 */
[----:B------:R-:W-:Y:S01]  /*3af0*/  IMAD R89, R37, UR5, RZ ;  /* 0x0000000525597c24 */ /* 0x000fe2000f8e02ff */
[----:B------:R-:W-:Y:S01]  /*3b00*/  SEL R24, R0, R91, !P3 ;  /* 0x0000005b00187207 */ /* 0x000fe20005800000 */
[----:B------:R-:W-:Y:S01]  /*3b10*/  IMAD R91, R36, UR5, RZ ;  /* 0x00000005245b7c24 */ /* 0x000fe2000f8e02ff */
[C---:B------:R-:W-:Y:S01]  /*3b20*/  SEL R23, R0.reuse, R93, !P3 ;  /* 0x0000005d00177207 */ /* 0x040fe20005800000 */
[----:B------:R-:W-:Y:S01]  /*3b30*/  IMAD R93, R35, UR5, RZ ;  /* 0x00000005235d7c24 */ /* 0x000fe2000f8e02ff */
        /* <DEDUP_REMOVED lines=10> */
[----:B------:R-:W-:Y:S01]  /*3be0*/  ISETP.NE.AND P1, PT, R74, RZ, PT ;  /* 0x000000ff4a00720c */ /* 0x000fe20003f25270 */
[----:B------:R-:W-:Y:S01]  /*3bf0*/  IMAD R27, R50, UR5, RZ ;  /* 0x00000005321b7c24 */ /* 0x000fe2000f8e02ff */
[----:B------:R-:W-:Y:S01]  /*3c00*/  LOP3.LUT R0, RZ, R74, RZ, 0x33, !PT ;  /* 0x0000004aff007212 */ /* 0x000fe200078e33ff */
[----:B------:R-:W-:Y:S01]  /*3c10*/  IMAD R74, R12, UR5, RZ ;  /* 0x000000050c4a7c24 */ /* 0x000fe2000f8e02ff */
[----:B------:R-:W-:Y:S01]  /*3c20*/  ISETP.GE.U32.AND P0, PT, R5, 0x7fffffe0, PT ;  /* 0x7fffffe00500780c */ /* 0x000fe20003f06070 */
[----:B------:R-:W-:Y:S01]  /*3c30*/  VIADD R5, R10, 0xfffffffd ;  /* 0xfffffffd0a057836 */ /* 0x000fe20000000000 */
[C---:B------:R-:W-:Y:S01]  /*3c40*/  SEL R4, R0.reuse, R53, !P1 ;  /* 0x0000003500047207 */ /* 0x040fe20004800000 */
[----:B------:R-:W-:Y:S01]  /*3c50*/  IMAD R53, R39, UR5, RZ ;  /* 0x0000000527357c24 */ /* 0x000fe2000f8e02ff */
[----:B------:R-:W-:Y:S01]  /*3c60*/  SEL R6, R0, R55, !P1 ;  /* 0x0000003700067207 */ /* 0x000fe20004800000 */
[C---:B------:R-:W-:Y:S01]  /*3c70*/  VIADD R0, R10.reuse, 0xfffffffe ;  /* 0xfffffffe0a007836 */ /* 0x040fe20000000000 */
[----:B------:R-:W-:Y:S01]  /*3c80*/  ISETP.GE.U32.AND P2, PT, R5, 0x7fffffde, PT ;  /* 0x7fffffde0500780c */ /* 0x000fe20003f46070 */
[----:B------:R-:W-:Y:S01]  /*3c90*/  VIADD R5, R10, 0xfffffffb ;  /* 0xfffffffb0a057836 */ /* 0x000fe20000000000 */
[----:B------:R1:W-:Y:S01]  /*3ca0*/  STL [R1+0x700], R74 ;  /* 0x0007004a01007387 */ /* 0x0003e20000100800 */
[----:B------:R-:W-:Y:S01]  /*3cb0*/  ISETP.GE.U32.AND P1, PT, R15, 0x7fffffdd, PT ;  /* 0x7fffffdd0f00780c */ /* 0x000fe20003f26070 */
[----:B------:R-:W-:Y:S01]  /*3cc0*/  IMAD R55, R38, UR5, RZ ;  /* 0x0000000526377c24 */ /* 0x000fe2000f8e02ff */
[----:B------:R-:W-:Y:S01]  /*3cd0*/  ISETP.GE.U32.AND P4, PT, R0, 0x7fffffdf, PT ;  /* 0x7fffffdf0000780c */ /* 0x000fe20003f86070 */
[----:B---3--:R-:W-:Y:S01]  /*3ce0*/  IMAD R0, R8, R3, RZ ;  /* 0x0000000308007224 */ /* 0x008fe200078e02ff */
[----:B------:R-:W-:Y:S01]  /*3cf0*/  ISETP.GE.U32.AND P3, PT, R5, 0x7fffffdc, PT ;  /* 0x7fffffdc0500780c */ /* 0x000fe20003f66070 */
[-C--:B------:R-:W-:Y:S01]  /*3d00*/  IMAD R5, R4, R11.reuse, RZ ;  /* 0x0000000b04057224 */ /* 0x080fe200078e02ff */
[----:B------:R2:W-:Y:S01]  /*3d10*/  STL [R1+0x6fc], R73 ;  /* 0x0006fc4901007387 */ /* 0x0005e20000100800 */
[----:B------:R-:W-:Y:S01]  /*3d20*/  IMAD R4, R6, R11, RZ ;  /* 0x0000000b06047224 */ /* 0x000fe200078e02ff */
[----:B------:R-:W-:Y:S01]  /*3d30*/  LEA R82, P5, R0, UR6, 0x2 ;  /* 0x0000000600527c11 */ /* 0x000fe2000f8a10ff */
[----:B------:R-:W-:Y:S01]  /*3d40*/  IMAD.SHL.U32 R8, R150, 0x10, RZ ;  /* 0x0000001096087824 */ /* 0x000fe200078e00ff */
[----:B------:R-:W-:Y:S01]  /*3d50*/  STL [R1+0x6f8], R54 ;  /* 0x0006f83601007387 */ /* 0x000fe20000100800 */
[----:B------:R-:W-:Y:S01]  /*3d60*/  IMAD R38, R59, UR5, RZ ;  /* 0x000000053b267c24 */ /* 0x000fe2000f8e02ff */
[----:B------:R-:W-:Y:S01]  /*3d70*/  LEA.HI.X.SX32 R6, R0, UR7, 0x2, P5 ;  /* 0x0000000700067c11 */ /* 0x000fe2000a8f16ff */
[----:B------:R-:W-:Y:S01]  /*3d80*/  IMAD R29, R47, UR5, RZ ;  /* 0x000000052f1d7c24 */ /* 0x000fe2000f8e02ff */
[-C--:B------:R-:W-:Y:S01]  /*3d90*/  LEA R12, P5, R52, R82.reuse, 0x2 ;  /* 0x00000052340c7211 */ /* 0x080fe200078a10ff */
[----:B------:R-:W-:Y:S01]  /*3da0*/  STL [R1+0x6f4], R56 ;  /* 0x0006f43801007387 */ /* 0x000fe20000100800 */
[----:B------:R-:W-:Y:S01]  /*3db0*/  LEA R142, P6, R74, R82, 0x2 ;  /* 0x000000524a8e7211 */ /* 0x000fe200078c10ff */
[----:B------:R-:W-:Y:S01]  /*3dc0*/  IMAD R41, R48, UR5, RZ ;  /* 0x0000000530297c24 */ /* 0x000fe2000f8e02ff */
[----:B------:R-:W-:Y:S01]  /*3dd0*/  LEA.HI.X.SX32 R13, R52, R6, 0x2, P5 ;  /* 0x00000006340d7211 */ /* 0x000fe200028f16ff */
[----:B------:R-:W-:Y:S01]  /*3de0*/  STL [R1+0x6f0], R58 ;  /* 0x0006f03a01007387 */ /* 0x000fe20000100800 */
[----:B------:R-:W-:Y:S01]  /*3df0*/  LEA R80, P5, R73, R82, 0x2 ;  /* 0x0000005249507211 */ /* 0x000fe200078a10ff */
[----:B------:R-:W-:Y:S01]  /*3e00*/  IMAD R39, R51, UR5, RZ ;  /* 0x0000000533277c24 */ /* 0x000fe2000f8e02ff */
[----:B------:R-:W-:Y:S01]  /*3e10*/  LEA.HI.X.SX32 R143, R74, R6, 0x2, P6 ;  /* 0x000000064a8f7211 */ /* 0x000fe200030f16ff */
[----:B------:R3:W-:Y:S01]  /*3e20*/  STL [R1+0x6ec], R71 ;  /* 0x0006ec4701007387 */ /* 0x0007e20000100800 */
[----:B------:R-:W-:Y:S01]  /*3e30*/  LEA R140, P6, R54, R82, 0x2 ;  /* 0x00000052368c7211 */ /* 0x000fe200078c10ff */
[----:B------:R-:W-:Y:S01]  /*3e40*/  IMAD R35, R84, UR5, RZ ;  /* 0x0000000554237c24 */ /* 0x000fe2000f8e02ff */
[----:B------:R-:W-:Y:S01]  /*3e50*/  LEA.HI.X.SX32 R81, R73, R6, 0x2, P5 ;  /* 0x0000000649517211 */ /* 0x000fe200028f16ff */
        /* <DEDUP_REMOVED lines=17> */
[----:B-1----:R-:W-:Y:S01]  /*3f70*/  LEA R74, P5, R60, R82, 0x2 ;  /* 0x000000523c4a7211 */ /* 0x002fe200078a10ff */
[----:B------:R-:W-:Y:S01]  /*3f80*/  ULDC.64 UR6, c[0x0][0x210] ;  /* 0x0000840000067ab9 */ /* 0x000fe20000000a00 */
[----:B------:R-:W-:Y:S01]  /*3f90*/  LEA.HI.X.SX32 R139, R69, R6, 0x2, P6 ;  /* 0x00000006458b7211 */ /* 0x000fe200030f16ff */
[----:B------:R-:W-:Y:S01]  /*3fa0*/  VIADD R11, R10, 0xfffffffa ;  /* 0xfffffffa0a0b7836 */ /* 0x000fe20000000000 */
[----:B------:R-:W-:-:S02]  /*3fb0*/  LEA R136, P6, R62, R82, 0x2 ;  /* 0x000000523e887211 */ /* 0x000fc400078c10ff */
[----:B------:R-:W-:Y:S01]  /*3fc0*/  LOP3.LUT R15, R8, 0x70, RZ, 0xc0, !PT ;  /* 0x00000070080f7812 */ /* 0x000fe200078ec0ff */
[----:B------:R-:W-:Y:S01]  /*3fd0*/  IMAD R8, R68, UR5, RZ ;  /* 0x0000000544087c24 */ /* 0x000fe2000f8e02ff */
[----:B------:R-:W-:Y:S02]  /*3fe0*/  LEA.HI.X.SX32 R75, R60, R6, 0x2, P5 ;  /* 0x000000063c4b7211 */ /* 0x000fe400028f16ff */
[----:B------:R-:W-:Y:S01]  /*3ff0*/  LEA R72, P5, R64, R82, 0x2 ;  /* 0x0000005240487211 */ /* 0x000fe200078a10ff */
[----:B------:R-:W-:Y:S01]  /*4000*/  IMAD R15, R16, 0x80, R15 ;  /* 0x00000080100f7824 */ /* 0x000fe200078e020f */
[----:B------:R-:W-:Y:S01]  /*4010*/  LEA.HI.X.SX32 R137, R62, R6, 0x2, P6 ;  /* 0x000000063e897211 */ /* 0x000fe200030f16ff */
[----:B------:R1:W-:Y:S01]  /*4020*/  STL [R1+0x6d4], R8 ;  /* 0x0006d40801007387 */ /* 0x0003e20000100800 */
[----:B------:R-:W-:Y:S01]  /*4030*/  LEA R134, P6, R66, R82, 0x2 ;  /* 0x0000005242867211 */ /* 0x000fe200078c10ff */
[----:B------:R-:W-:Y:S01]  /*4040*/  IMAD.SHL.U32 R16, R2, 0x4, RZ ;  /* 0x0000000402107824 */ /* 0x000fe200078e00ff */
[----:B--2---:R-:W-:Y:S01]  /*4050*/  LEA.HI.X.SX32 R73, R64, R6, 0x2, P5 ;  /* 0x0000000640497211 */ /* 0x004fe200028f16ff */
[----:B------:R-:W-:Y:S01]  /*4060*/  STL [R1+0x6d0], R99 ;  /* 0x0006d06301007387 */ /* 0x000fe20000100800 */
[----:B------:R-:W-:-:S02]  /*4070*/  LEA R70, P5, R8, R82, 0x2 ;  /* 0x0000005208467211 */ /* 0x000fc400078a10ff */
[----:B------:R-:W-:Y:S01]  /*4080*/  LEA.HI.X.SX32 R135, R66, R6, 0x2, P6 ;  /* 0x0000000642877211 */ /* 0x000fe200030f16ff */
[----:B------:R2:W-:Y:S01]  /*4090*/  STL [R1+0x6cc], R67 ;  /* 0x0006cc4301007387 */ /* 0x0005e20000100800 */
[----:B------:R-:W-:Y:S02]  /*40a0*/  LEA R132, P6, R99, R82, 0x2 ;  /* 0x0000005263847211 */ /* 0x000fe400078c10ff */
[----:B---3--:R-:W-:Y:S01]  /*40b0*/  LEA.HI.X.SX32 R71, R8, R6, 0x2, P5 ;  /* 0x0000000608477211 */ /* 0x008fe200028f16ff */
[----:B------:R-:W-:Y:S01]  /*40c0*/  STL [R1+0x6c8], R97 ;  /* 0x0006c86101007387 */ /* 0x000fe20000100800 */
[----:B------:R-:W-:Y:S01]  /*40d0*/  LEA R68, P5, R67, R82, 0x2 ;  /* 0x0000005243447211 */ /* 0x000fe200078a10ff */
[----:B-1----:R-:W-:Y:S01]  /*40e0*/  IMAD R8, R57, UR5, RZ ;  /* 0x0000000539087c24 */ /* 0x002fe2000f8e02ff */
[----:B------:R-:W-:Y:S01]  /*40f0*/  LEA.HI.X.SX32 R133, R99, R6, 0x2, P6 ;  /* 0x0000000663857211 */ /* 0x000fe200030f16ff */
[----:B------:R1:W-:Y:S01]  /*4100*/  STL [R1+0x6c4], R65 ;  /* 0x0006c44101007387 */ /* 0x0003e20000100800 */
[----:B------:R-:W-:-:S02]  /*4110*/  LEA R130, P6, R97, R82, 0x2 ;  /* 0x0000005261827211 */ /* 0x000fc400078c10ff */
[----:B------:R-:W-:Y:S01]  /*4120*/  LEA.HI.X.SX32 R69, R67, R6, 0x2, P5 ;  /* 0x0000000643457211 */ /* 0x000fe200028f16ff */
[----:B------:R-:W-:Y:S01]  /*4130*/  STL [R1+0x6c0], R95 ;  /* 0x0006c05f01007387 */ /* 0x000fe20000100800 */
[----:B------:R-:W-:Y:S02]  /*4140*/  LEA R66, P5, R65, R82, 0x2 ;  /* 0x0000005241427211 */ /* 0x000fe400078a10ff */
[----:B------:R-:W-:Y:S01]  /*4150*/  LEA.HI.X.SX32 R131, R97, R6, 0x2, P6 ;  /* 0x0000000661837211 */ /* 0x000fe200030f16ff */
[----:B------:R3:W-:Y:S01]  /*4160*/  STL [R1+0x6bc], R30 ;  /* 0x0006bc1e01007387 */ /* 0x0007e20000100800 */
[----:B------:R-:W-:Y:S02]  /*4170*/  LEA R128, P6, R95, R82, 0x2 ;  /* 0x000000525f807211 */ /* 0x000fe400078c10ff */
[----:B--2---:R-:W-:Y:S01]  /*4180*/  LEA.HI.X.SX32 R67, R65, R6, 0x2, P5 ;  /* 0x0000000641437211 */ /* 0x004fe200028f16ff */
[----:B------:R2:W-:Y:S01]  /*4190*/  STL [R1+0x6b8], R31 ;  /* 0x0006b81f01007387 */ /* 0x0005e20000100800 */
[----:B------:R-:W-:-:S02]  /*41a0*/  LEA R64, P5, R30, R82, 0x2 ;  /* 0x000000521e407211 */ /* 0x000fc400078a10ff */
[----:B------:R-:W-:Y:S01]  /*41b0*/  LEA.HI.X.SX32 R129, R95, R6, 0x2, P6 ;  /* 0x000000065f817211 */ /* 0x000fe200030f16ff */
[----:B------:R4:W-:Y:S01]  /*41c0*/  STL [R1+0x6b4], R32 ;  /* 0x0006b42001007387 */ /* 0x0009e20000100800 */
[C---:B------:R-:W-:Y:S02]  /*41d0*/  LEA R126, P6, R31.reuse, R82, 0x2 ;  /* 0x000000521f7e7211 */ /* 0x040fe400078c10ff */
[----:B-1----:R-:W-:Y:S01]  /*41e0*/  LEA.HI.X.SX32 R65, R30, R6, 0x2, P5 ;  /* 0x000000061e417211 */ /* 0x002fe200028f16ff */
[----:B------:R1:W-:Y:S01]  /*41f0*/  STL [R1+0x6b0], R33 ;  /* 0x0006b02101007387 */ /* 0x0003e20000100800 */
[----:B------:R-:W-:Y:S01]  /*4200*/  LEA R62, P5, R32, R82, 0x2 ;  /* 0x00000052203e7211 */ /* 0x000fe200078a10ff */
[----:B---3--:R-:W-:Y:S01]  /*4210*/  IMAD R30, R96, UR5, RZ ;  /* 0x00000005601e7c24 */ /* 0x008fe2000f8e02ff */
[----:B------:R-:W-:Y:S01]  /*4220*/  LEA.HI.X.SX32 R127, R31, R6, 0x2, P6 ;  /* 0x000000061f7f7211 */ /* 0x000fe200030f16ff */
[----:B------:R3:W-:Y:S01]  /*4230*/  STL [R1+0x6ac], R34 ;  /* 0x0006ac2201007387 */ /* 0x0007e20000100800 */
[C---:B------:R-:W-:Y:S01]  /*4240*/  LEA R124, P6, R33.reuse, R82, 0x2 ;  /* 0x00000052217c7211 */ /* 0x040fe200078c10ff */
[----:B--2---:R-:W-:Y:S01]  /*4250*/  IMAD R31, R94, UR5, RZ ;  /* 0x000000055e1f7c24 */ /* 0x004fe2000f8e02ff */
[----:B------:R-:W-:Y:S01]  /*4260*/  LEA.HI.X.SX32 R63, R32, R6, 0x2, P5 ;  /* 0x00000006203f7211 */ /* 0x000fe200028f16ff */
[----:B------:R-:W-:Y:S01]  /*4270*/  STL [R1+0x6a8], R93 ;  /* 0x0006a85d01007387 */ /* 0x000fe20000100800 */
[----:B------:R-:W-:Y:S01]  /*4280*/  LEA R60, P5, R34, R82, 0x2 ;  /* 0x00000052223c7211 */ /* 0x000fe200078a10ff */
[----:B----4-:R-:W-:Y:S01]  /*4290*/  IMAD R32, R90, UR5, RZ ;  /* 0x000000055a207c24 */ /* 0x010fe2000f8e02ff */
[----:B------:R-:W-:Y:S01]  /*42a0*/  LEA.HI.X.SX32 R125, R33, R6, 0x2, P6 ;  /* 0x00000006217d7211 */ /* 0x000fe200030f16ff */
[----:B------:R-:W-:Y:S01]  /*42b0*/  STL [R1+0x6a4], R91 ;  /* 0x0006a45b01007387 */ /* 0x000fe20000100800 */
[----:B------:R-:W-:Y:S01]  /*42c0*/  LEA R122, P6, R93, R82, 0x2 ;  /* 0x000000525d7a7211 */ /* 0x000fe200078c10ff */
[----:B-1----:R-:W-:Y:S01]  /*42d0*/  IMAD R33, R88, UR5, RZ ;  /* 0x0000000558217c24 */ /* 0x002fe2000f8e02ff */
[----:B------:R-:W-:Y:S01]  /*42e0*/  LEA.HI.X.SX32 R61, R34, R6, 0x2, P5 ;  /* 0x00000006223d7211 */ /* 0x000fe200028f16ff */
[----:B------:R-:W-:Y:S01]  /*42f0*/  STL [R1+0x6a0], R89 ;  /* 0x0006a05901007387 */ /* 0x000fe20000100800 */
[----:B------:R-:W-:Y:S01]  /*4300*/  LEA R58, P5, R91, R82, 0x2 ;  /* 0x000000525b3a7211 */ /* 0x000fe200078a10ff */
[----:B---3--:R-:W-:Y:S01]  /*4310*/  IMAD R34, R86, UR5, RZ ;  /* 0x0000000556227c24 */ /* 0x008fe2000f8e02ff */
        /* <DEDUP_REMOVED lines=9> */
[----:B------:R-:W-:Y:S01]  /*43b0*/  LEA.HI.X.SX32 R57, R55, R6, 0x2, P5 ;  /* 0x0000000637397211 */ /* 0x000fe200028f16ff */
[----:B------:R-:W-:Y:S01]  /*43c0*/  STL [R1+0x690], R87 ;  /* 0x0006905701007387 */ /* 0x000fe20000100800 */
[----:B------:R-:W-:-:S02]  /*43d0*/  LEA R54, P5, R9, R82, 0x2 ;  /* 0x0000005209367211 */ /* 0x000fc400078a10ff */
[----:B------:R-:W-:Y:S01]  /*43e0*/  LEA.HI.X.SX32 R119, R53, R6, 0x2, P6 ;  /* 0x0000000635777211 */ /* 0x000fe200030f16ff */
[----:B------:R-:W-:Y:S01]  /*43f0*/  STL [R1+0x68c], R42 ;  /* 0x00068c2a01007387 */ /* 0x000fe20000100800 */
[----:B------:R-:W-:Y:S02]  /*4400*/  LEA R116, P6, R87, R82, 0x2 ;  /* 0x0000005257747211 */ /* 0x000fe400078c10ff */
[----:B-1----:R-:W-:Y:S01]  /*4410*/  LEA.HI.X.SX32 R55, R9, R6, 0x2, P5 ;  /* 0x0000000609377211 */ /* 0x002fe200028f16ff */
[----:B------:R-:W-:Y:S01]  /*4420*/  STL [R1+0x688], R43 ;  /* 0x0006882b01007387 */ /* 0x000fe20000100800 */
[----:B------:R-:W-:Y:S01]  /*4430*/  LEA R52, P5, R42, R82, 0x2 ;  /* 0x000000522a347211 */ /* 0x000fe200078a10ff */
[----:B--2---:R-:W-:Y:S01]  /*4440*/  IMAD R9, R92, UR5, RZ ;  /* 0x000000055c097c24 */ /* 0x004fe2000f8e02ff */
[----:B------:R-:W-:Y:S01]  /*4450*/  LEA.HI.X.SX32 R117, R87, R6, 0x2, P6 ;  /* 0x0000000657757211 */ /* 0x000fe200030f16ff */
[----:B------:R-:W-:Y:S01]  /*4460*/  STL [R1+0x684], R44 ;  /* 0x0006842c01007387 */ /* 0x000fe20000100800 */
[----:B------:R-:W-:-:S02]  /*4470*/  LEA R114, P6, R43, R82, 0x2 ;  /* 0x000000522b727211 */ /* 0x000fc400078c10ff */
[----:B------:R-:W-:Y:S01]  /*4480*/  LEA.HI.X.SX32 R53, R42, R6, 0x2, P5 ;  /* 0x000000062a357211 */ /* 0x000fe200028f16ff */
[----:B------:R-:W-:Y:S01]  /*4490*/  STL [R1+0x680], R45 ;  /* 0x0006802d01007387 */ /* 0x000fe20000100800 */
[C---:B------:R-:W-:Y:S02]  /*44a0*/  LEA R50, P5, R44.reuse, R82, 0x2 ;  /* 0x000000522c327211 */ /* 0x040fe400078a10ff */
[----:B------:R-:W-:Y:S01]  /*44b0*/  LEA.HI.X.SX32 R115, R43, R6, 0x2, P6 ;  /* 0x000000062b737211 */ /* 0x000fe200030f16ff */
[----:B------:R1:W-:Y:S01]  /*44c0*/  STL [R1+0x67c], R29 ;  /* 0x00067c1d01007387 */ /* 0x0003e20000100800 */
[----:B------:R-:W-:Y:S02]  /*44d0*/  LEA R112, P6, R45, R82, 0x2 ;  /* 0x000000522d707211 */ /* 0x000fe400078c10ff */
[----:B------:R-:W-:Y:S01]  /*44e0*/  LEA.HI.X.SX32 R51, R44, R6, 0x2, P5 ;  /* 0x000000062c337211 */ /* 0x000fe200028f16ff */
[----:B------:R-:W-:Y:S01]  /*44f0*/  STL [R1+0x678], R41 ;  /* 0x0006782901007387 */ /* 0x000fe20000100800 */
[----:B------:R-:W-:-:S02]  /*4500*/  LEA R48, P5, R29, R82, 0x2 ;  /* 0x000000521d307211 */ /* 0x000fc400078a10ff */
[----:B------:R-:W-:Y:S01]  /*4510*/  LEA.HI.X.SX32 R113, R45, R6, 0x2, P6 ;  /* 0x000000062d717211 */ /* 0x000fe200030f16ff */
[----:B------:R2:W-:Y:S01]  /*4520*/  STL [R1+0x674], R28 ;  /* 0x0006741c01007387 */ /* 0x0005e20000100800 */
[----:B------:R-:W-:Y:S02]  /*4530*/  LEA R110, P6, R41, R82, 0x2 ;  /* 0x00000052296e7211 */ /* 0x000fe400078c10ff */
[----:B------:R-:W-:Y:S01]  /*4540*/  LEA.HI.X.SX32 R49, R29, R6, 0x2, P5 ;  /* 0x000000061d317211 */ /* 0x000fe200028f16ff */
        /* <DEDUP_REMOVED lines=8> */
[----:B------:R-:W-:Y:S01]  /*45d0*/  LEA R44, P5, R27, R82, 0x2 ;  /* 0x000000521b2c7211 */ /* 0x000fe200078a10ff */
[----:B--2---:R-:W-:Y:S01]  /*45e0*/  IMAD R28, R100, UR5, RZ ;  /* 0x00000005641c7c24 */ /* 0x004fe2000f8e02ff */
[----:B------:R-:W-:Y:S01]  /*45f0*/  LEA.HI.X.SX32 R109, R40, R6, 0x2, P6 ;  /* 0x00000006286d7211 */ /* 0x000fe200030f16ff */
[----:B------:R2:W-:Y:S01]  /*4600*/  STL [R1+0x664], R8 ;  /* 0x0006640801007387 */ /* 0x0005e20000100800 */
[----:B------:R-:W-:Y:S02]  /*4610*/  LEA R106, P6, R39, R82, 0x2 ;  /* 0x00000052276a7211 */ /* 0x000fe400078c10ff */
[----:B------:R-:W-:Y:S01]  /*4620*/  LEA.HI.X.SX32 R45, R27, R6, 0x2, P5 ;  /* 0x000000061b2d7211 */ /* 0x000fe200028f16ff */
[----:B------:R3:W-:Y:S01]  /*4630*/  STL [R1+0x660], R38 ;  /* 0x0006602601007387 */ /* 0x0007e20000100800 */
[----:B------:R-:W-:Y:S01]  /*4640*/  LEA R42, P5, R8, R82, 0x2 ;  /* 0x00000052082a7211 */ /* 0x000fe200078a10ff */
[----:B-1----:R-:W-:Y:S01]  /*4650*/  IMAD R27, R83, UR5, RZ ;  /* 0x00000005531b7c24 */ /* 0x002fe2000f8e02ff */
[----:B------:R-:W-:Y:S01]  /*4660*/  LEA.HI.X.SX32 R107, R39, R6, 0x2, P6 ;  /* 0x00000006276b7211 */ /* 0x000fe200030f16ff */
[----:B------:R-:W-:Y:S01]  /*4670*/  STL [R1+0x65c], R37 ;  /* 0x00065c2501007387 */ /* 0x000fe20000100800 */
[----:B------:R-:W-:Y:S01]  /*4680*/  LEA R104, P6, R38, R82, 0x2 ;  /* 0x0000005226687211 */ /* 0x000fe200078c10ff */
[----:B------:R-:W-:Y:S01]  /*4690*/  IMAD R83, R22, UR5, RZ ;  /* 0x0000000516537c24 */ /* 0x000fe2000f8e02ff */
[----:B------:R-:W-:Y:S01]  /*46a0*/  LEA.HI.X.SX32 R43, R8, R6, 0x2, P5 ;  /* 0x00000006082b7211 */ /* 0x000fe200028f16ff */
[----:B------:R1:W-:Y:S01]  /*46b0*/  STL [R1+0x658], R36 ;  /* 0x0006582401007387 */ /* 0x0003e20000100800 */
[----:B------:R-:W-:Y:S01]  /*46c0*/  LEA R40, P5, R37, R82, 0x2 ;  /* 0x0000005225287211 */ /* 0x000fe200078a10ff */
[----:B--2---:R-:W-:Y:S01]  /*46d0*/  IMAD R8, R85, UR5, RZ ;  /* 0x0000000555087c24 */ /* 0x004fe2000f8e02ff */
[----:B------:R-:W-:Y:S01]  /*46e0*/  LEA.HI.X.SX32 R105, R38, R6, 0x2, P6 ;  /* 0x0000000626697211 */ /* 0x000fe200030f16ff */
[----:B------:R-:W-:Y:S01]  /*46f0*/  STL [R1+0x654], R35 ;  /* 0x0006542301007387 */ /* 0x000fe20000100800 */
[----:B------:R-:W-:Y:S01]  /*4700*/  LEA R102, P6, R36, R82, 0x2 ;  /* 0x0000005224667211 */ /* 0x000fe200078c10ff */
[----:B------:R-:W-:Y:S01]  /*4710*/  IMAD R85, R26, UR5, RZ ;  /* 0x000000051a557c24 */ /* 0x000fe2000f8e02ff */
[----:B------:R-:W-:Y:S01]  /*4720*/  LEA.HI.X.SX32 R41, R37, R6, 0x2, P5 ;  /* 0x0000000625297211 */ /* 0x000fe200028f16ff */
[----:B------:R2:W-:Y:S01]  /*4730*/  STL [R1+0x650], R34 ;  /* 0x0006502201007387 */ /* 0x0005e20000100800 */
[----:B---3--:R-:W-:-:S02]  /*4740*/  LEA R38, P5, R35, R82, 0x2 ;  /* 0x0000005223267211 */ /* 0x008fc400078a10ff */
[----:B------:R-:W-:Y:S01]  /*4750*/  LEA.HI.X.SX32 R103, R36, R6, 0x2, P6 ;  /* 0x0000000624677211 */ /* 0x000fe200030f16ff */
[----:B------:R-:W-:Y:S01]  /*4760*/  STL [R1+0x64c], R33 ;  /* 0x00064c2101007387 */ /* 0x000fe20000100800 */
[C---:B------:R-:W-:Y:S02]  /*4770*/  LEA R100, P6, R34.reuse, R82, 0x2 ;  /* 0x0000005222647211 */ /* 0x040fe400078c10ff */
[----:B------:R-:W-:Y:S01]  /*4780*/  LEA.HI.X.SX32 R39, R35, R6, 0x2, P5 ;  /* 0x0000000623277211 */ /* 0x000fe200028f16ff */
[----:B------:R3:W-:Y:S01]  /*4790*/  STL [R1+0x648], R32 ;  /* 0x0006482001007387 */ /* 0x0007e20000100800 */
[----:B-1----:R-:W-:Y:S02]  /*47a0*/  LEA R36, P5, R33, R82, 0x2 ;  /* 0x0000005221247211 */ /* 0x002fe400078a10ff */
[----:B------:R-:W-:Y:S01]  /*47b0*/  LEA.HI.X.SX32 R101, R34, R6, 0x2, P6 ;  /* 0x0000000622657211 */ /* 0x000fe200030f16ff */
[----:B------:R1:W-:Y:S01]  /*47c0*/  STL [R1+0x644], R9 ;  /* 0x0006440901007387 */ /* 0x0003e20000100800 */
[----:B------:R-:W-:-:S02]  /*47d0*/  LEA R98, P6, R32, R82, 0x2 ;  /* 0x0000005220627211 */ /* 0x000fc400078c10ff */
[----:B------:R-:W-:Y:S01]  /*47e0*/  LEA.HI.X.SX32 R37, R33, R6, 0x2, P5 ;  /* 0x0000000621257211 */ /* 0x000fe200028f16ff */
[----:B------:R-:W-:Y:S01]  /*47f0*/  STL [R1+0x640], R31 ;  /* 0x0006401f01007387 */ /* 0x000fe20000100800 */
[----:B--2---:R-:W-:Y:S02]  /*4800*/  LEA R34, P5, R9, R82, 0x2 ;  /* 0x0000005209227211 */ /* 0x004fe400078a10ff */
[----:B------:R-:W-:Y:S01]  /*4810*/  LEA.HI.X.SX32 R99, R32, R6, 0x2, P6 ;  /* 0x0000000620637211 */ /* 0x000fe200030f16ff */
[----:B------:R2:W-:Y:S01]  /*4820*/  STL [R1+0x63c], R30 ;  /* 0x00063c1e01007387 */ /* 0x0005e20000100800 */
[----:B------:R-:W-:Y:S02]  /*4830*/  LEA R96, P6, R31, R82, 0x2 ;  /* 0x000000521f607211 */ /* 0x000fe400078c10ff */
[----:B------:R-:W-:Y:S01]  /*4840*/  LEA.HI.X.SX32 R35, R9, R6, 0x2, P5 ;  /* 0x0000000609237211 */ /* 0x000fe200028f16ff */
[----:B------:R-:W-:Y:S01]  /*4850*/  STL [R1+0x638], R29 ;  /* 0x0006381d01007387 */ /* 0x000fe20000100800 */
[----:B---3--:R-:W-:Y:S01]  /*4860*/  LEA R32, P5, R30, R82, 0x2 ;  /* 0x000000521e207211 */ /* 0x008fe200078a10ff */
[----:B-1----:R-:W-:Y:S01]  /*4870*/  IMAD R9, R23, UR5, RZ ;  /* 0x0000000517097c24 */ /* 0x002fe2000f8e02ff */
[----:B------:R-:W-:Y:S01]  /*4880*/  LEA.HI.X.SX32 R97, R31, R6, 0x2, P6 ;  /* 0x000000061f617211 */ /* 0x000fe200030f16ff */
[----:B------:R1:W-:Y:S01]  /*4890*/  STL [R1+0x634], R28 ;  /* 0x0006341c01007387 */ /* 0x0003e20000100800 */
[----:B------:R-:W-:-:S02]  /*48a0*/  LEA R94, P6, R29, R82, 0x2 ;  /* 0x000000521d5e7211 */ /* 0x000fc400078c10ff */
[----:B------:R-:W-:Y:S01]  /*48b0*/  LEA.HI.X.SX32 R33, R30, R6, 0x2, P5 ;  /* 0x000000061e217211 */ /* 0x000fe200028f16ff */
[----:B------:R-:W-:Y:S01]  /*48c0*/  STL [R1+0x630], R27 ;  /* 0x0006301b01007387 */ /* 0x000fe20000100800 */
[C---:B--2---:R-:W-:Y:S02]  /*48d0*/  LEA R30, P5, R28.reuse, R82, 0x2 ;  /* 0x000000521c1e7211 */ /* 0x044fe400078a10ff */
[----:B------:R-:W-:Y:S01]  /*48e0*/  LEA.HI.X.SX32 R95, R29, R6, 0x2, P6 ;  /* 0x000000061d5f7211 */ /* 0x000fe200030f16ff */
[----:B------:R2:W-:Y:S01]  /*48f0*/  STL [R1+0x62c], R8 ;  /* 0x00062c0801007387 */ /* 0x0005e20000100800 */
[----:B------:R-:W-:Y:S02]  /*4900*/  LEA R92, P6, R27, R82, 0x2 ;  /* 0x000000521b5c7211 */ /* 0x000fe400078c10ff */
[----:B------:R-:W-:Y:S01]  /*4910*/  LEA.HI.X.SX32 R31, R28, R6, 0x2, P5 ;  /* 0x000000061c1f7211 */ /* 0x000fe200028f16ff */
[----:B------:R-:W-:Y:S01]  /*4920*/  STL [R1+0x628], R85 ;  /* 0x0006285501007387 */ /* 0x000fe20000100800 */
[----:B-1----:R-:W-:-:S02]  /*4930*/  LEA R28, P5, R8, R82, 0x2 ;  /* 0x00000052081c7211 */ /* 0x002fc400078a10ff */
[----:B------:R-:W-:Y:S01]  /*4940*/  LEA.HI.X.SX32 R93, R27, R6, 0x2, P6 ;  /* 0x000000061b5d7211 */ /* 0x000fe200030f16ff */
[----:B------:R1:W-:Y:S01]  /*4950*/  STL [R1+0x624], R25 ;  /* 0x0006241901007387 */ /* 0x0003e20000100800 */
[----:B------:R-:W-:Y:S02]  /*4960*/  LEA R90, P6, R85, R82, 0x2 ;  /* 0x00000052555a7211 */ /* 0x000fe400078c10ff */
[----:B------:R-:W-:Y:S01]  /*4970*/  LEA.HI.X.SX32 R29, R8, R6, 0x2, P5 ;  /* 0x00000006081d7211 */ /* 0x000fe200028f16ff */
[----:B--2---:R-:W-:Y:S01]  /*4980*/  IMAD R8, R20, UR5, RZ ;  /* 0x0000000514087c24 */ /* 0x004fe2000f8e02ff */
[----:B------:R-:W-:Y:S01]  /*4990*/  LEA R26, P5, R25, R82, 0x2 ;  /* 0x00000052191a7211 */ /* 0x000fe200078a10ff */
[----:B------:R-:W-:Y:S01]  /*49a0*/  STL [R1+0x620], R84 ;  /* 0x0006205401007387 */ /* 0x000fe20000100800 */
[----:B------:R-:W-:Y:S02]  /*49b0*/  LEA.HI.X.SX32 R91, R85, R6, 0x2, P6 ;  /* 0x00000006555b7211 */ /* 0x000fe400030f16ff */
[----:B------:R-:W-:Y:S01]  /*49c0*/  LEA R88, P6, R84, R82, 0x2 ;  /* 0x0000005254587211 */ /* 0x000fe200078c10ff */
[----:B------:R2:W-:Y:S01]  /*49d0*/  STL [R1+0x61c], R9 ;  /* 0x00061c0901007387 */ /* 0x0005e20000100800 */
[----:B------:R-:W-:-:S02]  /*49e0*/  LEA.HI.X.SX32 R27, R25, R6, 0x2, P5 ;  /* 0x00000006191b7211 */ /* 0x000fc400028f16ff */
[----:B------:R-:W-:Y:S01]  /*49f0*/  LEA R24, P5, R9, R82, 0x2 ;  /* 0x0000005209187211 */ /* 0x000fe200078a10ff */
[----:B------:R-:W-:Y:S01]  /*4a00*/  STL [R1+0x618], R83 ;  /* 0x0006185301007387 */ /* 0x000fe20000100800 */
[----:B------:R-:W-:Y:S02]  /*4a10*/  LEA.HI.X.SX32 R89, R84, R6, 0x2, P6 ;  /* 0x0000000654597211 */ /* 0x000fe400030f16ff */
[----:B------:R-:W-:Y:S01]  /*4a20*/  LEA R86, P6, R83, R82, 0x2 ;  /* 0x0000005253567211 */ /* 0x000fe200078c10ff */
[----:B------:R-:W-:Y:S01]  /*4a30*/  STL [R1+0x614], R21 ;  /* 0x0006141501007387 */ /* 0x000fe20000100800 */
[----:B-1----:R-:W-:Y:S01]  /*4a40*/  LEA.HI.X.SX32 R25, R9, R6, 0x2, P5 ;  /* 0x0000000609197211 */ /* 0x002fe200028f16ff */
[----:B--2---:R-:W-:Y:S01]  /*4a50*/  IMAD R9, R14, UR5, RZ ;  /* 0x000000050e097c24 */ /* 0x004fe2000f8e02ff */
[----:B------:R-:W-:Y:S01]  /*4a60*/  LEA R22, P5, R21, R82, 0x2 ;  /* 0x0000005215167211 */ /* 0x000fe200078a10ff */
[----:B------:R1:W-:Y:S01]  /*4a70*/  STL [R1+0x610], R8 ;  /* 0x0006100801007387 */ /* 0x0003e20000100800 */
[----:B------:R-:W-:Y:S01]  /*4a80*/  LEA.HI.X.SX32 R87, R83, R6, 0x2, P6 ;  /* 0x0000000653577211 */ /* 0x000fe200030f16ff */
[----:B------:R-:W-:Y:S01]  /*4a90*/  IMAD.SHL.U32 R14, R5, 0x4, RZ ;  /* 0x00000004050e7824 */ /* 0x000fe200078e00ff */
[----:B------:R-:W-:Y:S01]  /*4aa0*/  LEA R84, P6, R8, R82, 0x2 ;  /* 0x0000005208547211 */ /* 0x000fe200078c10ff */
[----:B------:R2:W-:Y:S01]  /*4ab0*/  STL [R1+0x60c], R17 ;  /* 0x00060c1101007387 */ /* 0x0005e20000100800 */
[----:B------:R-:W-:-:S02]  /*4ac0*/  LEA.HI.X.SX32 R23, R21, R6, 0x2, P5 ;  /* 0x0000000615177211 */ /* 0x000fc400028f16ff */
[----:B------:R-:W-:Y:S01]  /*4ad0*/  LEA R20, P5, R17, R82, 0x2 ;  /* 0x0000005211147211 */ /* 0x000fe200078a10ff */
[----:B------:R-:W-:Y:S01]  /*4ae0*/  STL [R1+0x608], R9 ;  /* 0x0006080901007387 */ /* 0x000fe20000100800 */
[----:B------:R-:W-:Y:S01]  /*4af0*/  LEA.HI.X.SX32 R85, R8, R6, 0x2, P6 ;  /* 0x0000000608557211 */ /* 0x000fe200030f16ff */
[----:B-1----:R-:W-:Y:S01]  /*4b00*/  IMAD.SHL.U32 R8, R4, 0x4, RZ ;  /* 0x0000000404087824 */ /* 0x002fe200078e00ff */
[----:B------:R-:W-:Y:S01]  /*4b10*/  LEA R82, P6, R9, R82, 0x2 ;  /* 0x0000005209527211 */ /* 0x000fe200078c10ff */
[----:B------:R1:W-:Y:S01]  /*4b20*/  STL [R1+0x85c], R14 ;  /* 0x00085c0e01007387 */ /* 0x0003e20000100800 */
[-C--:B------:R-:W-:Y:S01]  /*4b30*/  LEA.HI.X.SX32 R21, R17, R6.reuse, 0x2, P5 ;  /* 0x0000000611157211 */ /* 0x080fe200028f16ff */
[----:B--2---:R-:W-:Y:S01]  /*4b40*/  VIADD R17, R15, UR12 ;  /* 0x0000000c0f117c36 */ /* 0x004fe20008000000 */
[----:B------:R-:W-:Y:S01]  /*4b50*/  IADD3 R236, P5, R14, UR6, RZ ;  /* 0x000000060eec7c10 */ /* 0x000fe2000ffbe0ff */
[----:B------:R2:W-:Y:S01]  /*4b60*/  STL [R1+0x858], R8 ;  /* 0x0008580801007387 */ /* 0x0005e20000100800 */
[----:B------:R-:W-:Y:S01]  /*4b70*/  LEA.HI.X.SX32 R83, R9, R6, 0x2, P6 ;  /* 0x0000000609537211 */ /* 0x000fe200030f16ff */
[----:B------:R-:W-:Y:S01]  /*4b80*/  VIADD R6, R10, 0xfffffff8 ;  /* 0xfffffff80a067836 */ /* 0x000fe20000000000 */
[----:B------:R-:W-:Y:S01]  /*4b90*/  IADD3 R146, P6, R8, UR6, RZ ;  /* 0x0000000608927c10 */ /* 0x000fe2000ffde0ff */
[----:B------:R3:W-:Y:S01]  /*4ba0*/  STL.64 [R1+0x9c8], R4 ;  /* 0x0009c80401007387 */ /* 0x0007e20000100a00 */
[----:B------:R-:W-:Y:S01]  /*4bb0*/  LEA.HI.X.SX32 R237, R5, UR7, 0x2, P5 ;  /* 0x0000000705ed7c11 */ /* 0x000fe2000a8f16ff */
[----:B-1----:R-:W-:Y:S01]  /*4bc0*/  IMAD.SHL.U32 R14, R2, 0x2, RZ ;  /* 0x00000002020e7824 */ /* 0x002fe200078e00ff */
[----:B------:R-:W-:-:S02]  /*4bd0*/  LEA.HI.X.SX32 R147, R4, UR7, 0x2, P6 ;  /* 0x0000000704937c11 */ /* 0x000fc4000b0f16ff */
[----:B------:R-:W-:Y:S01]  /*4be0*/  IADD3 R144, R10, -0x7, RZ ;  /* 0xfffffff90a907810 */ /* 0x000fe20007ffe0ff */
[C---:B--2---:R-:W-:Y:S01]  /*4bf0*/  IMAD.WIDE R8, R2.reuse, 0x4, R236 ;  /* 0x0000000402087825 */ /* 0x044fe200078e02ec */
[----:B------:R-:W-:Y:S01]  /*4c00*/  @!PT LDS RZ, [RZ] ;  /* 0x00000000fffff984 */ /* 0x000fe20000000800 */
[----:B------:R-:W-:Y:S01]  /*4c10*/  @!PT LDS RZ, [RZ] ;  /* 0x00000000fffff984 */ /* 0x000fe20000000800 */
[----:B------:R-:W-:Y:S01]  /*4c20*/  @!PT LDS RZ, [RZ] ;  /* 0x00000000fffff984 */ /* 0x000fe20000000800 */
[----:B------:R-:W-:Y:S01]  /*4c30*/  LDGSTS.E [R17], desc[UR16][R236.64], !P0 ;  /* 0x00000000ec117fae */ /* 0x000fe2000c121850 */
[----:B------:R-:W-:Y:S02]  /*4c40*/  ISETP.GE.U32.AND P5, PT, R11, 0x7fffffdb, PT ;  /* 0x7fffffdb0b00780c */ /* 0x000fe40003fa6070 */
[----:B------:R-:W-:Y:S01]  /*4c50*/  IMAD.WIDE R148, R2, 0x4, R146 ;  /* 0x0000000402947825 */ /* 0x000fe200078e0292 */
[----:B------:R-:W-:Y:S01]  /*4c60*/  LDGSTS.E [R17+0x4000], desc[UR16][R146.64], !P0 ;  /* 0x0400000092117fae */ /* 0x000fe2000c121850 */
[----:B------:R-:W-:Y:S02]  /*4c70*/  ISETP.GE.U32.AND P0, PT, R6, 0x7fffffd9, PT ;  /* 0x7fffffd90600780c */ /* 0x000fe40003f06070 */
[----:B------:R-:W-:Y:S01]  /*4c80*/  IMAD.WIDE R154, R14, 0x4, R236 ;  /* 0x000000040e9a7825 */ /* 0x000fe200078e02ec */
[----:B------:R-:W-:Y:S01]  /*4c90*/  LDGSTS.E [R17+0x4], desc[UR16][R8.64], !P4 ;  /* 0x0000400008117fae */ /* 0x000fe2000e121850 */
[----:B------:R-:W-:-:S02]  /*4ca0*/  ISETP.GE.U32.AND P6, PT, R144, 0x7fffffda, PT ;  /* 0x7fffffda9000780c */ /* 0x000fc40003fc6070 */
[----:B---3--:R-:W-:Y:S01]  /*4cb0*/  IMAD.WIDE R4, R14, 0x4, R146 ;  /* 0x000000040e047825 */ /* 0x008fe200078e0292 */
[----:B------:R-:W-:Y:S03]  /*4cc0*/  LDGSTS.E [R17+0x4004], desc[UR16][R148.64], !P4 ;  /* 0x0400400094117fae */ /* 0x000fe6000e121850 */
[----:B------:R-:W-:Y:S01]  /*4cd0*/  VIADD R6, R10, 0xfffffff7 ;  /* 0xfffffff70a067836 */ /* 0x000fe20000000000 */
[----:B------:R1:W-:Y:S01]  /*4ce0*/  STL [R1+0x77c], R14 ;  /* 0x00077c0e01007387 */ /* 0x0003e20000100800 */
[----:B------:R-:W-:-:S03]  /*4cf0*/  IMAD.WIDE R152, R16, 0x4, R236 ;  /* 0x0000000410987825 */ /* 0x000fc600078e02ec */
[----:B------:R-:W-:Y:S01]  /*4d00*/  LDGSTS.E [R17+0x8], desc[UR16][R154.64], !P2 ;  /* 0x000080009a117fae */ /* 0x000fe2000d121850 */
[----:B------:R-:W-:Y:S01]  /*4d10*/  ISETP.GE.U32.AND P4, PT, R6, 0x7fffffd8, PT ;  /* 0x7fffffd80600780c */ /* 0x000fe20003f86070 */
[----:B------:R-:W-:Y:S01]  /*4d20*/  IMAD.WIDE R232, R16, 0x4, R146 ;  /* 0x0000000410e87825 */ /* 0x000fe200078e0292 */
[C---:B------:R-:W-:Y:S01]  /*4d30*/  IADD3 R6, R10.reuse, -0xb, RZ ;  /* 0xfffffff50a067810 */ /* 0x040fe20007ffe0ff */
[----:B------:R2:W-:Y:S01]  /*4d40*/  STL.64 [R1+0x18], R4 ;  /* 0x0000180401007387 */ /* 0x0005e20000100a00 */
[----:B-1----:R-:W-:Y:S01]  /*4d50*/  LOP3.LUT R14, R15, 0x10, RZ, 0x3c, !PT ;  /* 0x000000100f0e7812 */ /* 0x002fe200078e3cff */
[----:B------:R-:W-:Y:S02]  /*4d60*/  VIADD R11, R10, 0xfffffff6 ;  /* 0xfffffff60a0b7836 */ /* 0x000fe40000000000 */
[----:B------:R2:W-:Y:S01]  /*4d70*/  LDGSTS.E [R17+0x4008], desc[UR16][R4.64], !P2 ;  /* 0x0400800004117fae */ /* 0x0005e2000d121850 */
[----:B------:R-:W-:Y:S02]  /*4d80*/  IMAD R144, R2, 0x17, RZ ;  /* 0x0000001702907824 */ /* 0x000fe400078e02ff */
[----:B------:R-:W-:Y:S01]  /*4d90*/  VIADD R14, R14, UR12 ;  /* 0x0000000c0e0e7c36 */ /* 0x000fe20008000000 */
[----:B------:R-:W-:Y:S01]  /*4da0*/  ISETP.GE.U32.AND P2, PT, R11, 0x7fffffd7, PT ;  /* 0x7fffffd70b00780c */ /* 0x000fe20003f46070 */
[----:B------:R-:W-:-:S02]  /*4db0*/  VIADD R11, R10, 0xfffffff2 ;  /* 0xfffffff20a0b7836 */ /* 0x000fc40000000000 */
[----:B------:R-:W-:-:S04]  /*4dc0*/  IMAD.WIDE R242, R144, 0x4, R236 ;  /* 0x0000000490f27825 */ /* 0x000fc800078e02ec */
[----:B------:R-:W-:-:S04]  /*4dd0*/  IMAD.WIDE R170, R144, 0x4, R146 ;  /* 0x0000000490aa7825 */ /* 0x000fc800078e0292 */
[----:B--2---:R-:W-:-:S04]  /*4de0*/  IMAD R4, R2, 0x3, RZ ;  /* 0x0000000302047824 */ /* 0x004fc800078e02ff */
[C---:B------:R-:W-:Y:S01]  /*4df0*/  IMAD.WIDE R156, R4.reuse, 0x4, R236 ;  /* 0x00000004049c7825 */ /* 0x040fe200078e02ec */
[----:B------:R1:W-:Y:S04]  /*4e00*/  STL [R1+0x778], R4 ;  /* 0x0007780401007387 */ /* 0x0003e80000100800 */
[----:B------:R2:W-:Y:S04]  /*4e10*/  STL [R1+0x774], R16 ;  /* 0x0007741001007387 */ /* 0x0005e80000100800 */
[----:B------:R-:W-:Y:S01]  /*4e20*/  LDGSTS.E [R17+0xc], desc[UR16][R156.64], !P1 ;  /* 0x0000c0009c117fae */ /* 0x000fe2000c921850 */
[----:B-1----:R-:W-:-:S03]  /*4e30*/  IMAD.WIDE R4, R4, 0x4, R146 ;  /* 0x0000000404047825 */ /* 0x002fc600078e0292 */
[----:B------:R-:W-:Y:S01]  /*4e40*/  STL.64 [R1+0x10], R156 ;  /* 0x0000109c01007387 */ /* 0x000fe20000100a00 */
[----:B--2---:R-:W-:-:S03]  /*4e50*/  IMAD R16, R2, 0x7, RZ ;  /* 0x0000000702107824 */ /* 0x004fc600078e02ff */
[----:B------:R1:W-:Y:S01]  /*4e60*/  LDGSTS.E [R17+0x400c], desc[UR16][R4.64], !P1 ;  /* 0x0400c00004117fae */ /* 0x0003e2000c921850 */
[----:B------:R-:W-:Y:S01]  /*4e70*/  ISETP.GE.U32.AND P1, PT, R6, 0x7fffffd6, PT ;  /* 0x7fffffd60600780c */ /* 0x000fe20003f26070 */
[----:B------:R-:W-:Y:S02]  /*4e80*/  VIADD R6, R10, 0xfffffff4 ;  /* 0xfffffff40a067836 */ /* 0x000fe40000000000 */
[----:B------:R1:W-:Y:S01]  /*4e90*/  STL.64 [R1+0x8], R4 ;  /* 0x0000080401007387 */ /* 0x0003e20000100a00 */
[----:B------:R-:W-:-:S03]  /*4ea0*/  IMAD.WIDE R210, R16, 0x4, R236 ;  /* 0x0000000410d27825 */ /* 0x000fc600078e02ec */
[----:B------:R-:W-:Y:S01]  /*4eb0*/  LDGSTS.E [R14], desc[UR16][R152.64], !P3 ;  /* 0x00000000980e7fae */ /* 0x000fe2000d921850 */
[----:B------:R-:W-:-:S03]  /*4ec0*/  IMAD.WIDE R218, R16, 0x4, R146 ;  /* 0x0000000410da7825 */ /* 0x000fc600078e0292 */
[----:B------:R2:W-:Y:S01]  /*4ed0*/  LDGSTS.E [R14+0x4000], desc[UR16][R232.64], !P3 ;  /* 0x04000000e80e7fae */ /* 0x0005e2000d921850 */
[----:B------:R-:W-:Y:S01]  /*4ee0*/  ISETP.GE.U32.AND P3, PT, R6, 0x7fffffd5, PT ;  /* 0x7fffffd50600780c */ /* 0x000fe20003f66070 */
[----:B------:R-:W-:Y:S02]  /*4ef0*/  VIADD R6, R10, 0xfffffff3 ;  /* 0xfffffff30a067836 */ /* 0x000fe40000000000 */
[C---:B-1----:R-:W-:Y:S01]  /*4f00*/  IMAD R5, R2.reuse, 0x5, RZ ;  /* 0x0000000502057824 */ /* 0x042fe200078e02ff */
[----:B------:R-:W-:Y:S01]  /*4f10*/  STL.64 [R1], R152 ;  /* 0x0000009801007387 */ /* 0x000fe20000100a00 */
[----:B------:R-:W-:Y:S02]  /*4f20*/  IMAD R4, R2, 0x6, RZ ;  /* 0x0000000602047824 */ /* 0x000fe400078e02ff */
[C---:B------:R-:W-:Y:S01]  /*4f30*/  IMAD.WIDE R228, R5.reuse, 0x4, R236 ;  /* 0x0000000405e47825 */ /* 0x040fe200078e02ec */
[----:B------:R2:W-:Y:S03]  /*4f40*/  STL.64 [R1+0x9e8], R232 ;  /* 0x0009e8e801007387 */ /* 0x0005e60000100a00 */
[----:B------:R-:W-:Y:S01]  /*4f50*/  IMAD.WIDE R224, R5, 0x4, R146 ;  /* 0x0000000405e07825 */ /* 0x000fe200078e0292 */
[----:B------:R1:W-:Y:S03]  /*4f60*/  LDGSTS.E [R14+0x4], desc[UR16][R228.64], !P5 ;  /* 0x00004000e40e7fae */ /* 0x0003e6000e921850 */
[C---:B------:R-:W-:Y:S01]  /*4f70*/  IMAD.WIDE R212, R4.reuse, 0x4, R236 ;  /* 0x0000000404d47825 */ /* 0x040fe200078e02ec */
[----:B------:R3:W-:Y:S03]  /*4f80*/  STL [R1+0x770], R5 ;  /* 0x0007700501007387 */ /* 0x0007e60000100800 */
[----:B------:R-:W-:Y:S01]  /*4f90*/  IMAD.WIDE R230, R4, 0x4, R146 ;  /* 0x0000000404e67825 */ /* 0x000fe200078e0292 */
[----:B------:R4:W-:Y:S01]  /*4fa0*/  LDGSTS.E [R14+0x4004], desc[UR16][R224.64], !P5 ;  /* 0x04004000e00e7fae */ /* 0x0009e2000e921850 */
[----:B------:R-:W-:-:S02]  /*4fb0*/  ISETP.GE.U32.AND P5, PT, R6, 0x7fffffd4, PT ;  /* 0x7fffffd40600780c */ /* 0x000fc40003fa6070 */
[----:B------:R-:W-:Y:S01]  /*4fc0*/  VIADD R6, R10, 0xfffffff1 ;  /* 0xfffffff10a067836 */ /* 0x000fe20000000000 */
[----:B------:R1:W-:Y:S01]  /*4fd0*/  STL [R1+0x76c], R4 ;  /* 0x00076c0401007387 */ /* 0x0003e20000100800 */
[----:B--2---:R-:W-:Y:S01]  /*4fe0*/  IMAD.MOV.U32 R233, RZ, RZ, R9 ;  /* 0x000000ffffe97224 */ /* 0x004fe200078e0009 */
[----:B---3--:R-:W-:Y:S01]  /*4ff0*/  LOP3.LUT R5, R15, 0x20, RZ, 0x3c, !PT ;  /* 0x000000200f057812 */ /* 0x008fe200078e3cff */
[----:B------:R-:W2:Y:S01]  /*5000*/  LDC R9, c[0x0][0x230] ;  /* 0x00008c00ff097b82 */ /* 0x000ea20000000800 */
[----:B------:R3:W-:Y:S01]  /*5010*/  LDGSTS.E [R14+0x8], desc[UR16][R212.64], !P6 ;  /* 0x00008000d40e7fae */ /* 0x0007e2000f121850 */
[----:B------:R-:W-:Y:S02]  /*5020*/  IMAD.MOV.U32 R232, RZ, RZ, R8 ;  /* 0x000000ffffe87224 */ /* 0x000fe400078e0008 */
[----:B------:R-:W-:Y:S01]  /*5030*/  VIADD R246, R5, UR12 ;  /* 0x0000000c05f67c36 */ /* 0x000fe20008000000 */
[----:B------:R3:W-:Y:S01]  /*5040*/  LDGSTS.E [R14+0x4008], desc[UR16][R230.64], !P6 ;  /* 0x04008000e60e7fae */ /* 0x0007e2000f121850 */
[C---:B------:R-:W-:Y:S01]  /*5050*/  IMAD R5, R2.reuse, 0x9, RZ ;  /* 0x0000000902057824 */ /* 0x040fe200078e02ff */
[----:B------:R-:W-:Y:S01]  /*5060*/  ISETP.GE.U32.AND P6, PT, R11, 0x7fffffd3, PT ;  /* 0x7fffffd30b00780c */ /* 0x000fe20003fc6070 */
[----:B-1----:R-:W-:Y:S01]  /*5070*/  IMAD.SHL.U32 R4, R2, 0x8, RZ ;  /* 0x0000000802047824 */ /* 0x002fe200078e00ff */
[----:B------:R-:W-:Y:S01]  /*5080*/  LDGSTS.E [R14+0xc], desc[UR16][R210.64], !P0 ;  /* 0x0000c000d20e7fae */ /* 0x000fe2000c121850 */
[----:B------:R-:W-:Y:S01]  /*5090*/  IMAD.WIDE R208, R5, 0x4, R236 ;  /* 0x0000000405d07825 */ /* 0x000fe200078e02ec */
[----:B------:R-:W-:-:S02]  /*50a0*/  IADD3 R11, R10, -0x12, RZ ;  /* 0xffffffee0a0b7810 */ /* 0x000fc40007ffe0ff */
[----:B------:R1:W-:Y:S01]  /*50b0*/  STL.64 [R1+0x9d0], R228 ;  /* 0x0009d0e401007387 */ /* 0x0003e20000100a00 */
[----:B------:R-:W-:-:S03]  /*50c0*/  IMAD.WIDE R200, R4, 0x4, R236 ;  /* 0x0000000404c87825 */ /* 0x000fc600078e02ec */
[----:B------:R-:W-:Y:S01]  /*50d0*/  LDGSTS.E [R14+0x400c], desc[UR16][R218.64], !P0 ;  /* 0x0400c000da0e7fae */ /* 0x000fe2000c121850 */
[--C-:B------:R-:W-:Y:S01]  /*50e0*/  IMAD.WIDE R220, R4, 0x4, R146.reuse ;  /* 0x0000000404dc7825 */ /* 0x100fe200078e0292 */
[----:B------:R-:W-:Y:S02]  /*50f0*/  ISETP.GE.U32.AND P0, PT, R6, 0x7fffffd2, PT ;  /* 0x7fffffd20600780c */ /* 0x000fe40003f06070 */
[----:B------:R4:W-:Y:S01]  /*5100*/  STL.64 [R1+0x9d8], R224 ;  /* 0x0009d8e001007387 */ /* 0x0009e20000100a00 */
[----:B------:R-:W-:Y:S02]  /*5110*/  VIADD R6, R10, 0xfffffff0 ;  /* 0xfffffff00a067836 */ /* 0x000fe40000000000 */
[----:B------:R-:W-:Y:S01]  /*5120*/  IMAD.WIDE R190, R5, 0x4, R146 ;  /* 0x0000000405be7825 */ /* 0x000fe200078e0292 */
[----:B------:R3:W-:Y:S03]  /*5130*/  STL.64 [R1+0x9e0], R212 ;  /* 0x0009e0d401007387 */ /* 0x0007e60000100a00 */
[----:B------:R-:W-:Y:S01]  /*5140*/  IMAD.MOV.U32 R8, RZ, RZ, R145 ;  /* 0x000000ffff087224 */ /* 0x000fe200078e0091 */
[----:B------:R3:W-:Y:S01]  /*5150*/  STL.64 [R1+0x9f0], R230 ;  /* 0x0009f0e601007387 */ /* 0x0007e20000100a00 */
[----:B-1----:R-:W-:-:S02]  /*5160*/  IMAD.MOV.U32 R228, RZ, RZ, R148 ;  /* 0x000000ffffe47224 */ /* 0x002fc400078e0094 */
[----:B------:R-:W-:Y:S01]  /*5170*/  IMAD.MOV.U32 R229, RZ, RZ, R149 ;  /* 0x000000ffffe57224 */ /* 0x000fe200078e0095 */
[----:B------:R1:W-:Y:S01]  /*5180*/  STL [R1+0x768], R16 ;  /* 0x0007681001007387 */ /* 0x0003e20000100800 */
[----:B----4-:R-:W-:Y:S02]  /*5190*/  IMAD.MOV.U32 R224, RZ, RZ, R154 ;  /* 0x000000ffffe07224 */ /* 0x010fe400078e009a */
[----:B------:R-:W-:Y:S01]  /*51a0*/  IMAD.MOV.U32 R225, RZ, RZ, R155 ;  /* 0x000000ffffe17224 */ /* 0x000fe200078e009b */
[----:B------:R4:W-:Y:S01]  /*51b0*/  STL [R1+0x764], R4 ;  /* 0x0007640401007387 */ /* 0x0009e20000100800 */
[----:B---3--:R-:W-:Y:S01]  /*51c0*/  LOP3.LUT R212, R150, 0x1f, RZ, 0xc0, !PT ;  /* 0x0000001f96d47812 */ /* 0x008fe200078ec0ff */
[C---:B------:R-:W-:Y:S02]  /*51d0*/  IMAD R145, R2.reuse, 0x1c, RZ ;  /* 0x0000001c02917824 */ /* 0x040fe400078e02ff */
[----:B------:R3:W-:Y:S01]  /*51e0*/  LDGSTS.E [R246], desc[UR16][R200.64], !P4 ;  /* 0x00000000c8f67fae */ /* 0x0007e2000e121850 */
[----:B------:R-:W-:Y:S01]  /*51f0*/  IMAD.MOV.U32 R213, RZ, RZ, R8 ;  /* 0x000000ffffd57224 */ /* 0x000fe200078e0008 */
[----:B------:R-:W-:Y:S01]  /*5200*/  MOV R230, R224 ;  /* 0x000000e000e67202 */ /* 0x000fe20000000f00 */
[----:B-1----:R-:W-:Y:S01]  /*5210*/  IMAD R16, R2, 0xb, RZ ;  /* 0x0000000b02107824 */ /* 0x002fe200078e02ff */
[----:B------:R-:W-:Y:S01]  /*5220*/  LDGSTS.E [R246+0x4000], desc[UR16][R220.64], !P4 ;  /* 0x04000000dcf67fae */ /* 0x000fe2000e121850 */
[----:B------:R-:W-:Y:S01]  /*5230*/  ISETP.GE.U32.AND P4, PT, R6, 0x7fffffd1, PT ;  /* 0x7fffffd10600780c */ /* 0x000fe20003f86070 */
[----:B----4-:R-:W-:-:S02]  /*5240*/  IMAD R4, R2, 0xa, RZ ;  /* 0x0000000a02047824 */ /* 0x010fc400078e02ff */
[----:B------:R-:W-:Y:S01]  /*5250*/  VIADD R6, R10, 0xffffffef ;  /* 0xffffffef0a067836 */ /* 0x000fe20000000000 */
[----:B------:R-:W-:Y:S01]  /*5260*/  STL.64 [R1+0x9f8], R210 ;  /* 0x0009f8d201007387 */ /* 0x000fe20000100a00 */
[----:B------:R-:W-:-:S03]  /*5270*/  IMAD.WIDE R194, R4, 0x4, R236 ;  /* 0x0000000404c27825 */ /* 0x000fc600078e02ec */
[----:B------:R-:W-:Y:S01]  /*5280*/  STL.64 [R1+0xa00], R218 ;  /* 0x000a00da01007387 */ /* 0x000fe20000100a00 */
[----:B------:R-:W-:-:S03]  /*5290*/  IMAD.WIDE R222, R4, 0x4, R146 ;  /* 0x0000000404de7825 */ /* 0x000fc600078e0292 */
[----:B------:R3:W-:Y:S01]  /*52a0*/  STL.64 [R1+0xa08], R200 ;  /* 0x000a08c801007387 */ /* 0x0007e20000100a00 */
[----:B------:R-:W-:-:S03]  /*52b0*/  IMAD.WIDE R188, R16, 0x4, R236 ;  /* 0x0000000410bc7825 */ /* 0x000fc600078e02ec */
[----:B------:R-:W-:Y:S01]  /*52c0*/  LDGSTS.E [R246+0x4], desc[UR16][R208.64], !P2 ;  /* 0x00004000d0f67fae */ /* 0x000fe2000d121850 */
[----:B------:R-:W-:-:S03]  /*52d0*/  IMAD.WIDE R206, R16, 0x4, R146 ;  /* 0x0000000410ce7825 */ /* 0x000fc600078e0292 */
[----:B------:R1:W-:Y:S01]  /*52e0*/  STL [R1+0x760], R5 ;  /* 0x0007600501007387 */ /* 0x0003e20000100800 */
[----:B------:R-:W-:-:S03]  /*52f0*/  IMAD.WIDE R238, R145, 0x4, R236 ;  /* 0x0000000491ee7825 */ /* 0x000fc600078e02ec */
[----:B------:R-:W-:Y:S01]  /*5300*/  LDGSTS.E [R246+0x4004], desc[UR16][R190.64], !P2 ;  /* 0x04004000bef67fae */ /* 0x000fe2000d121850 */
[----:B------:R-:W-:Y:S01]  /*5310*/  ISETP.GE.U32.AND P2, PT, R6, 0x7fffffd0, PT ;  /* 0x7fffffd00600780c */ /* 0x000fe20003f46070 */
[----:B------:R-:W-:Y:S01]  /*5320*/  VIADD R6, R10, 0xffffffed ;  /* 0xffffffed0a067836 */ /* 0x000fe20000000000 */
[C---:B---3--:R-:W-:Y:S01]  /*5330*/  LOP3.LUT R200, R15.reuse, 0x70, RZ, 0x3c, !PT ;  /* 0x000000700fc87812 */ /* 0x048fe200078e3cff */
[----:B------:R3:W-:Y:S01]  /*5340*/  STL [R1+0x75c], R4 ;  /* 0x00075c0401007387 */ /* 0x0007e20000100800 */
[----:B------:R-:W-:Y:S01]  /*5350*/  IMAD R8, R2, 0x1e, RZ ;  /* 0x0000001e02087824 */ /* 0x000fe200078e02ff */
[----:B-1----:R-:W-:Y:S01]  /*5360*/  LOP3.LUT R5, R15, 0x30, RZ, 0x3c, !PT ;  /* 0x000000300f057812 */ /* 0x002fe200078e3cff */
[----:B------:R-:W-:Y:S01]  /*5370*/  IMAD.MOV.U32 R218, RZ, RZ, R232 ;  /* 0x000000ffffda7224 */ /* 0x000fe200078e00e8 */
[----:B------:R-:W-:Y:S01]  /*5380*/  LDGSTS.E [R246+0x8], desc[UR16][R194.64], !P1 ;  /* 0x00008000c2f67fae */ /* 0x000fe2000c921850 */
[----:B------:R-:W-:Y:S02]  /*5390*/  VIADD R251, R200, UR12 ;  /* 0x0000000cc8fb7c36 */ /* 0x000fe40008000000 */
[----:B------:R-:W-:Y:S01]  /*53a0*/  VIADD R247, R5, UR12 ;  /* 0x0000000c05f77c36 */ /* 0x000fe20008000000 */
[----:B------:R-:W-:Y:S01]  /*53b0*/  LDGSTS.E [R246+0x4008], desc[UR16][R222.64], !P1 ;  /* 0x04008000def67fae */ /* 0x000fe2000c921850 */
[C---:B------:R-:W-:Y:S01]  /*53c0*/  IMAD R5, R2.reuse, 0xd, RZ ;  /* 0x0000000d02057824 */ /* 0x040fe200078e02ff */
[----:B------:R-:W-:Y:S01]  /*53d0*/  ISETP.GE.U32.AND P1, PT, R11, 0x7fffffcf, PT ;  /* 0x7fffffcf0b00780c */ /* 0x000fe20003f26070 */
[----:B---3--:R-:W-:Y:S01]  /*53e0*/  IMAD R4, R2, 0xc, RZ ;  /* 0x0000000c02047824 */ /* 0x008fe200078e02ff */
[----:B------:R-:W-:Y:S01]  /*53f0*/  LDGSTS.E [R246+0xc], desc[UR16][R188.64], !P3 ;  /* 0x0000c000bcf67fae */ /* 0x000fe2000d921850 */
[----:B------:R-:W-:-:S03]  /*5400*/  IMAD.WIDE R204, R5, 0x4, R236 ;  /* 0x0000000405cc7825 */ /* 0x000fc600078e02ec */
[----:B------:R-:W-:Y:S01]  /*5410*/  LDGSTS.E [R246+0x400c], desc[UR16][R206.64], !P3 ;  /* 0x0400c000cef67fae */ /* 0x000fe2000d921850 */
[----:B------:R-:W-:Y:S01]  /*5420*/  IMAD.WIDE R156, R4, 0x4, R236 ;  /* 0x00000004049c7825 */ /* 0x000fe200078e02ec */
[----:B------:R-:W-:Y:S02]  /*5430*/  ISETP.GE.U32.AND P3, PT, R6, 0x7fffffce, PT ;  /* 0x7fffffce0600780c */ /* 0x000fe40003f66070 */
[----:B------:R1:W-:Y:S01]  /*5440*/  STL [R1+0x758], R16 ;  /* 0x0007581001007387 */ /* 0x0003e20000100800 */
[----:B------:R-:W-:-:S03]  /*5450*/  IMAD.WIDE R216, R4, 0x4, R146 ;  /* 0x0000000404d87825 */ /* 0x000fc600078e0292 */
[----:B------:R3:W-:Y:S01]  /*5460*/  STL [R1+0x754], R4 ;  /* 0x0007540401007387 */ /* 0x0007e20000100800 */
[----:B------:R-:W-:Y:S02]  /*5470*/  VIADD R6, R10, 0xffffffec ;  /* 0xffffffec0a067836 */ /* 0x000fe40000000000 */
[----:B------:R-:W-:Y:S01]  /*5480*/  IMAD.WIDE R214, R5, 0x4, R146 ;  /* 0x0000000405d67825 */ /* 0x000fe200078e0292 */
[----:B------:R-:W-:Y:S03]  /*5490*/  LDGSTS.E [R247], desc[UR16][R156.64], !P5 ;  /* 0x000000009cf77fae */ /* 0x000fe6000e921850 */
[----:B-1----:R-:W-:Y:S01]  /*54a0*/  IMAD R16, R2, 0xf, RZ ;  /* 0x0000000f02107824 */ /* 0x002fe200078e02ff */
[----:B------:R-:W-:Y:S01]  /*54b0*/  LDGSTS.E [R247+0x4000], desc[UR16][R216.64], !P5 ;  /* 0x04000000d8f77fae */ /* 0x000fe2000e921850 */
[----:B------:R-:W-:Y:S01]  /*54c0*/  ISETP.GE.U32.AND P5, PT, R6, 0x7fffffcd, PT ;  /* 0x7fffffcd0600780c */ /* 0x000fe20003fa6070 */
[----:B---3--:R-:W-:-:S02]  /*54d0*/  IMAD R4, R2, 0xe, RZ ;  /* 0x0000000e02047824 */ /* 0x008fc400078e02ff */
[----:B------:R-:W-:Y:S01]  /*54e0*/  VIADD R6, R10, 0xffffffeb ;  /* 0xffffffeb0a067836 */ /* 0x000fe20000000000 */
[----:B------:R-:W-:Y:S01]  /*54f0*/  LDGSTS.E [R247+0x4], desc[UR16][R204.64], !P6 ;  /* 0x00004000ccf77fae */ /* 0x000fe2000f121850 */
[----:B------:R-:W-:-:S03]  /*5500*/  IMAD.WIDE R174, R4, 0x4, R236 ;  /* 0x0000000404ae7825 */ /* 0x000fc600078e02ec */
[----:B------:R1:W-:Y:S01]  /*5510*/  STL [R1+0x750], R5 ;  /* 0x0007500501007387 */ /* 0x0003e20000100800 */
[----:B------:R-:W-:-:S03]  /*5520*/  IMAD.WIDE R178, R4, 0x4, R146 ;  /* 0x0000000404b27825 */ /* 0x000fc600078e0292 */
[----:B------:R-:W-:Y:S01]  /*5530*/  LDGSTS.E [R247+0x4004], desc[UR16][R214.64], !P6 ;  /* 0x04004000d6f77fae */ /* 0x000fe2000f121850 */
[----:B------:R-:W-:Y:S01]  /*5540*/  IMAD.WIDE R198, R16, 0x4, R236 ;  /* 0x0000000410c67825 */ /* 0x000fe200078e02ec */
[----:B------:R-:W-:Y:S02]  /*5550*/  ISETP.GE.U32.AND P6, PT, R6, 0x7fffffcc, PT ;  /* 0x7fffffcc0600780c */ /* 0x000fe40003fc6070 */
[----:B------:R3:W-:Y:S01]  /*5560*/  STL [R1+0x74c], R4 ;  /* 0x00074c0401007387 */ /* 0x0007e20000100800 */
[----:B------:R-:W-:Y:S01]  /*5570*/  IMAD.WIDE R202, R16, 0x4, R146 ;  /* 0x0000000410ca7825 */ /* 0x000fe200078e0292 */
[----:B-1----:R-:W-:Y:S02]  /*5580*/  LOP3.LUT R5, R15, 0x40, RZ, 0x3c, !PT ;  /* 0x000000400f057812 */ /* 0x002fe400078e3cff */
[----:B------:R-:W-:Y:S01]  /*5590*/  LDGSTS.E [R247+0x8], desc[UR16][R174.64], !P0 ;  /* 0x00008000aef77fae */ /* 0x000fe2000c121850 */
[----:B------:R-:W-:Y:S02]  /*55a0*/  VIADD R6, R10, 0xffffffe9 ;  /* 0xffffffe90a067836 */ /* 0x000fe40000000000 */
[----:B------:R-:W-:Y:S01]  /*55b0*/  VIADD R248, R5, UR12 ;  /* 0x0000000c05f87c36 */ /* 0x000fe20008000000 */
[----:B------:R-:W-:Y:S01]  /*55c0*/  LDGSTS.E [R247+0x4008], desc[UR16][R178.64], !P0 ;  /* 0x04008000b2f77fae */ /* 0x000fe2000c121850 */
[----:B------:R-:W-:-:S02]  /*55d0*/  IMAD R5, R2, 0x11, RZ ;  /* 0x0000001102057824 */ /* 0x000fc400078e02ff */
[----:B---3--:R-:W-:Y:S01]  /*55e0*/  IMAD.SHL.U32 R4, R2, 0x10, RZ ;  /* 0x0000001002047824 */ /* 0x008fe200078e00ff */
        /* <DEDUP_REMOVED lines=14> */
[----:B---3--:R-:W-:Y:S01]  /*56d0*/  IMAD R4, R2, 0x12, RZ ;  /* 0x0000001202047824 */ /* 0x008fe200078e02ff */
[C---:B------:R-:W-:Y:S01]  /*56e0*/  IADD3 R6, R10.reuse, -0x19, RZ ;  /* 0xffffffe70a067810 */ /* 0x040fe20007ffe0ff */
[----:B------:R-:W-:Y:S01]  /*56f0*/  VIADD R11, R10, 0xffffffea ;  /* 0xffffffea0a0b7836 */ /* 0x000fe20000000000 */
[----:B------:R-:W-:Y:S01]  /*5700*/  LDGSTS.E [R248+0x4], desc[UR16][R172.64], !P1 ;  /* 0x00004000acf87fae */ /* 0x000fe2000c921850 */
[----:B------:R-:W-:-:S03]  /*5710*/  IMAD.WIDE R160, R4, 0x4, R236 ;  /* 0x0000000404a07825 */ /* 0x000fc600078e02ec */
[----:B------:R1:W-:Y:S01]  /*5720*/  STL [R1+0x740], R5 ;  /* 0x0007400501007387 */ /* 0x0003e20000100800 */
[----:B------:R-:W-:Y:S01]  /*5730*/  IMAD.WIDE R192, R4, 0x4, R146 ;  /* 0x0000000404c07825 */ /* 0x000fe200078e0292 */
[----:B------:R-:W-:Y:S02]  /*5740*/  ISETP.GE.U32.AND P0, PT, R11, 0x7fffffcb, PT ;  /* 0x7fffffcb0b00780c */ /* 0x000fe40003f06070 */
[----:B------:R-:W-:Y:S01]  /*5750*/  LDGSTS.E [R248+0x4004], desc[UR16][R196.64], !P1 ;  /* 0x04004000c4f87fae */ /* 0x000fe2000c921850 */
[----:B------:R-:W-:Y:S01]  /*5760*/  IMAD.WIDE R184, R16, 0x4, R236 ;  /* 0x0000000410b87825 */ /* 0x000fe200078e02ec */
[----:B------:R-:W-:Y:S02]  /*5770*/  ISETP.GE.U32.AND P1, PT, R6, 0x7fffffc8, PT ;  /* 0x7fffffc80600780c */ /* 0x000fe40003f26070 */
[----:B------:R3:W-:Y:S01]  /*5780*/  STL [R1+0x73c], R4 ;  /* 0x00073c0401007387 */ /* 0x0007e20000100800 */
[----:B------:R-:W-:Y:S01]  /*5790*/  IMAD.WIDE R158, R16, 0x4, R146 ;  /* 0x00000004109e7825 */ /* 0x000fe200078e0292 */
[----:B-1----:R-:W-:-:S02]  /*57a0*/  LOP3.LUT R5, R15, 0x50, RZ, 0x3c, !PT ;  /* 0x000000500f057812 */ /* 0x002fc400078e3cff */
[----:B------:R-:W-:Y:S01]  /*57b0*/  LDGSTS.E [R248+0x8], desc[UR16][R160.64], !P3 ;  /* 0x00008000a0f87fae */ /* 0x000fe2000d921850 */
[----:B------:R-:W-:Y:S02]  /*57c0*/  VIADD R6, R10, 0xffffffe5 ;  /* 0xffffffe50a067836 */ /* 0x000fe40000000000 */
[----:B------:R-:W-:Y:S01]  /*57d0*/  VIADD R249, R5, UR12 ;  /* 0x0000000c05f97c36 */ /* 0x000fe20008000000 */
[----:B------:R-:W-:Y:S01]  /*57e0*/  LDGSTS.E [R248+0x4008], desc[UR16][R192.64], !P3 ;  /* 0x04008000c0f87fae */ /* 0x000fe2000d921850 */
[C---:B------:R-:W-:Y:S02]  /*57f0*/  IMAD R5, R2.reuse, 0x15, RZ ;  /* 0x0000001502057824 */ /* 0x040fe400078e02ff */
[----:B---3--:R-:W-:Y:S01]  /*5800*/  IMAD R4, R2, 0x14, RZ ;  /* 0x0000001402047824 */ /* 0x008fe200078e02ff */
[----:B------:R-:W-:Y:S01]  /*5810*/  LDGSTS.E [R248+0xc], desc[UR16][R184.64], !P5 ;  /* 0x0000c000b8f87fae */ /* 0x000fe2000e921850 */
[----:B------:R-:W-:-:S03]  /*5820*/  IMAD.WIDE R176, R5, 0x4, R236 ;  /* 0x0000000405b07825 */ /* 0x000fc600078e02ec */
[----:B------:R-:W-:Y:S01]  /*5830*/  LDGSTS.E [R248+0x400c], desc[UR16][R158.64], !P5 ;  /* 0x0400c0009ef87fae */ /* 0x000fe2000e921850 */
[----:B------:R-:W-:Y:S01]  /*5840*/  IMAD.WIDE R226, R4, 0x4, R236 ;  /* 0x0000000404e27825 */ /* 0x000fe200078e02ec */
[----:B------:R-:W-:Y:S02]  /*5850*/  ISETP.GE.U32.AND P5, PT, R6, 0x7fffffc6, PT ;  /* 0x7fffffc60600780c */ /* 0x000fe40003fa6070 */
[----:B------:R-:W-:Y:S01]  /*5860*/  STL [R1+0x738], R16 ;  /* 0x0007381001007387 */ /* 0x000fe20000100800 */
[----:B------:R-:W-:-:S03]  /*5870*/  IMAD.WIDE R180, R4, 0x4, R146 ;  /* 0x0000000404b47825 */ /* 0x000fc600078e0292 */
[----:B------:R1:W-:Y:S01]  /*5880*/  STL [R1+0x734], R4 ;  /* 0x0007340401007387 */ /* 0x0003e20000100800 */
[C---:B------:R-:W-:Y:S02]  /*5890*/  VIADD R6, R10.reuse, 0xffffffe4 ;  /* 0xffffffe40a067836 */ /* 0x040fe40000000000 */
[----:B------:R-:W-:Y:S01]  /*58a0*/  IMAD.WIDE R182, R5, 0x4, R146 ;  /* 0x0000000405b67825 */ /* 0x000fe200078e0292 */
[----:B------:R-:W-:Y:S03]  /*58b0*/  LDGSTS.E [R249], desc[UR16][R226.64], !P6 ;  /* 0x00000000e2f97fae */ /* 0x000fe6000f121850 */
[----:B------:R-:W-:Y:S01]  /*58c0*/  VIADD R11, R10, 0xffffffe6 ;  /* 0xffffffe60a0b7836 */ /* 0x000fe20000000000 */
[----:B------:R-:W-:Y:S01]  /*58d0*/  LDGSTS.E [R249+0x4000], desc[UR16][R180.64], !P6 ;  /* 0x04000000b4f97fae */ /* 0x000fe2000f121850 */
[----:B------:R-:W-:Y:S01]  /*58e0*/  ISETP.GE.U32.AND P6, PT, R6, 0x7fffffc5, PT ;  /* 0x7fffffc50600780c */ /* 0x000fe20003fc6070 */
[----:B-1----:R-:W-:-:S02]  /*58f0*/  IMAD R4, R2, 0x16, RZ ;  /* 0x0000001602047824 */ /* 0x002fc400078e02ff */
[----:B------:R-:W-:Y:S01]  /*5900*/  VIADD R6, R10, 0xffffffe3 ;  /* 0xffffffe30a067836 */ /* 0x000fe20000000000 */
[----:B------:R1:W-:Y:S01]  /*5910*/  STL [R1+0x730], R5 ;  /* 0x0007300501007387 */ /* 0x0003e20000100800 */
[C---:B------:R-:W-:Y:S01]  /*5920*/  IMAD.WIDE R244, R4.reuse, 0x4, R236 ;  /* 0x0000000404f47825 */ /* 0x040fe200078e02ec */
[----:B------:R-:W-:Y:S02]  /*5930*/  ISETP.GE.U32.AND P3, PT, R11, 0x7fffffc7, PT ;  /* 0x7fffffc70b00780c */ /* 0x000fe40003f66070 */
[----:B------:R3:W-:Y:S01]  /*5940*/  STL [R1+0x72c], R4 ;  /* 0x00072c0401007387 */ /* 0x0007e20000100800 */
[----:B------:R-:W-:-:S03]  /*5950*/  IMAD.WIDE R168, R4, 0x4, R146 ;  /* 0x0000000404a87825 */ /* 0x000fc600078e0292 */
[----:B------:R-:W-:Y:S01]  /*5960*/  LDGSTS.E [R249+0x4], desc[UR16][R176.64], !P0 ;  /* 0x00004000b0f97fae */ /* 0x000fe2000c121850 */
[C---:B------:R-:W-:Y:S01]  /*5970*/  VIADD R11, R10.reuse, 0xffffffe2 ;  /* 0xffffffe20a0b7836 */ /* 0x040fe20000000000 */
[----:B-1----:R-:W-:Y:S01]  /*5980*/  LOP3.LUT R5, R15, 0x60, RZ, 0x3c, !PT ;  /* 0x000000600f057812 */ /* 0x002fe200078e3cff */
[----:B------:R-:W-:Y:S01]  /*5990*/  VIADD R16, R10, 0x1f ;  /* 0x0000001f0a107836 */ /* 0x000fe20000000000 */
[----:B------:R-:W-:Y:S01]  /*59a0*/  LDGSTS.E [R249+0x4004], desc[UR16][R182.64], !P0 ;  /* 0x04004000b6f97fae */ /* 0x000fe2000c121850 */
[----:B------:R-:W-:Y:S01]  /*59b0*/  ISETP.GE.U32.AND P0, PT, R6, 0x7fffffc4, PT ;  /* 0x7fffffc40600780c */ /* 0x000fe20003f06070 */
[----:B---3--:R-:W-:Y:S01]  /*59c0*/  IMAD R4, R2, 0x18, RZ ;  /* 0x0000001802047824 */ /* 0x008fe200078e02ff */
[----:B------:R-:W-:Y:S01]  /*59d0*/  IADD3 R250, R5, UR12, RZ ;  /* 0x0000000c05fa7c10 */ /* 0x000fe2000fffe0ff */
[C---:B------:R-:W-:Y:S01]  /*59e0*/  VIADD R6, R10.reuse, 0xffffffe1 ;  /* 0xffffffe10a067836 */ /* 0x040fe20000000000 */
[----:B------:R-:W-:Y:S01]  /*59f0*/  LDGSTS.E [R249+0x8], desc[UR16][R244.64], !P4 ;  /* 0x00008000f4f97fae */ /* 0x000fe2000e121850 */
[----:B------:R-:W-:-:S02]  /*5a00*/  VIADD R10, R10, 0xffffffe0 ;  /* 0xffffffe00a0a7836 */ /* 0x000fc40000000000 */
[C---:B------:R-:W-:Y:S01]  /*5a10*/  IMAD.WIDE R234, R4.reuse, 0x4, R236 ;  /* 0x0000000404ea7825 */ /* 0x040fe200078e02ec */
[----:B------:R-:W-:Y:S01]  /*5a20*/  LDGSTS.E [R249+0x4008], desc[UR16][R168.64], !P4 ;  /* 0x04008000a8f97fae */ /* 0x000fe2000e121850 */
[----:B------:R-:W-:Y:S02]  /*5a30*/  ISETP.GE.U32.AND P4, PT, R11, 0x7fffffc3, PT ;  /* 0x7fffffc30b00780c */ /* 0x000fe40003f86070 */
[----:B------:R-:W-:Y:S01]  /*5a40*/  IMAD.WIDE R150, R4, 0x4, R146 ;  /* 0x0000000404967825 */ /* 0x000fe200078e0292 */
[----:B------:R-:W-:Y:S03]  /*5a50*/  LDGSTS.E [R249+0xc], desc[UR16][R242.64], !P2 ;  /* 0x0000c000f2f97fae */ /* 0x000fe6000d121850 */
[----:B------:R-:W-:Y:S01]  /*5a60*/  IMAD R5, R2, 0x19, RZ ;  /* 0x0000001902057824 */ /* 0x000fe200078e02ff */
[----:B------:R-:W-:Y:S01]  /*5a70*/  LDGSTS.E [R249+0x400c], desc[UR16][R170.64], !P2 ;  /* 0x0400c000aaf97fae */ /* 0x000fe2000d121850 */
[----:B------:R-:W-:Y:S01]  /*5a80*/  ISETP.GE.AND P2, PT, R212, R10, PT ;  /* 0x0000000ad400720c */ /* 0x000fe20003f46270 */
[----:B------:R-:W-:-:S02]  /*5a90*/  IMAD.MOV.U32 R219, RZ, RZ, R233 ;  /* 0x000000ffffdb7224 */ /* 0x000fc400078e00e9 */
[----:B------:R-:W-:Y:S01]  /*5aa0*/  LDGSTS.E [R250], desc[UR16][R234.64], !P1 ;  /* 0x00000000eafa7fae */ /* 0x000fe2000c921850 */
[----:B------:R-:W-:Y:S01]  /*5ab0*/  SEL R11, RZ, 0x4, P2 ;  /* 0x00000004ff0b7807 */ /* 0x000fe20001000000 */
[C---:B------:R-:W-:Y:S01]  /*5ac0*/  IMAD.WIDE R152, R5.reuse, 0x4, R236 ;  /* 0x0000000405987825 */ /* 0x040fe200078e02ec */
[----:B------:R-:W-:Y:S01]  /*5ad0*/  ISETP.GE.U32.AND P2, PT, R6, 0x7fffffc2, PT ;  /* 0x7fffffc20600780c */ /* 0x000fe20003f46070 */
[----:B------:R-:W-:Y:S01]  /*5ae0*/  LDGSTS.E [R250+0x4000], desc[UR16][R150.64], !P1 ;  /* 0x0400000096fa7fae */ /* 0x000fe2000c921850 */
[----:B------:R-:W-:Y:S01]  /*5af0*/  ISETP.GT.AND P1, PT, R16, 0x1f, PT ;  /* 0x0000001f1000780c */ /* 0x000fe20003f24270 */
[----:B------:R-:W-:Y:S02]  /*5b00*/  IMAD.WIDE R166, R5, 0x4, R146 ;  /* 0x0000000405a67825 */ /* 0x000fe400078e0292 */
[----:B------:R1:W-:Y:S01]  /*5b10*/  STL [R1+0x728], R144 ;  /* 0x0007289001007387 */ /* 0x0003e20000100800 */
[----:B------:R-:W-:Y:S01]  /*5b20*/  SEL R6, RZ, 0x4, !P1 ;  /* 0x00000004ff067807 */ /* 0x000fe20004800000 */
[----:B------:R-:W-:Y:S01]  /*5b30*/  IMAD.MOV.U32 R231, RZ, RZ, R225 ;  /* 0x000000ffffe77224 */ /* 0x000fe200078e00e1 */
[----:B------:R-:W-:Y:S01]  /*5b40*/  ISETP.GE.AND P1, PT, R212, UR4, PT ;  /* 0x00000004d4007c0c */ /* 0x000fe2000bf26270 */
[----:B------:R3:W-:Y:S03]  /*5b50*/  STL [R1+0x724], R4 ;  /* 0x0007240401007387 */ /* 0x0007e60000100800 */
[----:B------:R-:W-:Y:S01]  /*5b60*/  SEL R6, R6, RZ, !P1 ;  /* 0x000000ff06067207 */ /* 0x000fe20004800000 */
[----:B------:R-:W-:Y:S01]  /*5b70*/  LDGSTS.E [R250+0x4], desc[UR16][R152.64], !P3 ;  /* 0x0000400098fa7fae */ /* 0x000fe2000d921850 */
[----:B------:R-:W-:Y:S01]  /*5b80*/  ISETP.GT.AND P1, PT, R16, 0x3f, PT ;  /* 0x0000003f1000780c */ /* 0x000fe20003f24270 */
[----:B-1----:R-:W1:Y:S02]  /*5b90*/  LDC R144, c[0x0][0x230] ;  /* 0x00008c00ff907b82 */ /* 0x002e640000000800 */
[----:B------:R-:W-:Y:S01]  /*5ba0*/  LDGSTS.E [R250+0x4004], desc[UR16][R166.64], !P3 ;  /* 0x04004000a6fa7fae */ /* 0x000fe2000d921850 */
[----:B------:R-:W-:Y:S01]  /*5bb0*/  SEL R11, R11, RZ, P1 ;  /* 0x000000ff0b0b7207 */ /* 0x000fe20000800000 */
[----:B---3--:R-:W-:Y:S01]  /*5bc0*/  IMAD R4, R2, 0x1a, RZ ;  /* 0x0000001a02047824 */ /* 0x008fe200078e02ff */
[----:B------:R-:W-:Y:S01]  /*5bd0*/  ISETP.GE.U32.AND P1, PT, R10, 0x7fffffc1, PT ;  /* 0x7fffffc10a00780c */ /* 0x000fe20003f26070 */
[----:B------:R3:W-:Y:S01]  /*5be0*/  STL [R1+0x720], R5 ;  /* 0x0007200501007387 */ /* 0x0007e20000100800 */
[----:B------:R-:W-:Y:S01]  /*5bf0*/  ISETP.NE.U32.AND P3, PT, R6, RZ, PT ;  /* 0x000000ff0600720c */ /* 0x000fe20003f65070 */
[C---:B------:R-:W-:Y:S01]  /*5c00*/  IMAD.WIDE R164, R4.reuse, 0x4, R236 ;  /* 0x0000000404a47825 */ /* 0x040fe200078e02ec */
[----:B------:R-:W4:Y:S01]  /*5c10*/  LDC R10, c[0x0][0x230] ;  /* 0x00008c00ff0a7b82 */ /* 0x000f220000000800 */
[----:B------:R2:W-:Y:S02]  /*5c20*/  STL [R1+0x71c], R4 ;  /* 0x00071c0401007387 */ /* 0x0005e40000100800 */
[----:B------:R-:W-:-:S02]  /*5c30*/  IMAD.WIDE R162, R4, 0x4, R146 ;  /* 0x0000000404a27825 */ /* 0x000fc400078e0292 */
[----:B------:R-:W-:Y:S03]  /*5c40*/  LDGSTS.E [R250+0x8], desc[UR16][R164.64], !P5 ;  /* 0x00008000a4fa7fae */ /* 0x000fe6000e921850 */
[----:B---3--:R-:W3:Y:S01]  /*5c50*/  LDC R5, c[0x0][0x230] ;  /* 0x00008c00ff057b82 */ /* 0x008ee20000000800 */
[----:B------:R-:W-:Y:S01]  /*5c60*/  LDGSTS.E [R250+0x4008], desc[UR16][R162.64], !P5 ;  /* 0x04008000a2fa7fae */ /* 0x000fe2000e921850 */
[----:B------:R-:W-:Y:S01]  /*5c70*/  ISETP.NE.U32.AND P5, PT, R11, RZ, PT ;  /* 0x000000ff0b00720c */ /* 0x000fe20003fa5070 */
[----:B--2---:R-:W-:-:S04]  /*5c80*/  IMAD R4, R2, 0x1b, RZ ;  /* 0x0000001b02047824 */ /* 0x004fc800078e02ff */
[C---:B------:R-:W-:Y:S01]  /*5c90*/  IMAD.WIDE R148, R4.reuse, 0x4, R236 ;  /* 0x0000000404947825 */ /* 0x040fe200078e02ec */
[----:B------:R-:W2:Y:S01]  /*5ca0*/  LDC R11, c[0x0][0x230] ;  /* 0x00008c00ff0b7b82 */ /* 0x000ea20000000800 */
[----:B------:R1:W-:Y:S02]  /*5cb0*/  STL [R1+0x718], R4 ;  /* 0x0007180401007387 */ /* 0x0003e40000100800 */
[----:B------:R-:W-:Y:S02]  /*5cc0*/  IMAD.WIDE R154, R4, 0x4, R146 ;  /* 0x00000004049a7825 */ /* 0x000fe400078e0292 */
[----:B------:R-:W-:Y:S02]  /*5cd0*/  LDGSTS.E [R250+0xc], desc[UR16][R148.64], !P6 ;  /* 0x0000c00094fa7fae */ /* 0x000fe4000f121850 */
[----:B-1----:R-:W-:Y:S02]  /*5ce0*/  VIADD R6, R144, 0xffffffdf ;  /* 0xffffffdf90067836 */ /* 0x002fe40000000000 */
[----:B------:R1:W-:Y:S01]  /*5cf0*/  STL [R1+0x714], R145 ;  /* 0x0007149101007387 */ /* 0x0003e20000100800 */
[----:B------:R-:W-:-:S03]  /*5d00*/  IMAD R4, R2, 0x1d, RZ ;  /* 0x0000001d02047824 */ /* 0x000fc600078e02ff */
[----:B------:R-:W-:Y:S01]  /*5d10*/  LDGSTS.E [R250+0x400c], desc[UR16][R154.64], !P6 ;  /* 0x0400c0009afa7fae */ /* 0x000fe2000f121850 */
[----:B------:R-:W-:Y:S01]  /*5d20*/  ISETP.GE.U32.AND P6, PT, R6, 0x7fffffc0, PT ;  /* 0x7fffffc00600780c */ /* 0x000fe20003fc6070 */
[----:B------:R-:W-:Y:S01]  /*5d30*/  IMAD.WIDE R210, R4, 0x4, R236 ;  /* 0x0000000404d27825 */ /* 0x000fe200078e02ec */
[----:B------:R-:W-:Y:S01]  /*5d40*/  IADD3 R6, R252, -0x22, RZ ;  /* 0xffffffdefc067810 */ /* 0x000fe20007ffe0ff */
[----:B------:R-:W-:Y:S01]  /*5d50*/  LDGSTS.E [R251], desc[UR16][R238.64], !P0 ;  /* 0x00000000eefb7fae */ /* 0x000fe2000c121850 */
[----:B------:R-:W2:Y:S01]  /*5d60*/  LDC R252, c[0x0][0x230] ;  /* 0x00008c00fffc7b82 */ /* 0x000ea20000000800 */
[--C-:B-1----:R-:W-:Y:S02]  /*5d70*/  IMAD.WIDE R144, R145, 0x4, R146.reuse ;  /* 0x0000000491907825 */ /* 0x102fe400078e0292 */
[----:B------:R1:W-:Y:S02]  /*5d80*/  STL [R1+0x710], R4 ;  /* 0x0007100401007387 */ /* 0x0003e40000100800 */
[----:B------:R-:W-:-:S02]  /*5d90*/  IMAD.WIDE R200, R4, 0x4, R146 ;  /* 0x0000000404c87825 */ /* 0x000fc400078e0292 */
[----:B------:R-:W-:Y:S01]  /*5da0*/  LDGSTS.E [R251+0x4000], desc[UR16][R144.64], !P0 ;  /* 0x0400000090fb7fae */ /* 0x000fe2000c121850 */
[----:B------:R-:W-:Y:S01]  /*5db0*/  ISETP.GE.U32.AND P0, PT, R6, 0x7fffffbf, PT ;  /* 0x7fffffbf0600780c */ /* 0x000fe20003f06070 */
[----:B----4-:R-:W-:Y:S02]  /*5dc0*/  VIADD R6, R10, 0xffffffdd ;  /* 0xffffffdd0a067836 */ /* 0x010fe40000000000 */
[----:B------:R4:W-:Y:S01]  /*5dd0*/  STL.64 [R1+0x38], R210 ;  /* 0x000038d201007387 */ /* 0x0009e20000100a00 */
[----:B---3--:R-:W-:Y:S02]  /*5de0*/  VIADD R10, R5, 0xffffffc0 ;  /* 0xffffffc0050a7836 */ /* 0x008fe40000000000 */
[----:B-1----:R-:W-:Y:S01]  /*5df0*/  IMAD R4, R2, 0x1f, RZ ;  /* 0x0000001f02047824 */ /* 0x002fe200078e02ff */
[----:B------:R4:W-:Y:S04]  /*5e00*/  LDGSTS.E [R251+0x4], desc[UR16][R210.64], !P4 ;  /* 0x00004000d2fb7fae */ /* 0x0009e8000e121850 */
[----:B------:R1:W-:Y:S04]  /*5e10*/  STL.64 [R1+0x50], R200 ;  /* 0x000050c801007387 */ /* 0x0003e80000100a00 */
[----:B------:R1:W-:Y:S01]  /*5e20*/  LDGSTS.E [R251+0x4004], desc[UR16][R200.64], !P4 ;  /* 0x04004000c8fb7fae */ /* 0x0003e2000e121850 */
[----:B------:R-:W-:Y:S01]  /*5e30*/  ISETP.GE.U32.AND P4, PT, R6, 0x7fffffbe, PT ;  /* 0x7fffffbe0600780c */ /* 0x000fe20003f86070 */
[----:B--2---:R-:W-:-:S02]  /*5e40*/  VIADD R6, R11, 0xffffffdc ;  /* 0xffffffdc0b067836 */ /* 0x004fc40000000000 */
[C---:B----4-:R-:W-:Y:S01]  /*5e50*/  IMAD.WIDE R210, R8.reuse, 0x4, R236 ;  /* 0x0000000408d27825 */ /* 0x050fe200078e02ec */
[----:B------:R2:W-:Y:S03]  /*5e60*/  STL [R1+0x70c], R8 ;  /* 0x00070c0801007387 */ /* 0x0005e60000100800 */
[----:B------:R-:W-:Y:S01]  /*5e70*/  VIADD R11, R9, 0xffffffdb ;  /* 0xffffffdb090b7836 */ /* 0x000fe20000000000 */
[----:B------:R3:W-:Y:S01]  /*5e80*/  STL.64 [R1+0x40], R210 ;  /* 0x000040d201007387 */ /* 0x0007e20000100a00 */
[----:B-1----:R-:W-:-:S03]  /*5e90*/  IMAD.WIDE R200, R8, 0x4, R146 ;  /* 0x0000000408c87825 */ /* 0x002fc600078e0292 */
[----:B------:R3:W-:Y:S01]  /*5ea0*/  LDGSTS.E [R251+0x8], desc[UR16][R210.64], !P2 ;  /* 0x00008000d2fb7fae */ /* 0x0007e2000d121850 */
[----:B--2---:R-:W-:-:S03]  /*5eb0*/  IMAD.WIDE R8, R4, 0x4, R236 ;  /* 0x0000000404087825 */ /* 0x004fc600078e02ec */
[----:B------:R1:W-:Y:S01]  /*5ec0*/  STL.64 [R1+0xa0], R200 ;  /* 0x0000a0c801007387 */ /* 0x0003e20000100a00 */
[----:B------:R-:W-:-:S03]  /*5ed0*/  IMAD.WIDE R4, R4, 0x4, R146 ;  /* 0x0000000404047825 */ /* 0x000fc600078e0292 */
[----:B------:R1:W-:Y:S01]  /*5ee0*/  LDGSTS.E [R251+0x4008], desc[UR16][R200.64], !P2 ;  /* 0x04008000c8fb7fae */ /* 0x0003e2000d121850 */
[----:B------:R-:W-:-:S03]  /*5ef0*/  ISETP.GE.AND P2, PT, R212, R10, PT ;  /* 0x0000000ad400720c */ /* 0x000fc60003f46270 */
[----:B------:R2:W-:Y:S01]  /*5f00*/  STL.64 [R1+0x48], R8 ;  /* 0x0000480801007387 */ /* 0x0005e20000100a00 */
[----:B------:R-:W-:Y:S01]  /*5f10*/  SEL R10, RZ, 0x4, P2 ;  /* 0x00000004ff0a7807 */ /* 0x000fe20001000000 */
[----:B---3--:R-:W-:Y:S01]  /*5f20*/  IMAD.MOV.U32 R210, RZ, RZ, R228 ;  /* 0x000000ffffd27224 */ /* 0x008fe200078e00e4 */
[----:B------:R-:W-:Y:S01]  /*5f30*/  ISETP.GE.U32.AND P2, PT, R11, 0x7fffffbc, PT ;  /* 0x7fffffbc0b00780c */ /* 0x000fe20003f46070 */
[----:B------:R3:W-:Y:S01]  /*5f40*/  STL.64 [R1+0xa8], R4 ;  /* 0x0000a80401007387 */ /* 0x0007e20000100a00 */
[----:B------:R-:W-:Y:S02]  /*5f50*/  IMAD.SHL.U32 R11, R2, 0x20, RZ ;  /* 0x00000020020b7824 */ /* 0x000fe400078e00ff */
[----:B------:R-:W-:Y:S01]  /*5f60*/  IMAD.MOV.U32 R211, RZ, RZ, R229 ;  /* 0x000000ffffd37224 */ /* 0x000fe200078e00e5 */
[----:B-1----:R-:W-:Y:S01]  /*5f70*/  LOP3.LUT R200, R213, 0x40, RZ, 0x3c, !PT ;  /* 0x00000040d5c87812 */ /* 0x002fe200078e3cff */
[----:B------:R2:W-:Y:S04]  /*5f80*/  LDGSTS.E [R251+0xc], desc[UR16][R8.64], !P1 ;  /* 0x0000c00008fb7fae */ /* 0x0005e8000c921850 */
[----:B------:R1:W-:Y:S04]  /*5f90*/  STL [R1+0x99c], R200 ;  /* 0x00099cc801007387 */ /* 0x0003e80000100800 */
[----:B------:R-:W4:Y:S01]  /*5fa0*/  LDL.LU.64 R232, [R1+0x18] ;  /* 0x0000180001e87983 */ /* 0x000f220000300a00 */
[----:B--2---:R-:W-:-:S03]  /*5fb0*/  VIADD R9, R252, 0xffffffda ;  /* 0xffffffdafc097836 */ /* 0x004fc60000000000 */
[----:B------:R3:W-:Y:S01]  /*5fc0*/  LDGSTS.E [R251+0x400c], desc[UR16][R4.64], !P1 ;  /* 0x0400c00004fb7fae */ /* 0x0007e2000c921850 */
[----:B------:R-:W-:Y:S01]  /*5fd0*/  VIADD R252, R213, UR12 ;  /* 0x0000000cd5fc7c36 */ /* 0x000fe20008000000 */
[----:B------:R-:W-:Y:S01]  /*5fe0*/  ISETP.GE.U32.AND P1, PT, R6, 0x7fffffbd, PT ;  /* 0x7fffffbd0600780c */ /* 0x000fe20003f26070 */
[----:B------:R-:W-:Y:S01]  /*5ff0*/  VIADD R6, R200, UR12 ;  /* 0x0000000cc8067c36 */ /* 0x000fe20008000000 */
[----:B------:R-:W0:Y:S01]  /*6000*/  LDGDEPBAR ;  /* 0x00000000000079af */ /* 0x000e220000000000 */
[C---:B------:R-:W-:Y:S01]  /*6010*/  IMAD.WIDE R236, R11.reuse, 0x4, R236 ;  /* 0x000000040bec7825 */ /* 0x040fe200078e02ec */
[----:B------:R-:W2:Y:S02]  /*6020*/  LDC R8, c[0x0][0x230] ;  /* 0x00008c00ff087b82 */ /* 0x000ea40000000800 */
[----:B------:R-:W-:Y:S04]  /*6030*/  LDGSTS.E [R252+0x20000], desc[UR16][R12.64], P3 ;  /* 0x200000000cfc7fae */ /* 0x000fe80009921850 */
[----:B------:R-:W-:Y:S01]  /*6040*/  LDGSTS.E [R252+0x20400], desc[UR16][R80.64], P3 ;  /* 0x2040000050fc7fae */ /* 0x000fe20009921850 */
[C---:B------:R-:W-:Y:S01]  /*6050*/  IMAD.WIDE R218, R11.reuse, 0x4, R218 ;  /* 0x000000040bda7825 */ /* 0x040fe200078e02da */
[----:B---3--:R-:W3:Y:S02]  /*6060*/  LDC R5, c[0x0][0x230] ;  /* 0x00008c00ff057b82 */ /* 0x008ee40000000800 */
[----:B------:R-:W-:Y:S04]  /*6070*/  LDGSTS.E [R252+0x20800], desc[UR16][R78.64], P3 ;  /* 0x208000004efc7fae */ /* 0x000fe80009921850 */
[----:B------:R-:W-:Y:S01]  /*6080*/  LDGSTS.E [R252+0x20c00], desc[UR16][R76.64], P3 ;  /* 0x20c000004cfc7fae */ /* 0x000fe20009921850 */
[C---:B------:R-:W-:Y:S01]  /*6090*/  IMAD.WIDE R210, R11.reuse, 0x4, R210 ;  /* 0x000000040bd27825 */ /* 0x040fe200078e02d2 */
[----:B------:R-:W2:Y:S02]  /*60a0*/  LDC R4, c[0x0][0x230] ;  /* 0x00008c00ff047b82 */ /* 0x000ea40000000800 */
[----:B------:R-:W-:Y:S04]  /*60b0*/  LDGSTS.E [R252+0x21000], desc[UR16][R74.64], P3 ;  /* 0x210000004afc7fae */ /* 0x000fe80009921850 */
        /* <DEDUP_REMOVED lines=59> */
[----:B------:R-:W0:Y:S01]  /*6470*/  LDGDEPBAR ;  /* 0x00000000000079af */ /* 0x000e220000000000 */
[----:B------:R-:W-:Y:S01]  /*6480*/  BAR.SYNC.DEFER_BLOCKING 0x0 ;  /* 0x0000000000007b1d */ /* 0x000fe20000010000 */
[----:B-1----:R-:W-:-:S05]  /*6490*/  IMAD.WIDE R200, R11, 0x4, R146 ;  /* 0x000000040bc87825 */ /* 0x002fca00078e0292 */
[----:B------:R-:W3:Y:S01]  /*64a0*/  LDL.LU.64 R212, [R1+0x10] ;  /* 0x0000100001d47983 */ /* 0x000ee20000300a00 */
[----:B------:R-:W-:-:S03]  /*64b0*/  IMAD.WIDE R230, R11, 0x4, R230 ;  /* 0x000000040be67825 */ /* 0x000fc600078e02e6 */
[----:B------:R-:W2:Y:S04]  /*64c0*/  LDL.LU.64 R224, [R1+0x8] ;  /* 0x0000080001e07983 */ /* 0x000ea80000300a00 */
[----:B------:R-:W2:Y:S04]  /*64d0*/  LDL.LU.64 R228, [R1] ;  /* 0x0000000001e47983 */ /* 0x000ea80000300a00 */
[----:B------:R1:W-:Y:S04]  /*64e0*/  STL.64 [R1+0x98], R200 ;  /* 0x000098c801007387 */ /* 0x0003e80000100a00 */
[----:B------:R-:W-:Y:S01]  /*64f0*/  @!PT LDS RZ, [RZ] ;  /* 0x00000000fffff984 */ /* 0x000fe20000000800 */
[----:B------:R-:W-:Y:S01]  /*6500*/  @!PT LDS RZ, [RZ] ;  /* 0x00000000fffff984 */ /* 0x000fe20000000800 */
[----:B------:R-:W-:Y:S01]  /*6510*/  @!PT LDS RZ, [RZ] ;  /* 0x00000000fffff984 */ /* 0x000fe20000000800 */
[----:B------:R-:W-:Y:S04]  /*6520*/  LDGSTS.E [R17+0x8000], desc[UR16][R236.64], !P6 ;  /* 0x08000000ec117fae */ /* 0x000fe8000f121850 */
[----:B------:R-:W-:Y:S01]  /*6530*/  LDGSTS.E [R17+0xc000], desc[UR16][R200.64], !P6 ;  /* 0x0c000000c8117fae */ /* 0x000fe2000f121850 */
[----:B----4-:R-:W-:-:S03]  /*6540*/  IMAD.WIDE R232, R11, 0x4, R232 ;  /* 0x000000040be87825 */ /* 0x010fc600078e02e8 */
[----:B------:R-:W-:Y:S04]  /*6550*/  LDGSTS.E [R17+0x8004], desc[UR16][R218.64], !P0 ;  /* 0x08004000da117fae */ /* 0x000fe8000c121850 */
[----:B------:R-:W-:Y:S04]  /*6560*/  LDGSTS.E [R17+0xc004], desc[UR16][R210.64], !P0 ;  /* 0x0c004000d2117fae */ /* 0x000fe8000c121850 */
[----:B-1----:R-:W4:Y:S04]  /*6570*/  LDL.LU.64 R200, [R1+0xa08] ;  /* 0x000a080001c87983 */ /* 0x002f280000300a00 */
[----:B------:R1:W-:Y:S04]  /*6580*/  STL.64 [R1+0x90], R218 ;  /* 0x000090da01007387 */ /* 0x0003e80000100a00 */
[----:B------:R1:W-:Y:S04]  /*6590*/  STL.64 [R1+0x88], R210 ;  /* 0x000088d201007387 */ /* 0x0003e80000100a00 */
[----:B------:R-:W-:Y:S04]  /*65a0*/  LDGSTS.E [R17+0x8008], desc[UR16][R230.64], !P4 ;  /* 0x08008000e6117fae */ /* 0x000fe8000e121850 */
[----:B-1----:R-:W4:Y:S04]  /*65b0*/  LDL.LU.64 R218, [R1+0xa00] ;  /* 0x000a000001da7983 */ /* 0x002f280000300a00 */
[----:B------:R-:W4:Y:S04]  /*65c0*/  LDL.LU.64 R210, [R1+0x9f8] ;  /* 0x0009f80001d27983 */ /* 0x000f280000300a00 */
[----:B------:R1:W-:Y:S04]  /*65d0*/  STL.64 [R1+0x80], R230 ;  /* 0x000080e601007387 */ /* 0x0003e80000100a00 */
[----:B------:R1:W-:Y:S04]  /*65e0*/  STL.64 [R1+0x78], R232 ;  /* 0x000078e801007387 */ /* 0x0003e80000100a00 */
[----:B------:R2:W-:Y:S04]  /*65f0*/  LDGSTS.E [R17+0xc008], desc[UR16][R232.64], !P4 ;  /* 0x0c008000e8117fae */ /* 0x0005e8000e121850 */
[----:B-1----:R-:W4:Y:S04]  /*6600*/  LDL.LU.64 R230, [R1+0x9f0] ;  /* 0x0009f00001e67983 */ /* 0x002f280000300a00 */
[----:B------:R-:W4:Y:S01]  /*6610*/  LDL.LU.64 R232, [R1+0x9e8] ;  /* 0x0009e80001e87983 */ /* 0x000f220000300a00 */
[----:B---3--:R-:W-:-:S04]  /*6620*/  IMAD.WIDE R212, R11, 0x4, R212 ;  /* 0x000000040bd47825 */ /* 0x008fc800078e02d4 */
[C---:B--2---:R-:W-:Y:S01]  /*6630*/  IMAD.WIDE R224, R11.reuse, 0x4, R224 ;  /* 0x000000040be07825 */ /* 0x044fe200078e02e0 */
[----:B------:R1:W-:Y:S03]  /*6640*/  STL.64 [R1+0x70], R212 ;  /* 0x000070d401007387 */ /* 0x0003e60000100a00 */
[C---:B------:R-:W-:Y:S01]  /*6650*/  IMAD.WIDE R228, R11.reuse, 0x4, R228 ;  /* 0x000000040be47825 */ /* 0x040fe200078e02e4 */
[----:B------:R2:W-:Y:S04]  /*6660*/  STL.64 [R1+0x68], R224 ;  /* 0x000068e001007387 */ /* 0x0005e80000100a00 */
[----:B------:R3:W-:Y:S04]  /*6670*/  LDGSTS.E [R17+0x800c], desc[UR16][R212.64], !P1 ;  /* 0x0800c000d4117fae */ /* 0x0007e8000c921850 */
[----:B------:R-:W-:Y:S04]  /*6680*/  LDGSTS.E [R17+0xc00c], desc[UR16][R224.64], !P1 ;  /* 0x0c00c000e0117fae */ /* 0x000fe8000c921850 */
[----:B------:R-:W-:Y:S04]  /*6690*/  LDGSTS.E [R14+0x8000], desc[UR16][R228.64], !P2 ;  /* 0x08000000e40e7fae */ /* 0x000fe8000d121850 */
[----:B-1----:R-:W3:Y:S04]  /*66a0*/  LDL.LU.64 R212, [R1+0x9e0] ;  /* 0x0009e00001d47983 */ /* 0x002ee80000300a00 */
[----:B--2---:R-:W2:Y:S04]  /*66b0*/  LDL.LU.64 R224, [R1+0x9d8] ;  /* 0x0009d80001e07983 */ /* 0x004ea80000300a00 */
[----:B------:R1:W-:Y:S01]  /*66c0*/  STL.64 [R1+0x60], R228 ;  /* 0x000060e401007387 */ /* 0x0003e20000100a00 */
[----:B----4-:R-:W-:-:S05]  /*66d0*/  IMAD.WIDE R232, R11, 0x4, R232 ;  /* 0x000000040be87825 */ /* 0x010fca00078e02e8 */
[----:B------:R2:W-:Y:S04]  /*66e0*/  STL.64 [R1+0x58], R232 ;  /* 0x000058e801007387 */ /* 0x0005e80000100a00 */
[----:B-1----:R-:W4:Y:S01]  /*66f0*/  LDL.LU.64 R228, [R1+0x9d0] ;  /* 0x0009d00001e47983 */ /* 0x002f220000300a00 */
[----:B------:R-:W-:Y:S02]  /*6700*/  VIADD R146, R5, 0xffffffd9 ;  /* 0xffffffd905927836 */ /* 0x000fe40000000000 */
[----:B------:R-:W-:Y:S01]  /*6710*/  VIADD R147, R8, 0xffffffd8 ;  /* 0xffffffd808937836 */ /* 0x000fe20000000000 */
[----:B------:R-:W-:Y:S01]  /*6720*/  ISETP.GE.U32.AND P3, PT, R9, 0x7fffffbb, PT ;  /* 0x7fffffbb0900780c */ /* 0x000fe20003f66070 */
[----:B------:R-:W1:Y:S01]  /*6730*/  LDC R5, c[0x0][0x230] ;  /* 0x00008c00ff057b82 */ /* 0x000e620000000800 */
[----:B------:R-:W-:Y:S01]  /*6740*/  ISETP.GE.U32.AND P6, PT, R146, 0x7fffffba, PT ;  /* 0x7fffffba9200780c */ /* 0x000fe20003fc6070 */
[----:B------:R-:W-:Y:S01]  /*6750*/  VIADD R146, R4, 0xffffffd7 ;  /* 0xffffffd704927836 */ /* 0x000fe20000000000 */
[----:B------:R-:W-:Y:S01]  /*6760*/  ISETP.GE.U32.AND P0, PT, R147, 0x7fffffb9, PT ;  /* 0x7fffffb99300780c */ /* 0x000fe20003f06070 */
[----:B------:R2:W-:Y:S04]  /*6770*/  LDGSTS.E [R14+0xc000], desc[UR16][R232.64], !P2 ;  /* 0x0c000000e80e7fae */ /* 0x0005e8000d121850 */
[----:B------:R-:W1:Y:S01]  /*6780*/  LDC R147, c[0x0][0x230] ;  /* 0x00008c00ff937b82 */ /* 0x000e620000000800 */
[----:B------:R-:W-:-:S07]  /*6790*/  ISETP.GE.U32.AND P4, PT, R146, 0x7fffffb8, PT ;  /* 0x7fffffb89200780c */ /* 0x000fce0003f86070 */
[----:B------:R-:W1:Y:S08]  /*67a0*/  LDC R146, c[0x0][0x230] ;  /* 0x00008c00ff927b82 */ /* 0x000e700000000800 */
[----:B------:R-:W1:Y:S08]  /*67b0*/  LDC R9, c[0x0][0x230] ;  /* 0x00008c00ff097b82 */ /* 0x000e700000000800 */
[----:B------:R-:W4:Y:S08]  /*67c0*/  LDC R4, c[0x0][0x230] ;  /* 0x00008c00ff047b82 */ /* 0x000f300000000800 */
[----:B------:R-:W4:Y:S01]  /*67d0*/  LDC R8, c[0x0][0x230] ;  /* 0x00008c00ff087b82 */ /* 0x000f220000000800 */
[----:B-1----:R-:W-:Y:S01]  /*67e0*/  VIADD R147, R147, 0xffffffd6 ;  /* 0xffffffd693937836 */ /* 0x002fe20000000000 */
[----:B------:R-:W-:-:S04]  /*67f0*/  IADD3 R146, R146, -0x2b, RZ ;  /* 0xffffffd592927810 */ /* 0x000fc80007ffe0ff */
[----:B------:R-:W-:Y:S01]  /*6800*/  ISETP.GE.U32.AND P1, PT, R147, 0x7fffffb7, PT ;  /* 0x7fffffb79300780c */ /* 0x000fe20003f26070 */
[----:B------:R-:W-:Y:S01]  /*6810*/  VIADD R147, R9, 0xffffffd4 ;  /* 0xffffffd409937836 */ /* 0x000fe20000000000 */
[----:B------:R-:W-:Y:S01]  /*6820*/  ISETP.GE.U32.AND P2, PT, R146, 0x7fffffb6, PT ;  /* 0x7fffffb69200780c */ /* 0x000fe20003f46070 */
[----:B------:R-:W-:Y:S02]  /*6830*/  VIADD R146, R5, 0xffffffd3 ;  /* 0xffffffd305927836 */ /* 0x000fe40000000000 */
[----:B------:R-:W-:-:S04]  /*6840*/  IMAD.WIDE R210, R11, 0x4, R210 ;  /* 0x000000040bd27825 */ /* 0x000fc800078e02d2 */
        /* <DEDUP_REMOVED lines=24> */
[----:B---3--:R-:W-:-:S04]  /*69d0*/  IMAD.WIDE R212, R11, 0x4, R212 ;  /* 0x000000040bd47825 */ /* 0x008fc800078e02d4 */
[----:B--2---:R-:W-:-:S04]  /*69e0*/  IMAD.WIDE R232, R11, 0x4, R224 ;  /* 0x000000040be87825 */ /* 0x004fc800078e02e0 */
[----:B------:R-:W-:-:S04]  /*69f0*/  IMAD.WIDE R224, R11, 0x4, R230 ;  /* 0x000000040be07825 */ /* 0x000fc800078e02e6 */
[C---:B------:R-:W-:Y:S02]  /*6a00*/  IMAD.WIDE R230, R11.reuse, 0x4, R208 ;  /* 0x000000040be67825 */ /* 0x040fe400078e02d0 */
[----:B------:R-:W1:Y:S02]  /*6a10*/  LDC R209, c[0x0][0x230] ;  /* 0x00008c00ffd17b82 */ /* 0x000e640000000800 */
[----:B----4-:R-:W-:-:S05]  /*6a20*/  IMAD.WIDE R228, R11, 0x4, R228 ;  /* 0x000000040be47825 */ /* 0x010fca00078e02e4 */
[----:B------:R2:W-:Y:S04]  /*6a30*/  STL.64 [R1+0x30], R228 ;  /* 0x000030e401007387 */ /* 0x0005e80000100a00 */
[----:B------:R2:W-:Y:S04]  /*6a40*/  LDGSTS.E [R14+0x8004], desc[UR16][R228.64], !P3 ;  /* 0x08004000e40e7fae */ /* 0x0005e8000d921850 */
[----:B------:R-:W-:Y:S04]  /*6a50*/  STL.64 [R1+0x28], R232 ;  /* 0x000028e801007387 */ /* 0x000fe80000100a00 */
[----:B------:R-:W-:Y:S01]  /*6a60*/  LDGSTS.E [R14+0xc004], desc[UR16][R232.64], !P3 ;  /* 0x0c004000e80e7fae */ /* 0x000fe2000d921850 */
[----:B--2---:R-:W2:Y:S03]  /*6a70*/  LDC R229, c[0x0][0x230] ;  /* 0x00008c00ffe57b82 */ /* 0x004ea60000000800 */
[----:B------:R3:W-:Y:S04]  /*6a80*/  STL.64 [R1+0x20], R212 ;  /* 0x000020d401007387 */ /* 0x0007e80000100a00 */
[----:B------:R3:W-:Y:S04]  /*6a90*/  LDGSTS.E [R14+0x8008], desc[UR16][R212.64], !P6 ;  /* 0x08008000d40e7fae */ /* 0x0007e8000f121850 */
[----:B------:R4:W-:Y:S04]  /*6aa0*/  STL.64 [R1+0x18], R224 ;  /* 0x000018e001007387 */ /* 0x0009e80000100a00 */
[----:B------:R4:W-:Y:S01]  /*6ab0*/  LDGSTS.E [R14+0xc008], desc[UR16][R224.64], !P6 ;  /* 0x0c008000e00e7fae */ /* 0x0009e2000f121850 */
[----:B------:R-:W-:Y:S01]  /*6ac0*/  ISETP.GE.U32.AND P3, PT, R147, 0x7fffffb5, PT ;  /* 0x7fffffb59300780c */ /* 0x000fe20003f66070 */
[----:B------:R-:W-:Y:S01]  /*6ad0*/  VIADD R147, R4, 0xffffffd2 ;  /* 0xffffffd204937836 */ /* 0x000fe20000000000 */
[----:B---3--:R-:W3:Y:S08]  /*6ae0*/  LDC R212, c[0x0][0x230] ;  /* 0x00008c00ffd47b82 */ /* 0x008ef00000000800 */
[----:B----4-:R-:W4:Y:S01]  /*6af0*/  LDC R225, c[0x0][0x230] ;  /* 0x00008c00ffe17b82 */ /* 0x010f220000000800 */
[----:B------:R-:W-:Y:S01]  /*6b00*/  ISETP.GE.U32.AND P6, PT, R146, 0x7fffffb4, PT ;  /* 0x7fffffb49200780c */ /* 0x000fe20003fc6070 */
[C---:B------:R-:W-:Y:S01]  /*6b10*/  IMAD.WIDE R4, R11.reuse, 0x4, R218 ;  /* 0x000000040b047825 */ /* 0x040fe200078e02da */
[----:B------:R1:W-:Y:S05]  /*6b20*/  LDGSTS.E [R14+0x800c], desc[UR16][R210.64], !P0 ;  /* 0x0800c000d20e7fae */ /* 0x0003ea000c121850 */
[----:B------:R-:W1:Y:S01]  /*6b30*/  LDC R213, c[0x0][0x230] ;  /* 0x00008c00ffd57b82 */ /* 0x000e620000000800 */
[----:B------:R-:W-:Y:S01]  /*6b40*/  VIADD R146, R8, 0xffffffd1 ;  /* 0xffffffd108927836 */ /* 0x000fe20000000000 */
[----:B------:R-:W-:Y:S01]  /*6b50*/  LDGSTS.E [R14+0xc00c], desc[UR16][R4.64], !P0 ;  /* 0x0c00c000040e7fae */ /* 0x000fe2000c121850 */
[----:B------:R-:W-:Y:S01]  /*6b60*/  IMAD.WIDE R8, R11, 0x4, R200 ;  /* 0x000000040b087825 */ /* 0x000fe200078e02c8 */
[----:B------:R-:W-:-:S04]  /*6b70*/  ISETP.GE.U32.AND P0, PT, R147, 0x7fffffb3, PT ;  /* 0x7fffffb39300780c */ /* 0x000fc80003f06070 */
[----:B------:R-:W1:Y:S01]  /*6b80*/  LDC R200, c[0x0][0x230] ;  /* 0x00008c00ffc87b82 */ /* 0x000e620000000800 */
[----:B------:R-:W-:Y:S01]  /*6b90*/  IMAD.WIDE R232, R11, 0x4, R220 ;  /* 0x000000040be87825 */ /* 0x000fe200078e02dc */
[----:B------:R-:W-:Y:S03]  /*6ba0*/  LDGSTS.E [R246+0x8000], desc[UR16][R8.64], !P4 ;  /* 0x0800000008f67fae */ /* 0x000fe6000e121850 */
[----:B--2---:R-:W-:Y:S01]  /*6bb0*/  VIADD R147, R229, 0xffffffd0 ;  /* 0xffffffd0e5937836 */ /* 0x004fe20000000000 */
[----:B------:R-:W-:Y:S01]  /*6bc0*/  LDGSTS.E [R246+0xc000], desc[UR16][R232.64], !P4 ;  /* 0x0c000000e8f67fae */ /* 0x000fe2000e121850 */
[----:B------:R-:W-:Y:S01]  /*6bd0*/  IMAD.WIDE R228, R11, 0x4, R190 ;  /* 0x000000040be47825 */ /* 0x000fe200078e02be */
[----:B------:R-:W2:Y:S01]  /*6be0*/  LDC R201, c[0x0][0x230] ;  /* 0x00008c00ffc97b82 */ /* 0x000ea20000000800 */
[----:B------:R-:W-:Y:S01]  /*6bf0*/  ISETP.GE.U32.AND P4, PT, R146, 0x7fffffb2, PT ;  /* 0x7fffffb29200780c */ /* 0x000fe20003f86070 */
[----:B------:R-:W-:Y:S01]  /*6c00*/  LDGSTS.E [R246+0x8004], desc[UR16][R230.64], !P1 ;  /* 0x08004000e6f67fae */ /* 0x000fe2000c921850 */
[----:B----4-:R-:W-:-:S05]  /*6c10*/  VIADD R146, R225, 0xffffffcf ;  /* 0xffffffcfe1927836 */ /* 0x010fca0000000000 */
[----:B------:R-:W4:Y:S01]  /*6c20*/  LDC R190, c[0x0][0x230] ;  /* 0x00008c00ffbe7b82 */ /* 0x000f220000000800 */
[C---:B------:R-:W-:Y:S01]  /*6c30*/  IMAD.WIDE R224, R11.reuse, 0x4, R194 ;  /* 0x000000040be07825 */ /* 0x040fe200078e02c2 */
[----:B------:R-:W-:Y:S03]  /*6c40*/  LDGSTS.E [R246+0xc004], desc[UR16][R228.64], !P1 ;  /* 0x0c004000e4f67fae */ /* 0x000fe6000c921850 */
[----:B------:R-:W-:Y:S01]  /*6c50*/  IMAD.WIDE R220, R11, 0x4, R188 ;  /* 0x000000040bdc7825 */ /* 0x000fe200078e02bc */
[----:B------:R-:W-:Y:S02]  /*6c60*/  LDGSTS.E [R246+0x8008], desc[UR16][R224.64], !P2 ;  /* 0x08008000e0f67fae */ /* 0x000fe4000d121850 */
[----:B------:R-:W2:Y:S01]  /*6c70*/  LDC R188, c[0x0][0x230] ;  /* 0x00008c00ffbc7b82 */ /* 0x000ea20000000800 */
[----:B------:R-:W-:Y:S01]  /*6c80*/  ISETP.GE.U32.AND P1, PT, R147, 0x7fffffb1, PT ;  /* 0x7fffffb19300780c */ /* 0x000fe20003f26070 */
[----:B------:R-:W-:Y:S01]  /*6c90*/  LDGSTS.E [R246+0xc008], desc[UR16][R222.64], !P2 ;  /* 0x0c008000def67fae */ /* 0x000fe2000d121850 */
[----:B------:R-:W-:-:S05]  /*6ca0*/  IMAD.WIDE R218, R11, 0x4, R206 ;  /* 0x000000040bda7825 */ /* 0x000fca00078e02ce */
[----:B------:R-:W2:Y:S01]  /*6cb0*/  LDC R191, c[0x0][0x230] ;  /* 0x00008c00ffbf7b82 */ /* 0x000ea20000000800 */
[----:B------:R-:W-:Y:S01]  /*6cc0*/  ISETP.GE.U32.AND P2, PT, R146, 0x7fffffb0, PT ;  /* 0x7fffffb09200780c */ /* 0x000fe20003f46070 */
[----:B---3--:R-:W-:Y:S01]  /*6cd0*/  VIADD R147, R212, 0xffffffce ;  /* 0xffffffced4937836 */ /* 0x008fe20000000000 */
[----:B------:R3:W-:Y:S01]  /*6ce0*/  STL.64 [R1+0x10], R210 ;  /* 0x000010d201007387 */ /* 0x0007e20000100a00 */
[----:B-1----:R-:W-:Y:S02]  /*6cf0*/  VIADD R146, R213, 0xffffffcd ;  /* 0xffffffcdd5927836 */ /* 0x002fe40000000000 */
[----:B------:R-:W-:Y:S01]  /*6d00*/  IMAD.WIDE R212, R11, 0x4, R156 ;  /* 0x000000040bd47825 */ /* 0x000fe200078e029c */
[----:B------:R-:W-:Y:S01]  /*6d10*/  LDGSTS.E [R246+0x800c], desc[UR16][R220.64], !P3 ;  /* 0x0800c000dcf67fae */ /* 0x000fe2000d921850 */
[----:B------:R-:W1:Y:S03]  /*6d20*/  LDC R195, c[0x0][0x230] ;  /* 0x00008c00ffc37b82 */ /* 0x000e660000000800 */
[----:B------:R-:W-:Y:S01]  /*6d30*/  LDGSTS.E [R246+0xc00c], desc[UR16][R218.64], !P3 ;  /* 0x0c00c000daf67fae */ /* 0x000fe2000d921850 */
[----:B------:R-:W-:Y:S01]  /*6d40*/  ISETP.GE.U32.AND P3, PT, R147, 0x7fffffaf, PT ;  /* 0x7fffffaf9300780c */ /* 0x000fe20003f66070 */
[----:B------:R-:W-:-:S02]  /*6d50*/  VIADD R147, R200, 0xffffffcc ;  /* 0xffffffccc8937836 */ /* 0x000fc40000000000 */
[----:B---3--:R-:W-:Y:S01]  /*6d60*/  IMAD.WIDE R210, R11, 0x4, R204 ;  /* 0x000000040bd27825 */ /* 0x008fe200078e02cc */
[----:B------:R-:W3:Y:S01]  /*6d70*/  LDC R157, c[0x0][0x230] ;  /* 0x00008c00ff9d7b82 */ /* 0x000ee20000000800 */
[----:B------:R-:W-:Y:S04]  /*6d80*/  LDGSTS.E [R247+0x8000], desc[UR16][R212.64], !P6 ;  /* 0x08000000d4f77fae */ /* 0x000fe8000f121850 */
[----:B------:R-:W-:Y:S03]  /*6d90*/  LDGSTS.E [R247+0xc000], desc[UR16][R216.64], !P6 ;  /* 0x0c000000d8f77fae */ /* 0x000fe6000f121850 */
[----:B------:R-:W3:Y:S01]  /*6da0*/  LDC R194, c[0x0][0x230] ;  /* 0x00008c00ffc27b82 */ /* 0x000ee20000000800 */
[----:B------:R-:W-:Y:S01]  /*6db0*/  LDGSTS.E [R247+0x8004], desc[UR16][R210.64], !P0 ;  /* 0x08004000d2f77fae */ /* 0x000fe2000c121850 */
[----:B------:R-:W-:-:S03]  /*6dc0*/  ISETP.GE.U32.AND P6, PT, R146, 0x7fffffae, PT ;  /* 0x7fffffae9200780c */ /* 0x000fc60003fc6070 */
[----:B------:R-:W-:Y:S01]  /*6dd0*/  LDGSTS.E [R247+0xc004], desc[UR16][R214.64], !P0 ;  /* 0x0c004000d6f77fae */ /* 0x000fe2000c121850 */
[----:B------:R-:W-:Y:S01]  /*6de0*/  ISETP.GE.U32.AND P0, PT, R147, 0x7fffffad, PT ;  /* 0x7fffffad9300780c */ /* 0x000fe20003f06070 */
[----:B----4-:R-:W-:Y:S01]  /*6df0*/  VIADD R147, R190, 0xffffffca ;  /* 0xffffffcabe937836 */ /* 0x010fe20000000000 */
[----:B------:R-:W4:Y:S01]  /*6e00*/  LDC R156, c[0x0][0x230] ;  /* 0x00008c00ff9c7b82 */ /* 0x000f220000000800 */
[----:B------:R-:W-:Y:S01]  /*6e10*/  LDGSTS.E [R247+0x8008], desc[UR16][R174.64], !P4 ;  /* 0x08008000aef77fae */ /* 0x000fe2000e121850 */
[----:B--2---:R-:W-:-:S03]  /*6e20*/  IADD3 R146, R201, -0x35, RZ ;  /* 0xffffffcbc9927810 */ /* 0x004fc60007ffe0ff */
[----:B------:R-:W-:Y:S03]  /*6e30*/  LDGSTS.E [R247+0xc008], desc[UR16][R178.64], !P4 ;  /* 0x0c008000b2f77fae */ /* 0x000fe6000e121850 */
[----:B------:R-:W2:Y:S01]  /*6e40*/  LDC R189, c[0x0][0x230] ;  /* 0x00008c00ffbd7b82 */ /* 0x000ea20000000800 */
[----:B------:R-:W-:Y:S01]  /*6e50*/  LDGSTS.E [R247+0x800c], desc[UR16][R198.64], !P1 ;  /* 0x0800c000c6f77fae */ /* 0x000fe2000c921850 */
[----:B------:R-:W-:-:S03]  /*6e60*/  ISETP.GE.U32.AND P4, PT, R146, 0x7fffffac, PT ;  /* 0x7fffffac9200780c */ /* 0x000fc60003f86070 */
[----:B------:R-:W-:Y:S01]  /*6e70*/  LDGSTS.E [R247+0xc00c], desc[UR16][R202.64], !P1 ;  /* 0x0c00c000caf77fae */ /* 0x000fe2000c921850 */
[----:B------:R-:W-:Y:S01]  /*6e80*/  ISETP.GE.U32.AND P1, PT, R147, 0x7fffffab, PT ;  /* 0x7fffffab9300780c */ /* 0x000fe20003f26070 */
[----:B------:R-:W-:Y:S01]  /*6e90*/  VIADD R147, R188, 0xffffffc8 ;  /* 0xffffffc8bc937836 */ /* 0x000fe20000000000 */
[----:B------:R-:W2:Y:S01]  /*6ea0*/  LDC R206, c[0x0][0x230] ;  /* 0x00008c00ffce7b82 */ /* 0x000ea20000000800 */
[----:B------:R-:W-:Y:S01]  /*6eb0*/  VIADD R146, R191, 0xffffffc9 ;  /* 0xffffffc9bf927836 */ /* 0x000fe20000000000 */
[----:B------:R-:W-:Y:S04]  /*6ec0*/  LDGSTS.E [R248+0x8000], desc[UR16][R240.64], !P2 ;  /* 0x08000000f0f87fae */ /* 0x000fe8000d121850 */
[----:B------:R-:W-:Y:S02]  /*6ed0*/  LDGSTS.E [R248+0xc000], desc[UR16][R186.64], !P2 ;  /* 0x0c000000baf87fae */ /* 0x000fe4000d121850 */
[----:B------:R-:W2:Y:S01]  /*6ee0*/  LDC R188, c[0x0][0x230] ;  /* 0x00008c00ffbc7b82 */ /* 0x000ea20000000800 */
[----:B------:R-:W-:Y:S01]  /*6ef0*/  ISETP.GE.U32.AND P2, PT, R146, 0x7fffffaa, PT ;  /* 0x7fffffaa9200780c */ /* 0x000fe20003f46070 */
[----:B-1----:R-:W-:Y:S01]  /*6f00*/  VIADD R146, R195, 0xffffffc7 ;  /* 0xffffffc7c3927836 */ /* 0x002fe20000000000 */
[----:B------:R-:W-:Y:S04]  /*6f10*/  LDGSTS.E [R248+0x8004], desc[UR16][R172.64], !P3 ;  /* 0x08004000acf87fae */ /* 0x000fe8000d921850 */
[----:B------:R-:W-:Y:S01]  /*6f20*/  LDGSTS.E [R248+0xc004], desc[UR16][R196.64], !P3 ;  /* 0x0c004000c4f87fae */ /* 0x000fe2000d921850 */
[----:B------:R-:W-:Y:S01]  /*6f30*/  ISETP.GE.U32.AND P3, PT, R147, 0x7fffffa9, PT ;  /* 0x7fffffa99300780c */ /* 0x000fe20003f66070 */
[----:B---3--:R-:W-:-:S02]  /*6f40*/  VIADD R147, R157, 0xffffffc6 ;  /* 0xffffffc69d937836 */ /* 0x008fc40000000000 */
[----:B------:R-:W-:Y:S01]  /*6f50*/  LDGSTS.E [R248+0x8008], desc[UR16][R160.64], !P6 ;  /* 0x08008000a0f87fae */ /* 0x000fe2000f121850 */
[----:B------:R-:W-:Y:S01]  /*6f60*/  IMAD.WIDE R150, R11, 0x4, R150 ;  /* 0x000000040b967825 */ /* 0x000fe200078e0296 */
[----:B------:R-:W1:Y:S02]  /*6f70*/  LDC R157, c[0x0][0x230] ;  /* 0x00008c00ff9d7b82 */ /* 0x000e640000000800 */
[----:B------:R-:W-:Y:S01]  /*6f80*/  LDGSTS.E [R248+0xc008], desc[UR16][R192.64], !P6 ;  /* 0x0c008000c0f87fae */ /* 0x000fe2000f121850 */
[----:B------:R-:W-:Y:S01]  /*6f90*/  ISETP.GE.U32.AND P6, PT, R146, 0x7fffffa8, PT ;  /* 0x7fffffa89200780c */ /* 0x000fe20003fc6070 */
[----:B------:R-:W-:Y:S02]  /*6fa0*/  VIADD R146, R194, 0xffffffc5 ;  /* 0xffffffc5c2927836 */ /* 0x000fe40000000000 */
[----:B------:R-:W-:Y:S04]  /*6fb0*/  LDGSTS.E [R248+0x800c], desc[UR16][R184.64], !P0 ;  /* 0x0800c000b8f87fae */ /* 0x000fe8000c121850 */
[----:B------:R-:W-:Y:S01]  /*6fc0*/  LDGSTS.E [R248+0xc00c], desc[UR16][R158.64], !P0 ;  /* 0x0c00c0009ef87fae */ /* 0x000fe2000c121850 */
[----:B------:R-:W-:Y:S01]  /*6fd0*/  ISETP.GE.U32.AND P0, PT, R147, 0x7fffffa7, PT ;  /* 0x7fffffa79300780c */ /* 0x000fe20003f06070 */
[----:B----4-:R-:W-:-:S02]  /*6fe0*/  VIADD R147, R156, 0xffffffc4 ;  /* 0xffffffc49c937836 */ /* 0x010fc40000000000 */
[----:B------:R-:W-:Y:S01]  /*6ff0*/  LDGSTS.E [R249+0x8000], desc[UR16][R226.64], !P4 ;  /* 0x08000000e2f97fae */ /* 0x000fe2000e121850 */
[----:B------:R-:W3:Y:S03]  /*7000*/  LDC R156, c[0x0][0x230] ;  /* 0x00008c00ff9c7b82 */ /* 0x000ee60000000800 */
[----:B------:R-:W-:Y:S01]  /*7010*/  LDGSTS.E [R249+0xc000], desc[UR16][R180.64], !P4 ;  /* 0x0c000000b4f97fae */ /* 0x000fe2000e121850 */
[----:B------:R-:W-:Y:S01]  /*7020*/  ISETP.GE.U32.AND P4, PT, R146, 0x7fffffa6, PT ;  /* 0x7fffffa69200780c */ /* 0x000fe20003f86070 */
[----:B--2---:R-:W-:Y:S02]  /*7030*/  VIADD R146, R189, 0xffffffc3 ;  /* 0xffffffc3bd927836 */ /* 0x004fe40000000000 */
[----:B------:R-:W-:Y:S04]  /*7040*/  LDGSTS.E [R249+0x8004], desc[UR16][R176.64], !P1 ;  /* 0x08004000b0f97fae */ /* 0x000fe8000c921850 */
[----:B------:R-:W-:Y:S04]  /*7050*/  LDGSTS.E [R249+0xc004], desc[UR16][R182.64], !P1 ;  /* 0x0c004000b6f97fae */ /* 0x000fe8000c921850 */
[----:B------:R-:W-:Y:S04]  /*7060*/  LDGSTS.E [R249+0x8008], desc[UR16][R244.64], !P2 ;  /* 0x08008000f4f97fae */ /* 0x000fe8000d121850 */
[----:B------:R-:W-:Y:S01]  /*7070*/  LDGSTS.E [R249+0xc008], desc[UR16][R168.64], !P2 ;  /* 0x0c008000a8f97fae */ /* 0x000fe2000d121850 */
[----:B------:R-:W-:Y:S01]  /*7080*/  ISETP.GE.U32.AND P2, PT, R146, 0x7fffffa4, PT ;  /* 0x7fffffa49200780c */ /* 0x000fe20003f46070 */
[----:B------:R-:W-:-:S02]  /*7090*/  VIADD R146, R188, 0xffffffc2 ;  /* 0xffffffc2bc927836 */ /* 0x000fc40000000000 */
[----:B------:R-:W2:Y:S01]  /*70a0*/  LDC R188, c[0x0][0x230] ;  /* 0x00008c00ffbc7b82 */ /* 0x000ea20000000800 */
[----:B------:R-:W-:Y:S01]  /*70b0*/  LDGSTS.E [R249+0x800c], desc[UR16][R242.64], !P3 ;  /* 0x0800c000f2f97fae */ /* 0x000fe2000d921850 */
[----:B------:R-:W-:Y:S01]  /*70c0*/  ISETP.GE.U32.AND P1, PT, R147, 0x7fffffa5, PT ;  /* 0x7fffffa59300780c */ /* 0x000fe20003f26070 */
[C---:B------:R-:W-:Y:S02]  /*70d0*/  IMAD.WIDE R152, R11.reuse, 0x4, R152 ;  /* 0x000000040b987825 */ /* 0x040fe400078e0298 */
[----:B------:R-:W-:Y:S02]  /*70e0*/  LDGSTS.E [R249+0xc00c], desc[UR16][R170.64], !P3 ;  /* 0x0c00c000aaf97fae */ /* 0x000fe4000d921850 */
[C---:B------:R-:W-:Y:S01]  /*70f0*/  IMAD.WIDE R166, R11.reuse, 0x4, R166 ;  /* 0x000000040ba67825 */ /* 0x040fe200078e02a6 */
[----:B------:R-:W4:Y:S01]  /*7100*/  LDC R147, c[0x0][0x230] ;  /* 0x00008c00ff937b82 */ /* 0x000f220000000800 */
[----:B------:R-:W-:Y:S02]  /*7110*/  LDGSTS.E [R250+0x8000], desc[UR16][R234.64], !P6 ;  /* 0x08000000eafa7fae */ /* 0x000fe4000f121850 */
[----:B------:R-:W-:-:S02]  /*7120*/  IMAD.WIDE R164, R11, 0x4, R164 ;  /* 0x000000040ba47825 */ /* 0x000fc400078e02a4 */
[----:B------:R-:W-:Y:S01]  /*7130*/  LDGSTS.E [R250+0xc000], desc[UR16][R150.64], !P6 ;  /* 0x0c00000096fa7fae */ /* 0x000fe2000f121850 */
[----:B------:R-:W-:Y:S01]  /*7140*/  ISETP.GT.AND P6, PT, R16, 0x5f, PT ;  /* 0x0000005f1000780c */ /* 0x000fe20003fc4270 */
[C---:B------:R-:W-:Y:S02]  /*7150*/  IMAD.WIDE R162, R11.reuse, 0x4, R162 ;  /* 0x000000040ba27825 */ /* 0x040fe400078e02a2 */
[----:B------:R-:W-:Y:S01]  /*7160*/  LDGSTS.E [R250+0x8004], desc[UR16][R152.64], !P0 ;  /* 0x0800400098fa7fae */ /* 0x000fe2000c121850 */
[----:B------:R-:W-:Y:S01]  /*7170*/  SEL R10, R10, RZ, P6 ;  /* 0x000000ff0a0a7207 */ /* 0x000fe20003000000 */
[C---:B------:R-:W-:Y:S02]  /*7180*/  IMAD.WIDE R148, R11.reuse, 0x4, R148 ;  /* 0x000000040b947825 */ /* 0x040fe400078e0294 */
[----:B------:R-:W-:Y:S02]  /*7190*/  LDGSTS.E [R250+0xc004], desc[UR16][R166.64], !P0 ;  /* 0x0c004000a6fa7fae */ /* 0x000fe4000c121850 */
[----:B------:R-:W-:-:S02]  /*71a0*/  IMAD.WIDE R154, R11, 0x4, R154 ;  /* 0x000000040b9a7825 */ /* 0x000fc400078e029a */
[----:B------:R-:W-:Y:S02]  /*71b0*/  LDGSTS.E [R250+0x8008], desc[UR16][R164.64], !P4 ;  /* 0x08008000a4fa7fae */ /* 0x000fe4000e121850 */
[C---:B------:R-:W-:Y:S02]  /*71c0*/  IMAD.WIDE R238, R11.reuse, 0x4, R238 ;  /* 0x000000040bee7825 */ /* 0x040fe400078e02ee */
[----:B------:R-:W-:Y:S01]  /*71d0*/  LDGSTS.E [R250+0xc008], desc[UR16][R162.64], !P4 ;  /* 0x0c008000a2fa7fae */ /* 0x000fe2000e121850 */
[----:B------:R-:W-:Y:S01]  /*71e0*/  ISETP.NE.U32.AND P4, PT, R10, RZ, PT ;  /* 0x000000ff0a00720c */ /* 0x000fe20003f85070 */
[----:B------:R-:W-:Y:S02]  /*71f0*/  IMAD.WIDE R144, R11, 0x4, R144 ;  /* 0x000000040b907825 */ /* 0x000fe400078e0290 */
[----:B------:R-:W-:Y:S02]  /*7200*/  LDGSTS.E [R250+0x800c], desc[UR16][R148.64], !P1 ;  /* 0x0800c00094fa7fae */ /* 0x000fe4000c921850 */
[----:B---3--:R-:W-:-:S02]  /*7210*/  VIADD R10, R156, 0xffffffbe ;  /* 0xffffffbe9c0a7836 */ /* 0x008fc40000000000 */
[----:B------:R-:W-:Y:S01]  /*7220*/  VIADD R209, R209, 0xffffffc0 ;  /* 0xffffffc0d1d17836 */ /* 0x000fe20000000000 */
[----:B------:R-:W-:Y:S04]  /*7230*/  LDGSTS.E [R250+0xc00c], desc[UR16][R154.64], !P1 ;  /* 0x0c00c0009afa7fae */ /* 0x000fe8000c921850 */
[----:B------:R-:W-:Y:S01]  /*7240*/  LDGSTS.E [R251+0x8000], desc[UR16][R238.64], !P2 ;  /* 0x08000000eefb7fae */ /* 0x000fe2000d121850 */
[----:B------:R-:W-:-:S03]  /*7250*/  ISETP.GE.U32.AND P6, PT, R209, 0x7fffffa1, PT ;  /* 0x7fffffa1d100780c */ /* 0x000fc60003fc6070 */
[----:B------:R-:W3:Y:S04]  /*7260*/  LDL.LU.64 R200, [R1+0x38] ;  /* 0x0000380001c87983 */ /* 0x000ee80000300a00 */
[----:B------:R-:W-:Y:S01]  /*7270*/  LDGSTS.E [R251+0xc000], desc[UR16][R144.64], !P2 ;  /* 0x0c00000090fb7fae */ /* 0x000fe2000d121850 */
[----:B------:R-:W-:Y:S01]  /*7280*/  ISETP.GE.U32.AND P2, PT, R10, 0x7fffff9f, PT ;  /* 0x7fffff9f0a00780c */ /* 0x000fe20003f46070 */
[----:B------:R-:W-:Y:S02]  /*7290*/  IMAD.SHL.U32 R10, R3, 0x20, RZ ;  /* 0x00000020030a7824 */ /* 0x000fe400078e00ff */
[----:B------:R-:W3:Y:S01]  /*72a0*/  LDL.LU.64 R190, [R1+0x40] ;  /* 0x0000400001be7983 */ /* 0x000ee20000300a00 */
[----:B--2---:R-:W-:-:S03]  /*72b0*/  VIADD R3, R188, 0xffffffbd ;  /* 0xffffffbdbc037836 */ /* 0x004fc60000000000 */
[----:B------:R-:W2:Y:S04]  /*72c0*/  LDL.LU.64 R194, [R1+0x48] ;  /* 0x0000480001c27983 */ /* 0x000ea80000300a00 */
[----:B------:R-:W2:Y:S04]  /*72d0*/  LDL.LU.64 R204, [R1+0x50] ;  /* 0x0000500001cc7983 */ /* 0x000ea80000300a00 */
[----:B------:R-:W2:Y:S04]  /*72e0*/  LDL.LU.64 R208, [R1+0xa8] ;  /* 0x0000a80001d07983 */ /* 0x000ea80000300a00 */
[----:B------:R-:W2:Y:S01]  /*72f0*/  LDL.LU.64 R188, [R1+0xa0] ;  /* 0x0000a00001bc7983 */ /* 0x000ea20000300a00 */
[----:B------:R-:W-:-:S02]  /*7300*/  ISETP.GE.U32.AND P3, PT, R146, 0x7fffffa3, PT ;  /* 0x7fffffa39200780c */ /* 0x000fc40003f66070 */
[----:B-1----:R-:W-:-:S04]  /*7310*/  IADD3 R146, R157, -0x3f, RZ ;  /* 0xffffffc19d927810 */ /* 0x002fc80007ffe0ff */
[----:B------:R-:W-:Y:S01]  /*7320*/  ISETP.GE.U32.AND P0, PT, R146, 0x7fffffa2, PT ;  /* 0x7fffffa29200780c */ /* 0x000fe20003f06070 */
[----:B----4-:R-:W-:-:S05]  /*7330*/  VIADD R146, R147, 0xffffffbf ;  /* 0xffffffbf93927836 */ /* 0x010fca0000000000 */
[----:B------:R-:W-:Y:S01]  /*7340*/  ISETP.GE.U32.AND P1, PT, R146, 0x7fffffa0, PT ;  /* 0x7fffffa09200780c */ /* 0x000fe20003f26070 */
        /* <DEDUP_REMOVED lines=52> */
[----:B---3--:R-:W-:-:S05]  /*7690*/  IMAD.WIDE R200, R11, 0x4, R200 ;  /* 0x000000040bc87825 */ /* 0x008fca00078e02c8 */
[----:B------:R-:W-:Y:S01]  /*76a0*/  LDGSTS.E [R251+0x8004], desc[UR16][R200.64], !P3 ;  /* 0x08004000c8fb7fae */ /* 0x000fe2000d921850 */
[----:B------:R-:W-:-:S04]  /*76b0*/  IMAD.WIDE R190, R11, 0x4, R190 ;  /* 0x000000040bbe7825 */ /* 0x000fc800078e02be */
[----:B--2---:R-:W-:-:S04]  /*76c0*/  IMAD.WIDE R156, R11, 0x4, R194 ;  /* 0x000000040b9c7825 */ /* 0x004fc800078e02c2 */
[----:B------:R-:W-:-:S05]  /*76d0*/  IMAD.WIDE R194, R11, 0x4, R204 ;  /* 0x000000040bc27825 */ /* 0x000fca00078e02cc */
[----:B------:R-:W-:Y:S01]  /*76e0*/  LDGSTS.E [R251+0xc004], desc[UR16][R194.64], !P3 ;  /* 0x0c004000c2fb7fae */ /* 0x000fe2000d921850 */
[----:B------:R-:W-:-:S03]  /*76f0*/  IMAD.WIDE R82, R11, 0x4, R188 ;  /* 0x000000040b527825 */ /* 0x000fc600078e02bc */
[----:B------:R-:W-:Y:S01]  /*7700*/  LDGSTS.E [R251+0x8008], desc[UR16][R190.64], !P0 ;  /* 0x08008000befb7fae */ /* 0x000fe2000c121850 */
[----:B------:R-:W-:-:S03]  /*7710*/  IMAD.WIDE R188, R11, 0x4, R208 ;  /* 0x000000040bbc7825 */ /* 0x000fc600078e02d0 */
[----:B------:R-:W-:Y:S04]  /*7720*/  LDGSTS.E [R251+0xc008], desc[UR16][R82.64], !P0 ;  /* 0x0c00800052fb7fae */ /* 0x000fe8000c121850 */
[----:B------:R-:W-:Y:S04]  /*7730*/  LDGSTS.E [R251+0x800c], desc[UR16][R156.64], !P6 ;  /* 0x0800c0009cfb7fae */ /* 0x000fe8000f121850 */
[----:B------:R-:W-:Y:S04]  /*7740*/  LDGSTS.E [R251+0xc00c], desc[UR16][R188.64], !P6 ;  /* 0x0c00c000bcfb7fae */ /* 0x000fe8000f121850 */
[----:B------:R-:W0:Y:S04]  /*7750*/  LDGDEPBAR ;  /* 0x00000000000079af */ /* 0x000e280000000000 */
        /* <DEDUP_REMOVED lines=42> */
[----:B------:R-:W-:Y:S01]  /*7a00*/  LDGSTS.E [R6+0x2aa00], desc[UR16][R124.64], P5 ;  /* 0x2aa000007c067fae */ /* 0x000fe2000a921850 */
[----:B------:R-:W-:-:S03]  /*7a10*/  IMAD.WIDE R106, R10, 0x4, R106 ;  /* 0x000000040a6a7825 */ /* 0x000fc600078e026a */
        /* <DEDUP_REMOVED lines=33> */
[----:B------:R-:W-:Y:S01]  /*7c30*/  IMAD.WIDE R204, R11, 0x4, R236 ;  /* 0x000000040bcc7825 */ /* 0x000fe200078e02ec */
[----:B------:R-:W-:Y:S06]  /*7c40*/  BAR.SYNC.DEFER_BLOCKING 0x0 ;  /* 0x0000000000007b1d */ /* 0x000fec0000010000 */
[----:B------:R-:W2:Y:S04]  /*7c50*/  LDL.LU.64 R208, [R1+0x88] ;  /* 0x0000880001d07983 */ /* 0x000ea80000300a00 */
[----:B------:R-:W3:Y:S04]  /*7c60*/  LDL.LU.64 R236, [R1+0x78] ;  /* 0x0000780001ec7983 */ /* 0x000ee80000300a00 */
[----:B------:R-:W-:Y:S01]  /*7c70*/  @!PT LDS RZ, [RZ] ;  /* 0x00000000fffff984 */ /* 0x000fe20000000800 */
[----:B------:R-:W-:Y:S01]  /*7c80*/  @!PT LDS RZ, [RZ] ;  /* 0x00000000fffff984 */ /* 0x000fe20000000800 */
[----:B------:R-:W-:Y:S01]  /*7c90*/  @!PT LDS RZ, [RZ] ;  /* 0x00000000fffff984 */ /* 0x000fe20000000800 */
[----:B------:R1:W-:Y:S04]  /*7ca0*/  LDGSTS.E [R17+0x10000], desc[UR16][R204.64], !P1 ;  /* 0x10000000cc117fae */ /* 0x0003e8000c921850 */
[----:B------:R-:W1:Y:S01]  /*7cb0*/  LDL.LU.64 R204, [R1+0x98] ;  /* 0x0000980001cc7983 */ /* 0x000e620000300a00 */
[----:B------:R-:W-:Y:S01]  /*7cc0*/  ISETP.GE.U32.AND P0, PT, R3, 0x7fffff9e, PT ;  /* 0x7fffff9e0300780c */ /* 0x000fe20003f06070 */
[----:B------:R-:W-:-:S02]  /*7cd0*/  VIADD R3, R206, 0xffffffbc ;  /* 0xffffffbcce037836 */ /* 0x000fc40000000000 */
[----:B------:R-:W4:Y:S01]  /*7ce0*/  LDL.LU.64 R206, [R1+0x90] ;  /* 0x0000900001ce7983 */ /* 0x000f220000300a00 */
[----:B-1----:R-:W-:-:S05]  /*7cf0*/  IMAD.WIDE R204, R11, 0x4, R204 ;  /* 0x000000040bcc7825 */ /* 0x002fca00078e02cc */
[----:B------:R-:W-:Y:S04]  /*7d00*/  LDGSTS.E [R17+0x14000], desc[UR16][R204.64], !P1 ;  /* 0x14000000cc117fae */ /* 0x000fe8000c921850 */
[----:B------:R-:W3:Y:S01]  /*7d10*/  LDL.LU.64 R204, [R1+0x80] ;  /* 0x0000800001cc7983 */ /* 0x000ee20000300a00 */
[----:B----4-:R-:W-:-:S04]  /*7d20*/  IMAD.WIDE R206, R11, 0x4, R206 ;  /* 0x000000040bce7825 */ /* 0x010fc800078e02ce */
[C---:B--2---:R-:W-:Y:S01]  /*7d30*/  IMAD.WIDE R208, R11.reuse, 0x4, R208 ;  /* 0x000000040bd07825 */ /* 0x044fe200078e02d0 */
[----:B------:R3:W-:Y:S04]  /*7d40*/  LDGSTS.E [R17+0x10004], desc[UR16][R206.64], !P2 ;  /* 0x10004000ce117fae */ /* 0x0007e8000d121850 */
[----:B------:R1:W-:Y:S01]  /*7d50*/  LDGSTS.E [R17+0x14004], desc[UR16][R208.64], !P2 ;  /* 0x14004000d0117fae */ /* 0x0003e2000d121850 */
[----:B---3--:R-:W-:Y:S01]  /*7d60*/  IMAD.WIDE R206, R11, 0x4, R236 ;  /* 0x000000040bce7825 */ /* 0x008fe200078e02ec */
[----:B------:R-:W-:Y:S01]  /*7d70*/  ISETP.GE.U32.AND P1, PT, R3, 0x7fffff9d, PT ;  /* 0x7fffff9d0300780c */ /* 0x000fe20003f26070 */
[----:B------:R-:W2:Y:S01]  /*7d80*/  LDC R236, c[0x0][0x230] ;  /* 0x00008c00ffec7b82 */ /* 0x000ea20000000800 */
[----:B------:R-:W1:Y:S07]  /*7d90*/  LDL.LU.64 R208, [R1+0x70] ;  /* 0x0000700001d07983 */ /* 0x000e6e0000300a00 */
[----:B------:R-:W3:Y:S08]  /*7da0*/  LDC R3, c[0x0][0x230] ;  /* 0x00008c00ff037b82 */ /* 0x000ef00000000800 */
[----:B------:R-:W4:Y:S01]  /*7db0*/  LDC R237, c[0x0][0x230] ;  /* 0x00008c00ffed7b82 */ /* 0x000f220000000800 */
[----:B------:R-:W-:-:S05]  /*7dc0*/  IMAD.WIDE R204, R11, 0x4, R204 ;  /* 0x000000040bcc7825 */ /* 0x000fca00078e02cc */
[----:B------:R2:W-:Y:S04]  /*7dd0*/  LDGSTS.E [R17+0x10008], desc[UR16][R204.64], !P0 ;  /* 0x10008000cc117fae */ /* 0x0005e8000c121850 */
[----:B------:R4:W-:Y:S04]  /*7de0*/  LDGSTS.E [R17+0x14008], desc[UR16][R206.64], !P0 ;  /* 0x14008000ce117fae */ /* 0x0009e8000c121850 */
[----:B------:R-:W2:Y:S04]  /*7df0*/  LDL.LU.64 R204, [R1+0x68] ;  /* 0x0000680001cc7983 */ /* 0x000ea80000300a00 */
[----:B------:R-:W4:Y:S01]  /*7e00*/  LDL.LU.64 R206, [R1+0x60] ;  /* 0x0000600001ce7983 */ /* 0x000f220000300a00 */
[----:B---3--:R-:W-:-:S05]  /*7e10*/  VIADD R3, R3, 0xffffffbb ;  /* 0xffffffbb03037836 */ /* 0x008fca0000000000 */
[----:B------:R-:W-:Y:S01]  /*7e20*/  ISETP.GE.U32.AND P2, PT, R3, 0x7fffff9c, PT ;  /* 0x7fffff9c0300780c */ /* 0x000fe20003f46070 */
[----:B-1----:R-:W-:-:S05]  /*7e30*/  IMAD.WIDE R208, R11, 0x4, R208 ;  /* 0x000000040bd07825 */ /* 0x002fca00078e02d0 */
[----:B------:R-:W-:Y:S04]  /*7e40*/  LDGSTS.E [R17+0x1000c], desc[UR16][R208.64], !P1 ;  /* 0x1000c000d0117fae */ /* 0x000fe8000c921850 */
[----:B------:R-:W3:Y:S01]  /*7e50*/  LDL.LU.64 R208, [R1+0x30] ;  /* 0x0000300001d07983 */ /* 0x000ee20000300a00 */
[----:B--2---:R-:W-:-:S04]  /*7e60*/  IMAD.WIDE R204, R11, 0x4, R204 ;  /* 0x000000040bcc7825 */ /* 0x004fc800078e02cc */
[----:B----4-:R-:W-:Y:S01]  /*7e70*/  IMAD.WIDE R206, R11, 0x4, R206 ;  /* 0x000000040bce7825 */ /* 0x010fe200078e02ce */
[----:B------:R1:W-:Y:S04]  /*7e80*/  LDGSTS.E [R17+0x1400c], desc[UR16][R204.64], !P1 ;  /* 0x1400c000cc117fae */ /* 0x0003e8000c921850 */
[----:B------:R2:W-:Y:S04]  /*7e90*/  LDGSTS.E [R14+0x10000], desc[UR16][R206.64], !P2 ;  /* 0x10000000ce0e7fae */ /* 0x0005e8000d121850 */
[----:B------:R-:W4:Y:S01]  /*7ea0*/  LDL.LU.64 R204, [R1+0x28] ;  /* 0x0000280001cc7983 */ /* 0x000f220000300a00 */
[----:B------:R-:W-:Y:S01]  /*7eb0*/  VIADD R3, R236, 0xffffffba ;  /* 0xffffffbaec037836 */ /* 0x000fe20000000000 */
[----:B-1----:R-:W1:Y:S02]  /*7ec0*/  LDC R17, c[0x0][0x230] ;  /* 0x00008c00ff117b82 */ /* 0x002e640000000800 */
[----:B------:R-:W2:Y:S02]  /*7ed0*/  LDL.LU.64 R206, [R1+0x58] ;  /* 0x0000580001ce7983 */ /* 0x000ea40000300a00 */
[----:B------:R-:W-:-:S04]  /*7ee0*/  ISETP.GE.U32.AND P0, PT, R3, 0x7fffff9b, PT ;  /* 0x7fffff9b0300780c */ /* 0x000fc80003f06070 */
[----:B------:R-:W1:Y:S01]  /*7ef0*/  LDC R3, c[0x0][0x230] ;  /* 0x00008c00ff037b82 */ /* 0x000e620000000800 */
[----:B---3--:R-:W-:-:S07]  /*7f00*/  IMAD.WIDE R208, R11, 0x4, R208 ;  /* 0x000000040bd07825 */ /* 0x008fce00078e02d0 */
[----:B------:R-:W3:Y:S01]  /*7f10*/  LDC R236, c[0x0][0x230] ;  /* 0x00008c00ffec7b82 */ /* 0x000ee20000000800 */
[----:B----4-:R-:W-:-:S04]  /*7f20*/  IMAD.WIDE R204, R11, 0x4, R204 ;  /* 0x000000040bcc7825 */ /* 0x010fc800078e02cc */
[----:B--2---:R-:W-:-:S05]  /*7f30*/  IMAD.WIDE R206, R11, 0x4, R206 ;  /* 0x000000040bce7825 */ /* 0x004fca00078e02ce */
[----:B------:R2:W-:Y:S04]  /*7f40*/  LDGSTS.E [R14+0x14000], desc[UR16][R206.64], !P2 ;  /* 0x14000000ce0e7fae */ /* 0x0005e8000d121850 */
[----:B------:R-:W-:Y:S04]  /*7f50*/  LDGSTS.E [R14+0x10004], desc[UR16][R208.64], !P0 ;  /* 0x10004000d00e7fae */ /* 0x000fe8000c121850 */
[----:B------:R4:W-:Y:S04]  /*7f60*/  LDGSTS.E [R14+0x14004], desc[UR16][R204.64], !P0 ;  /* 0x14004000cc0e7fae */ /* 0x0009e8000c121850 */
[----:B------:R-:W2:Y:S04]  /*7f70*/  LDL.LU.64 R206, [R1+0x20] ;  /* 0x0000200001ce7983 */ /* 0x000ea80000300a00 */
[----:B------:R-:W4:Y:S04]  /*7f80*/  LDL.LU.64 R208, [R1+0x10] ;  /* 0x0000100001d07983 */ /* 0x000f280000300a00 */
[----:B------:R-:W4:Y:S01]  /*7f90*/  LDL.LU.64 R204, [R1+0x18] ;  /* 0x0000180001cc7983 */ /* 0x000f220000300a00 */
[----:B-1----:R-:W-:-:S05]  /*7fa0*/  VIADD R3, R3, 0xffffffb9 ;  /* 0xffffffb903037836 */ /* 0x002fca0000000000 */
[----:B------:R-:W-:Y:S02]  /*7fb0*/  ISETP.GE.U32.AND P1, PT, R3, 0x7fffff9a, PT ;  /* 0x7fffff9a0300780c */ /* 0x000fe40003f26070 */
[----:B------:R-:W-:Y:S01]  /*7fc0*/  IADD3 R17, R17, -0x48, RZ ;  /* 0xffffffb811117810 */ /* 0x000fe20007ffe0ff */
[----:B------:R-:W-:Y:S02]  /*7fd0*/  VIADD R3, R237, 0xffffffb7 ;  /* 0xffffffb7ed037836 */ /* 0x000fe40000000000 */
[----:B------:R-:W1:Y:S01]  /*7fe0*/  LDC R237, c[0x0][0x230] ;  /* 0x00008c00ffed7b82 */ /* 0x000e620000000800 */
[----:B------:R-:W-:Y:S02]  /*7ff0*/  ISETP.GE.U32.AND P3, PT, R17, 0x7fffff99, PT ;  /* 0x7fffff991100780c */ /* 0x000fe40003f66070 */
[----:B------:R-:W-:-:S05]  /*8000*/  ISETP.GE.U32.AND P0, PT, R3, 0x7fffff98, PT ;  /* 0x7fffff980300780c */ /* 0x000fca0003f06070 */
[----:B------:R-:W1:Y:S01]  /*8010*/  LDC R3, c[0x0][0x230] ;  /* 0x00008c00ff037b82 */ /* 0x000e620000000800 */
[----:B---3--:R-:W-:-:S07]  /*8020*/  VIADD R17, R236, 0xffffffb6 ;  /* 0xffffffb6ec117836 */ /* 0x008fce0000000000 */
[----:B------:R-:W3:Y:S01]  /*8030*/  LDC R236, c[0x0][0x230] ;  /* 0x00008c00ffec7b82 */ /* 0x000ee20000000800 */
[----:B-1----:R-:W-:-:S05]  /*8040*/  VIADD R3, R3, 0xffffffb5 ;  /* 0xffffffb503037836 */ /* 0x002fca0000000000 */
[----:B------:R-:W-:Y:S01]  /*8050*/  ISETP.GE.U32.AND P2, PT, R3, 0x7fffff96, PT ;  /* 0x7fffff960300780c */ /* 0x000fe20003f46070 */
[----:B------:R-:W-:-:S04]  /*8060*/  IMAD.WIDE R218, R11, 0x4, R218 ;  /* 0x000000040bda7825 */ /* 0x000fc800078e02da */
[----:B------:R-:W-:-:S04]  /*8070*/  IMAD.WIDE R212, R11, 0x4, R212 ;  /* 0x000000040bd47825 */ /* 0x000fc800078e02d4 */
[----:B------:R-:W-:-:S04]  /*8080*/  IMAD.WIDE R216, R11, 0x4, R216 ;  /* 0x000000040bd87825 */ /* 0x000fc800078e02d8 */
[----:B------:R-:W-:-:S04]  /*8090*/  IMAD.WIDE R210, R11, 0x4, R210 ;  /* 0x000000040bd27825 */ /* 0x000fc800078e02d2 */
[----:B--2---:R-:W-:-:S05]  /*80a0*/  IMAD.WIDE R206, R11, 0x4, R206 ;  /* 0x000000040bce7825 */ /* 0x004fca00078e02ce */
[----:B------:R1:W-:Y:S01]  /*80b0*/  LDGSTS.E [R14+0x10008], desc[UR16][R206.64], !P1 ;  /* 0x10008000ce0e7fae */ /* 0x0003e2000c921850 */
[----:B----4-:R-:W-:-:S05]  /*80c0*/  IMAD.WIDE R204, R11, 0x4, R204 ;  /* 0x000000040bcc7825 */ /* 0x010fca00078e02cc */
[----:B------:R2:W-:Y:S01]  /*80d0*/  LDGSTS.E [R14+0x14008], desc[UR16][R204.64], !P1 ;  /* 0x14008000cc0e7fae */ /* 0x0005e2000c921850 */
[----:B-1----:R-:W-:-:S03]  /*80e0*/  IMAD.WIDE R206, R11, 0x4, R4 ;  /* 0x000000040bce7825 */ /* 0x002fc600078e0204 */
[----:B------:R-:W5:Y:S01]  /*80f0*/  LDL.LU.64 R4, [R1+0x9c8] ;  /* 0x0009c80001047983 */ /* 0x000f620000300a00 */
[----:B--2---:R-:W-:-:S03]  /*8100*/  IMAD.WIDE R204, R11, 0x4, R8 ;  /* 0x000000040bcc7825 */ /* 0x004fc600078e0208 */
[----:B------:R-:W5:Y:S04]  /*8110*/  LDL.LU.64 R8, [R1+0x9c0] ;  /* 0x0009c00001087983 */ /* 0x000f680000300a00 */
[----:B------:R1:W-:Y:S04]  /*8120*/  STL [R1+0x400], RZ ;  /* 0x000400ff01007387 */ /* 0x0003e80000100800 */
        /* <DEDUP_REMOVED lines=157> */
[----:B------:R1:W-:Y:S01]  /*8b00*/  STL [R1+0x278], RZ ;  /* 0x000278ff01007387 */ /* 0x0003e20000100800 */
[----:B------:R-:W-:-:S03]  /*8b10*/  IMAD.WIDE R208, R11, 0x4, R208 ;  /* 0x000000040bd07825 */ /* 0x000fc600078e02d0 */
        /* <DEDUP_REMOVED lines=8> */
[----:B------:R2:W-:Y:S04]  /*8ba0*/  LDGSTS.E [R14+0x1000c], desc[UR16][R208.64], !P3 ;  /* 0x1000c000d00e7fae */ /* 0x0005e8000d921850 */
[----:B------:R1:W-:Y:S04]  /*8bb0*/  STL [R1+0x29c], RZ ;  /* 0x00029cff01007387 */ /* 0x0003e80000100800 */
[----:B------:R1:W-:Y:S01]  /*8bc0*/  STL [R1+0x2a0], RZ ;  /* 0x0002a0ff01007387 */ /* 0x0003e20000100800 */
[----:B--2---:R-:W2:Y:S03]  /*8bd0*/  LDC R209, c[0x0][0x230] ;  /* 0x00008c00ffd17b82 */ /* 0x004ea60000000800 */
        /* <DEDUP_REMOVED lines=13> */
[----:B------:R-:W-:-:S02]  /*8cb0*/  ISETP.GE.U32.AND P1, PT, R17, 0x7fffff97, PT ;  /* 0x7fffff971100780c */ /* 0x000fc40003f26070 */
[----:B------:R-:W4:Y:S01]  /*8cc0*/  LDC R17, c[0x0][0x230] ;  /* 0x00008c00ff117b82 */ /* 0x000f220000000800 */
[----:B------:R1:W-:Y:S04]  /*8cd0*/  STL [R1+0x2d8], RZ ;  /* 0x0002d8ff01007387 */ /* 0x0003e80000100800 */
[----:B------:R1:W-:Y:S04]  /*8ce0*/  STL [R1+0x2dc], RZ ;  /* 0x0002dcff01007387 */ /* 0x0003e80000100800 */
[----:B------:R1:W-:Y:S04]  /*8cf0*/  STL [R1+0x2e0], RZ ;  /* 0x0002e0ff01007387 */ /* 0x0003e80000100800 */
[----:B------:R1:W-:Y:S04]  /*8d00*/  STL [R1+0x2e4], RZ ;  /* 0x0002e4ff01007387 */ /* 0x0003e80000100800 */
[----:B------:R1:W-:Y:S04]  /*8d10*/  STL [R1+0x2e8], RZ ;  /* 0x0002e8ff01007387 */ /* 0x0003e80000100800 */
[----:B------:R1:W-:Y:S04]  /*8d20*/  STL [R1+0x2ec], RZ ;  /* 0x0002ecff01007387 */ /* 0x0003e80000100800 */
[----:B------:R1:W-:Y:S01]  /*8d30*/  STL [R1+0x2f0], RZ ;  /* 0x0002f0ff01007387 */ /* 0x0003e20000100800 */
[----:B--2---:R-:W-:-:S03]  /*8d40*/  VIADD R3, R209, 0xffffffb4 ;  /* 0xffffffb4d1037836 */ /* 0x004fc60000000000 */
[----:B------:R1:W-:Y:S04]  /*8d50*/  STL [R1+0x2f4], RZ ;  /* 0x0002f4ff01007387 */ /* 0x0003e80000100800 */
[----:B------:R2:W-:Y:S04]  /*8d60*/  LDGSTS.E [R14+0x1400c], desc[UR16][R206.64], !P3 ;  /* 0x1400c000ce0e7fae */ /* 0x0005e8000d921850 */
[----:B------:R1:W-:Y:S04]  /*8d70*/  STL [R1+0x2f8], RZ ;  /* 0x0002f8ff01007387 */ /* 0x0003e80000100800 */
[----:B------:R1:W-:Y:S01]  /*8d80*/  STL [R1+0x2fc], RZ ;  /* 0x0002fcff01007387 */ /* 0x0003e20000100800 */
[----:B--2---:R-:W-:-:S03]  /*8d90*/  IMAD.WIDE R206, R11, 0x4, R232 ;  /* 0x000000040bce7825 */ /* 0x004fc600078e02e8 */
[----:B------:R1:W-:Y:S01]  /*8da0*/  STL [R1+0x300], RZ ;  /* 0x000300ff01007387 */ /* 0x0003e20000100800 */
[----:B------:R-:W2:Y:S03]  /*8db0*/  LDC R14, c[0x0][0x230] ;  /* 0x00008c00ff0e7b82 */ /* 0x000ea60000000800 */
[----:B------:R1:W-:Y:S01]  /*8dc0*/  STL [R1+0x304], RZ ;  /* 0x000304ff01007387 */ /* 0x0003e20000100800 */
[----:B------:R-:W-:-:S03]  /*8dd0*/  IMAD.WIDE R208, R11, 0x4, R230 ;  /* 0x000000040bd07825 */ /* 0x000fc600078e02e6 */
[----:B------:R1:W-:Y:S04]  /*8de0*/  STL [R1+0x308], RZ ;  /* 0x000308ff01007387 */ /* 0x0003e80000100800 */
[----:B------:R3:W-:Y:S04]  /*8df0*/  LDGSTS.E [R246+0x10000], desc[UR16][R204.64], !P0 ;  /* 0x10000000ccf67fae */ /* 0x0007e8000c121850 */
[----:B------:R1:W-:Y:S04]  /*8e00*/  STL [R1+0x30c], RZ ;  /* 0x00030cff01007387 */ /* 0x0003e80000100800 */
[----:B------:R4:W-:Y:S01]  /*8e10*/  LDGSTS.E [R246+0x14000], desc[UR16][R206.64], !P0 ;  /* 0x14000000cef67fae */ /* 0x0009e2000c121850 */
[----:B------:R-:W-:Y:S01]  /*8e20*/  ISETP.GE.U32.AND P0, PT, R3, 0x7fffff95, PT ;  /* 0x7fffff950300780c */ /* 0x000fe20003f06070 */
[----:B------:R-:W-:-:S02]  /*8e30*/  VIADD R3, R237, 0xffffffb3 ;  /* 0xffffffb3ed037836 */ /* 0x000fc40000000000 */
[----:B------:R1:W-:Y:S01]  /*8e40*/  STL [R1+0x310], RZ ;  /* 0x000310ff01007387 */ /* 0x0003e20000100800 */
[----:B---3--:R-:W-:-:S03]  /*8e50*/  IMAD.WIDE R204, R11, 0x4, R228 ;  /* 0x000000040bcc7825 */ /* 0x008fc600078e02e4 */
[----:B------:R1:W-:Y:S04]  /*8e60*/  STL [R1+0x314], RZ ;  /* 0x000314ff01007387 */ /* 0x0003e80000100800 */
[----:B------:R1:W-:Y:S01]  /*8e70*/  STL [R1+0x318], RZ ;  /* 0x000318ff01007387 */ /* 0x0003e20000100800 */
[----:B----4-:R-:W-:-:S03]  /*8e80*/  IMAD.WIDE R206, R11, 0x4, R224 ;  /* 0x000000040bce7825 */ /* 0x010fc600078e02e0 */
[----:B------:R1:W-:Y:S04]  /*8e90*/  STL [R1+0x31c], RZ ;  /* 0x00031cff01007387 */ /* 0x0003e80000100800 */
[----:B------:R1:W-:Y:S04]  /*8ea0*/  STL [R1+0x320], RZ ;  /* 0x000320ff01007387 */ /* 0x0003e80000100800 */
[----:B------:R3:W-:Y:S04]  /*8eb0*/  LDGSTS.E [R246+0x10004], desc[UR16][R208.64], !P1 ;  /* 0x10004000d0f67fae */ /* 0x0007e8000c921850 */
[----:B------:R1:W-:Y:S04]  /*8ec0*/  STL [R1+0x324], RZ ;  /* 0x000324ff01007387 */ /* 0x0003e80000100800 */
[----:B------:R4:W-:Y:S01]  /*8ed0*/  LDGSTS.E [R246+0x14004], desc[UR16][R204.64], !P1 ;  /* 0x14004000ccf67fae */ /* 0x0009e2000c921850 */
[----:B------:R-:W-:Y:S01]  /*8ee0*/  ISETP.GE.U32.AND P1, PT, R3, 0x7fffff94, PT ;  /* 0x7fffff940300780c */ /* 0x000fe20003f26070 */
[----:B------:R-:W-:-:S02]  /*8ef0*/  VIADD R3, R236, 0xffffffb2 ;  /* 0xffffffb2ec037836 */ /* 0x000fc40000000000 */
[----:B------:R1:W-:Y:S01]  /*8f00*/  STL [R1+0x328], RZ ;  /* 0x000328ff01007387 */ /* 0x0003e20000100800 */
[----:B---3--:R-:W3:Y:S03]  /*8f10*/  LDC R209, c[0x0][0x230] ;  /* 0x00008c00ffd17b82 */ /* 0x008ee60000000800 */
[----:B------:R1:W-:Y:S01]  /*8f20*/  STL [R1+0x32c], RZ ;  /* 0x00032cff01007387 */ /* 0x0003e20000100800 */
[----:B----4-:R-:W-:-:S03]  /*8f30*/  IMAD.WIDE R204, R11, 0x4, R222 ;  /* 0x000000040bcc7825 */ /* 0x010fc600078e02de */
[----:B------:R1:W-:Y:S01]  /*8f40*/  STL [R1+0x330], RZ ;  /* 0x000330ff01007387 */ /* 0x0003e20000100800 */
[----:B------:R-:W4:Y:S03]  /*8f50*/  LDC R208, c[0x0][0x230] ;  /* 0x00008c00ffd07b82 */ /* 0x000f260000000800 */
[----:B------:R1:W-:Y:S04]  /*8f60*/  STL [R1+0x334], RZ ;  /* 0x000334ff01007387 */ /* 0x0003e80000100800 */
[----:B------:R1:W-:Y:S04]  /*8f70*/  STL [R1+0x338], RZ ;  /* 0x000338ff01007387 */ /* 0x0003e80000100800 */
[----:B------:R2:W-:Y:S04]  /*8f80*/  LDGSTS.E [R246+0x10008], desc[UR16][R206.64], !P2 ;  /* 0x10008000cef67fae */ /* 0x0005e8000d121850 */
[----:B------:R1:W-:Y:S04]  /*8f90*/  STL [R1+0x33c], RZ ;  /* 0x00033cff01007387 */ /* 0x0003e80000100800 */
[----:B------:R1:W-:Y:S01]  /*8fa0*/  LDGSTS.E [R246+0x14008], desc[UR16][R204.64], !P2 ;  /* 0x14008000ccf67fae */ /* 0x0003e2000d121850 */
[----:B------:R-:W-:Y:S01]  /*8fb0*/  ISETP.GE.U32.AND P2, PT, R3, 0x7fffff93, PT ;  /* 0x7fffff930300780c */ /* 0x000fe20003f46070 */
[----:B------:R-:W-:-:S02]  /*8fc0*/  VIADD R3, R17, 0xffffffb1 ;  /* 0xffffffb111037836 */ /* 0x000fc40000000000 */
[C---:B--2---:R-:W-:Y:S01]  /*8fd0*/  IMAD.WIDE R206, R11.reuse, 0x4, R220 ;  /* 0x000000040bce7825 */ /* 0x044fe200078e02dc */
[----:B------:R2:W-:Y:S01]  /*8fe0*/  STL [R1+0x340], RZ ;  /* 0x000340ff01007387 */ /* 0x0005e20000100800 */
[----:B------:R-:W2:Y:S03]  /*8ff0*/  LDC R17, c[0x0][0x230] ;  /* 0x00008c00ff117b82 */ /* 0x000ea60000000800 */
[----:B------:R2:W-:Y:S04]  /*9000*/  STL [R1+0x344], RZ ;  /* 0x000344ff01007387 */ /* 0x0005e80000100800 */
[----:B------:R2:W-:Y:S01]  /*9010*/  STL [R1+0x348], RZ ;  /* 0x000348ff01007387 */ /* 0x0005e20000100800 */
[----:B------:R-:W-:Y:S01]  /*9020*/  IMAD.WIDE R214, R11, 0x4, R214 ;  /* 0x000000040bd67825 */ /* 0x000fe200078e02d6 */
[----:B-1----:R-:W1:Y:S02]  /*9030*/  LDC R204, c[0x0][0x230] ;  /* 0x00008c00ffcc7b82 */ /* 0x002e640000000800 */
[----:B------:R1:W-:Y:S04]  /*9040*/  STL [R1+0x34c], RZ ;  /* 0x00034cff01007387 */ /* 0x0003e80000100800 */
[----:B------:R1:W-:Y:S04]  /*9050*/  STL [R1+0x350], RZ ;  /* 0x000350ff01007387 */ /* 0x0003e80000100800 */
[----:B------:R-:W-:Y:S04]  /*9060*/  LDGSTS.E [R246+0x1000c], desc[UR16][R206.64], !P0 ;  /* 0x1000c000cef67fae */ /* 0x000fe8000c121850 */
[----:B------:R1:W-:Y:S04]  /*9070*/  STL [R1+0x354], RZ ;  /* 0x000354ff01007387 */ /* 0x0003e80000100800 */
[----:B------:R-:W-:Y:S01]  /*9080*/  LDGSTS.E [R246+0x1400c], desc[UR16][R218.64], !P0 ;  /* 0x1400c000daf67fae */ /* 0x000fe2000c121850 */
[----:B------:R-:W-:-:S03]  /*9090*/  ISETP.GE.U32.AND P0, PT, R3, 0x7fffff92, PT ;  /* 0x7fffff920300780c */ /* 0x000fc60003f06070 */
        /* <DEDUP_REMOVED lines=11> */
[----:B------:R-:W-:Y:S04]  /*9150*/  LDGSTS.E [R247+0x10000], desc[UR16][R212.64], !P1 ;  /* 0x10000000d4f77fae */ /* 0x000fe8000c921850 */
[----:B------:R1:W-:Y:S04]  /*9160*/  STL [R1+0x380], RZ ;  /* 0x000380ff01007387 */ /* 0x0003e80000100800 */
[----:B------:R-:W-:Y:S04]  /*9170*/  LDGSTS.E [R247+0x14000], desc[UR16][R216.64], !P1 ;  /* 0x14000000d8f77fae */ /* 0x000fe8000c921850 */
[----:B------:R1:W-:Y:S01]  /*9180*/  STL [R1+0x384], RZ ;  /* 0x000384ff01007387 */ /* 0x0003e20000100800 */
[----:B------:R-:W-:-:S03]  /*9190*/  VIADD R3, R14, 0xffffffb0 ;  /* 0xffffffb00e037836 */ /* 0x000fc60000000000 */
[----:B------:R-:W-:Y:S04]  /*91a0*/  LDGSTS.E [R247+0x10004], desc[UR16][R210.64], !P2 ;  /* 0x10004000d2f77fae */ /* 0x000fe8000d121850 */
[----:B------:R1:W-:Y:S04]  /*91b0*/  STL [R1+0x388], RZ ;  /* 0x000388ff01007387 */ /* 0x0003e80000100800 */
[----:B------:R-:W-:Y:S04]  /*91c0*/  LDGSTS.E [R247+0x14004], desc[UR16][R214.64], !P2 ;  /* 0x14004000d6f77fae */ /* 0x000fe8000d121850 */
[----:B------:R1:W-:Y:S04]  /*91d0*/  STL [R1+0x38c], RZ ;  /* 0x00038cff01007387 */ /* 0x0003e80000100800 */
[----:B------:R3:W-:Y:S04]  /*91e0*/  LDGSTS.E [R247+0x10008], desc[UR16][R174.64], !P0 ;  /* 0x10008000aef77fae */ /* 0x0007e8000c121850 */
[----:B------:R1:W-:Y:S04]  /*91f0*/  STL [R1+0x390], RZ ;  /* 0x000390ff01007387 */ /* 0x0003e80000100800 */
[----:B------:R1:W-:Y:S01]  /*9200*/  STL [R1+0x394], RZ ;  /* 0x000394ff01007387 */ /* 0x0003e20000100800 */
[----:B---3--:R-:W3:Y:S03]  /*9210*/  LDC R174, c[0x0][0x230] ;  /* 0x00008c00ffae7b82 */ /* 0x008ee60000000800 */
[----:B------:R1:W-:Y:S01]  /*9220*/  STL [R1+0x398], RZ ;  /* 0x000398ff01007387 */ /* 0x0003e20000100800 */
[----:B------:R-:W-:-:S03]  /*9230*/  VIADD R14, R209, 0xffffffaf ;  /* 0xffffffafd10e7836 */ /* 0x000fc60000000000 */
[----:B------:R1:W-:Y:S01]  /*9240*/  STL [R1+0x39c], RZ ;  /* 0x00039cff01007387 */ /* 0x0003e20000100800 */
[----:B------:R-:W-:Y:S01]  /*9250*/  IMAD.WIDE R178, R11, 0x4, R178 ;  /* 0x000000040bb27825 */ /* 0x000fe200078e02b2 */
[----:B------:R-:W-:Y:S01]  /*9260*/  ISETP.GE.U32.AND P1, PT, R3, 0x7fffff91, PT ;  /* 0x7fffff910300780c */ /* 0x000fe20003f26070 */
[----:B------:R-:W3:Y:S01]  /*9270*/  LDC R175, c[0x0][0x230] ;  /* 0x00008c00ffaf7b82 */ /* 0x000ee20000000800 */
[----:B------:R1:W-:Y:S01]  /*9280*/  STL [R1+0x3a0], RZ ;  /* 0x0003a0ff01007387 */ /* 0x0003e20000100800 */
[----:B----4-:R-:W-:-:S03]  /*9290*/  IADD3 R3, R208, -0x52, RZ ;  /* 0xffffffaed0037810 */ /* 0x010fc60007ffe0ff */
[----:B------:R4:W-:Y:S04]  /*92a0*/  STL [R1+0x3a4], RZ ;  /* 0x0003a4ff01007387 */ /* 0x0009e80000100800 */
[----:B------:R4:W-:Y:S01]  /*92b0*/  STL [R1+0x3a8], RZ ;  /* 0x0003a8ff01007387 */ /* 0x0009e20000100800 */
[----:B------:R-:W-:Y:S01]  /*92c0*/  ISETP.GE.U32.AND P2, PT, R14, 0x7fffff90, PT ;  /* 0x7fffff900e00780c */ /* 0x000fe20003f46070 */
[----:B------:R-:W-:Y:S01]  /*92d0*/  IMAD.WIDE R198, R11, 0x4, R198 ;  /* 0x000000040bc67825 */ /* 0x000fe200078e02c6 */
[----:B------:R-:W4:Y:S01]  /*92e0*/  LDC R14, c[0x0][0x230] ;  /* 0x00008c00ff0e7b82 */ /* 0x000f220000000800 */
[----:B------:R1:W-:Y:S04]  /*92f0*/  STL [R1+0x3ac], RZ ;  /* 0x0003acff01007387 */ /* 0x0003e80000100800 */
[----:B------:R1:W-:Y:S04]  /*9300*/  STL [R1+0x3b0], RZ ;  /* 0x0003b0ff01007387 */ /* 0x0003e80000100800 */
[----:B------:R1:W-:Y:S04]  /*9310*/  STL [R1+0x3b4], RZ ;  /* 0x0003b4ff01007387 */ /* 0x0003e80000100800 */
[----:B------:R-:W-:Y:S01]  /*9320*/  LDGSTS.E [R247+0x14008], desc[UR16][R178.64], !P0 ;  /* 0x14008000b2f77fae */ /* 0x000fe2000c121850 */
[----:B------:R-:W-:Y:S01]  /*9330*/  ISETP.GE.U32.AND P0, PT, R3, 0x7fffff8f, PT ;  /* 0x7fffff8f0300780c */ /* 0x000fe20003f06070 */
[----:B--2---:R-:W-:-:S02]  /*9340*/  VIADD R3, R17, 0xffffffad ;  /* 0xffffffad11037836 */ /* 0x004fc40000000000 */
[----:B------:R2:W-:Y:S01]  /*9350*/  STL [R1+0x3b8], RZ ;  /* 0x0003b8ff01007387 */ /* 0x0005e20000100800 */
[----:B------:R-:W2:Y:S03]  /*9360*/  LDC R17, c[0x0][0x230] ;  /* 0x00008c00ff117b82 */ /* 0x000ea60000000800 */
[----:B------:R1:W-:Y:S04]  /*9370*/  STL [R1+0x3bc], RZ ;  /* 0x0003bcff01007387 */ /* 0x0003e80000100800 */
[----:B------:R1:W-:Y:S04]  /*9380*/  STL [R1+0x3c0], RZ ;  /* 0x0003c0ff01007387 */ /* 0x0003e80000100800 */
[----:B------:R1:W-:Y:S01]  /*9390*/  STL [R1+0x3c4], RZ ;  /* 0x0003c4ff01007387 */ /* 0x0003e20000100800 */
[----:B------:R-:W-:-:S03]  /*93a0*/  IMAD.WIDE R202, R11, 0x4, R202 ;  /* 0x000000040bca7825 */ /* 0x000fc600078e02ca */
[----:B------:R1:W-:Y:S01]  /*93b0*/  STL [R1+0x3c8], RZ ;  /* 0x0003c8ff01007387 */ /* 0x0003e20000100800 */
[----:B------:R-:W-:-:S03]  /*93c0*/  IMAD.WIDE R240, R11, 0x4, R240 ;  /* 0x000000040bf07825 */ /* 0x000fc600078e02f0 */
[----:B------:R1:W-:Y:S01]  /*93d0*/  STL [R1+0x3cc], RZ ;  /* 0x0003ccff01007387 */ /* 0x0003e20000100800 */
[----:B------:R-:W-:-:S03]  /*93e0*/  ISETP.GE.U32.AND P3, PT, R3, 0x7fffff8e, PT ;  /* 0x7fffff8e0300780c */ /* 0x000fc60003f66070 */
[----:B------:R2:W-:Y:S01]  /*93f0*/  STL [R1+0x3d0], RZ ;  /* 0x0003d0ff01007387 */ /* 0x0005e20000100800 */
[----:B------:R-:W-:-:S03]  /*9400*/  IMAD.WIDE R186, R11, 0x4, R186 ;  /* 0x000000040bba7825 */ /* 0x000fc600078e02ba */
[----:B------:R2:W-:Y:S01]  /*9410*/  STL [R1+0x3d4], RZ ;  /* 0x0003d4ff01007387 */ /* 0x0005e20000100800 */
[----:B-1----:R-:W-:-:S03]  /*9420*/  VIADD R3, R204, 0xffffffac ;  /* 0xffffffaccc037836 */ /* 0x002fc60000000000 */
[----:B------:R1:W-:Y:S01]  /*9430*/  STL [R1+0x3d8], RZ ;  /* 0x0003d8ff01007387 */ /* 0x0003e20000100800 */
[----:B------:R-:W-:-:S03]  /*9440*/  IMAD.WIDE R172, R11, 0x4, R172 ;  /* 0x000000040bac7825 */ /* 0x000fc600078e02ac */
[----:B------:R1:W-:Y:S04]  /*9450*/  STL [R1+0x3dc], RZ ;  /* 0x0003dcff01007387 */ /* 0x0003e80000100800 */
[----:B------:R1:W-:Y:S01]  /*9460*/  STL [R1+0x3e0], RZ ;  /* 0x0003e0ff01007387 */ /* 0x0003e20000100800 */
[----:B------:R-:W-:-:S03]  /*9470*/  IMAD.WIDE R196, R11, 0x4, R196 ;  /* 0x000000040bc47825 */ /* 0x000fc600078e02c4 */
[----:B------:R-:W-:Y:S04]  /*9480*/  LDGSTS.E [R247+0x1000c], desc[UR16][R198.64], !P1 ;  /* 0x1000c000c6f77fae */ /* 0x000fe8000c921850 */
[----:B------:R1:W-:Y:S04]  /*9490*/  STL [R1+0x3e4], RZ ;  /* 0x0003e4ff01007387 */ /* 0x0003e80000100800 */
[----:B------:R-:W-:Y:S01]  /*94a0*/  LDGSTS.E [R247+0x1400c], desc[UR16][R202.64], !P1 ;  /* 0x1400c000caf77fae */ /* 0x000fe2000c921850 */
[----:B------:R-:W-:-:S03]  /*94b0*/  ISETP.GE.U32.AND P1, PT, R3, 0x7fffff8d, PT ;  /* 0x7fffff8d0300780c */ /* 0x000fc60003f26070 */
[----:B------:R1:W-:Y:S01]  /*94c0*/  STL [R1+0x3e8], RZ ;  /* 0x0003e8ff01007387 */ /* 0x0003e20000100800 */
[----:B---3--:R-:W-:-:S03]  /*94d0*/  VIADD R3, R174, 0xffffffab ;  /* 0xffffffabae037836 */ /* 0x008fc60000000000 */
[----:B------:R-:W-:Y:S01]  /*94e0*/  LDGSTS.E [R248+0x10000], desc[UR16][R240.64], !P2 ;  /* 0x10000000f0f87fae */ /* 0x000fe2000d121850 */
[----:B------:R-:W-:-:S03]  /*94f0*/  IMAD.WIDE R160, R11, 0x4, R160 ;  /* 0x000000040ba07825 */ /* 0x000fc600078e02a0 */
[----:B------:R1:W-:Y:S04]  /*9500*/  STL [R1+0x3ec], RZ ;  /* 0x0003ecff01007387 */ /* 0x0003e80000100800 */
[----:B------:R-:W-:Y:S04]  /*9510*/  LDGSTS.E [R248+0x14000], desc[UR16][R186.64], !P2 ;  /* 0x14000000baf87fae */ /* 0x000fe8000d121850 */
[----:B------:R1:W-:Y:S04]  /*9520*/  STL [R1+0x3f0], RZ ;  /* 0x0003f0ff01007387 */ /* 0x0003e80000100800 */
[----:B------:R3:W-:Y:S04]  /*9530*/  LDGSTS.E [R248+0x10004], desc[UR16][R172.64], !P0 ;  /* 0x10004000acf87fae */ /* 0x0007e8000c121850 */
[----:B------:R1:W-:Y:S04]  /*9540*/  STL [R1+0x3f4], RZ ;  /* 0x0003f4ff01007387 */ /* 0x0003e80000100800 */
[----:B------:R1:W-:Y:S01]  /*9550*/  STL [R1+0x3f8], RZ ;  /* 0x0003f8ff01007387 */ /* 0x0003e20000100800 */
[----:B---3--:R-:W3:Y:S03]  /*9560*/  LDC R172, c[0x0][0x230] ;  /* 0x00008c00ffac7b82 */ /* 0x008ee60000000800 */
[----:B------:R1:W-:Y:S04]  /*9570*/  STL [R1+0x3fc], RZ ;  /* 0x0003fcff01007387 */ /* 0x0003e80000100800 */
[----:B------:R1:W-:Y:S04]  /*9580*/  STL [R1], RZ ;  /* 0x000000ff01007387 */ /* 0x0003e80000100800 */
[----:B------:R-:W-:Y:S01]  /*9590*/  LDGSTS.E [R248+0x14004], desc[UR16][R196.64], !P0 ;  /* 0x14004000c4f87fae */ /* 0x000fe2000c121850 */
[----:B------:R-:W-:Y:S01]  /*95a0*/  ISETP.GE.U32.AND P0, PT, R3, 0x7fffff8c, PT ;  /* 0x7fffff8c0300780c */ /* 0x000fe20003f06070 */
[----:B------:R-:W-:-:S02]  /*95b0*/  VIADD R3, R175, 0xffffffaa ;  /* 0xffffffaaaf037836 */ /* 0x000fc40000000000 */
[----:B------:R1:W-:Y:S04]  /*95c0*/  STL [R1+0x4], RZ ;  /* 0x000004ff01007387 */ /* 0x0003e80000100800 */
[----:B------:R1:W-:Y:S04]  /*95d0*/  STL [R1+0x8], RZ ;  /* 0x000008ff01007387 */ /* 0x0003e80000100800 */
[----:B------:R4:W-:Y:S04]  /*95e0*/  LDGSTS.E [R248+0x10008], desc[UR16][R160.64], !P3 ;  /* 0x10008000a0f87fae */ /* 0x0009e8000d921850 */
[----:B------:R1:W-:Y:S04]  /*95f0*/  STL [R1+0xc], RZ ;  /* 0x00000cff01007387 */ /* 0x0003e80000100800 */
[----:B------:R1:W-:Y:S01]  /*9600*/  STL [R1+0x10], RZ ;  /* 0x000010ff01007387 */ /* 0x0003e20000100800 */
[----:B----4-:R-:W4:Y:S03]  /*9610*/  LDC R161, c[0x0][0x230] ;  /* 0x00008c00ffa17b82 */ /* 0x010f260000000800 */
[----:B------:R1:W-:Y:S01]  /*9620*/  STL [R1+0x14], RZ ;  /* 0x000014ff01007387 */ /* 0x0003e20000100800 */
[----:B------:R-:W-:-:S03]  /*9630*/  ISETP.GE.U32.AND P2, PT, R3, 0x7fffff8b, PT ;  /* 0x7fffff8b0300780c */ /* 0x000fc60003f46070 */
[----:B------:R1:W-:Y:S01]  /*9640*/  STL [R1+0x18], RZ ;  /* 0x000018ff01007387 */ /* 0x0003e20000100800 */
[----:B--2---:R-:W-:Y:S02]  /*9650*/  VIADD R3, R17, 0xffffffa9 ;  /* 0xffffffa911037836 */ /* 0x004fe40000000000 */
[----:B------:R-:W2:Y:S01]  /*9660*/  LDC R17, c[0x0][0x230] ;  /* 0x00008c00ff117b82 */ /* 0x000ea20000000800 */
[----:B------:R1:W-:Y:S04]  /*9670*/  STL [R1+0x1c], RZ ;  /* 0x00001cff01007387 */ /* 0x0003e80000100800 */
[----:B------:R1:W-:Y:S01]  /*9680*/  STL [R1+0x20], RZ ;  /* 0x000020ff01007387 */ /* 0x0003e20000100800 */
[C---:B------:R-:W-:Y:S02]  /*9690*/  IMAD.WIDE R192, R11.reuse, 0x4, R192 ;  /* 0x000000040bc07825 */ /* 0x040fe400078e02c0 */
[----:B------:R-:W1:Y:S01]  /*96a0*/  LDC R160, c[0x0][0x230] ;  /* 0x00008c00ffa07b82 */ /* 0x000e620000000800 */
[----:B------:R1:W-:Y:S04]  /*96b0*/  STL [R1+0x24], RZ ;  /* 0x000024ff01007387 */ /* 0x0003e80000100800 */
[----:B------:R1:W-:Y:S04]  /*96c0*/  STL [R1+0x28], RZ ;  /* 0x000028ff01007387 */ /* 0x0003e80000100800 */
[----:B------:R1:W-:Y:S04]  /*96d0*/  STL [R1+0x2c], RZ ;  /* 0x00002cff01007387 */ /* 0x0003e80000100800 */
[----:B------:R1:W-:Y:S04]  /*96e0*/  STL [R1+0x30], RZ ;  /* 0x000030ff01007387 */ /* 0x0003e80000100800 */
[----:B------:R1:W-:Y:S01]  /*96f0*/  STL [R1+0x34], RZ ;  /* 0x000034ff01007387 */ /* 0x0003e20000100800 */
[----:B------:R-:W-:-:S03]  /*9700*/  IMAD.WIDE R184, R11, 0x4, R184 ;  /* 0x000000040bb87825 */ /* 0x000fc600078e02b8 */
[----:B------:R1:W-:Y:S01]  /*9710*/  STL [R1+0x38], RZ ;  /* 0x000038ff01007387 */ /* 0x0003e20000100800 */
[----:B------:R-:W-:-:S03]  /*9720*/  IMAD.WIDE R158, R11, 0x4, R158 ;  /* 0x000000040b9e7825 */ /* 0x000fc600078e029e */
[----:B------:R1:W-:Y:S01]  /*9730*/  STL [R1+0x3c], RZ ;  /* 0x00003cff01007387 */ /* 0x0003e20000100800 */
[----:B------:R-:W-:-:S03]  /*9740*/  IMAD.WIDE R226, R11, 0x4, R226 ;  /* 0x000000040be27825 */ /* 0x000fc600078e02e2 */
[----:B------:R1:W-:Y:S01]  /*9750*/  STL [R1+0x40], RZ ;  /* 0x000040ff01007387 */ /* 0x0003e20000100800 */
[----:B------:R-:W-:-:S03]  /*9760*/  IMAD.WIDE R180, R11, 0x4, R180 ;  /* 0x000000040bb47825 */ /* 0x000fc600078e02b4 */
[----:B------:R1:W-:Y:S01]  /*9770*/  STL [R1+0x44], RZ ;  /* 0x000044ff01007387 */ /* 0x0003e20000100800 */
[----:B------:R-:W-:-:S03]  /*9780*/  VIADD R14, R14, 0xffffffa8 ;  /* 0xffffffa80e0e7836 */ /* 0x000fc60000000000 */
[----:B------:R1:W-:Y:S04]  /*9790*/  STL [R1+0x48], RZ ;  /* 0x000048ff01007387 */ /* 0x0003e80000100800 */
[----:B------:R1:W-:Y:S04]  /*97a0*/  STL [R1+0x4c], RZ ;  /* 0x00004cff01007387 */ /* 0x0003e80000100800 */
[----:B------:R-:W-:Y:S01]  /*97b0*/  LDGSTS.E [R248+0x14008], desc[UR16][R192.64], !P3 ;  /* 0x14008000c0f87fae */ /* 0x000fe2000d921850 */
[----:B------:R-:W-:Y:S01]  /*97c0*/  ISETP.GE.U32.AND P3, PT, R3, 0x7fffff8a, PT ;  /* 0x7fffff8a0300780c */ /* 0x000fe20003f66070 */
[----:B---3--:R-:W-:-:S02]  /*97d0*/  VIADD R3, R172, 0xffffffa7 ;  /* 0xffffffa7ac037836 */ /* 0x008fc40000000000 */
[----:B------:R3:W-:Y:S04]  /*97e0*/  STL [R1+0x50], RZ ;  /* 0x000050ff01007387 */ /* 0x0007e80000100800 */
[----:B------:R3:W-:Y:S04]  /*97f0*/  STL [R1+0x54], RZ ;  /* 0x000054ff01007387 */ /* 0x0007e80000100800 */
[----:B------:R-:W-:Y:S04]  /*9800*/  LDGSTS.E [R248+0x1000c], desc[UR16][R184.64], !P1 ;  /* 0x1000c000b8f87fae */ /* 0x000fe8000c921850 */
[----:B------:R3:W-:Y:S01]  /*9810*/  STL [R1+0x58], RZ ;  /* 0x000058ff01007387 */ /* 0x0007e20000100800 */
[----:B------:R-:W-:-:S03]  /*9820*/  IMAD.WIDE R176, R11, 0x4, R176 ;  /* 0x000000040bb07825 */ /* 0x000fc600078e02b0 */
[----:B------:R2:W-:Y:S04]  /*9830*/  LDGSTS.E [R248+0x1400c], desc[UR16][R158.64], !P1 ;  /* 0x1400c0009ef87fae */ /* 0x0005e8000c921850 */
[----:B------:R3:W-:Y:S01]  /*9840*/  STL [R1+0x5c], RZ ;  /* 0x00005cff01007387 */ /* 0x0007e20000100800 */
[----:B------:R-:W-:-:S03]  /*9850*/  IMAD.WIDE R182, R11, 0x4, R182 ;  /* 0x000000040bb67825 */ /* 0x000fc600078e02b6 */
[----:B------:R-:W-:Y:S01]  /*9860*/  LDGSTS.E [R249+0x10000], desc[UR16][R226.64], !P0 ;  /* 0x10000000e2f97fae */ /* 0x000fe2000c121850 */
[----:B------:R-:W-:-:S03]  /*9870*/  ISETP.GE.U32.AND P1, PT, R3, 0x7fffff88, PT ;  /* 0x7fffff880300780c */ /* 0x000fc60003f26070 */
[----:B------:R3:W-:Y:S01]  /*9880*/  STL [R1+0x60], RZ ;  /* 0x000060ff01007387 */ /* 0x0007e20000100800 */
[----:B----4-:R-:W-:Y:S01]  /*9890*/  VIADD R3, R161, 0xffffffa6 ;  /* 0xffffffa6a1037836 */ /* 0x010fe20000000000 */
[----:B--2---:R-:W2:Y:S02]  /*98a0*/  LDC R158, c[0x0][0x230] ;  /* 0x00008c00ff9e7b82 */ /* 0x004ea40000000800 */
[----:B------:R-:W-:Y:S01]  /*98b0*/  LDGSTS.E [R249+0x14000], desc[UR16][R180.64], !P0 ;  /* 0x14000000b4f97fae */ /* 0x000fe2000c121850 */
[----:B------:R-:W-:-:S03]  /*98c0*/  ISETP.GE.U32.AND P0, PT, R14, 0x7fffff89, PT ;  /* 0x7fffff890e00780c */ /* 0x000fc60003f06070 */
[----:B------:R3:W-:Y:S02]  /*98d0*/  STL [R1+0x64], RZ ;  /* 0x000064ff01007387 */ /* 0x0007e40000100800 */
[----:B------:R-:W4:Y:S02]  /*98e0*/  LDC R14, c[0x0][0x230] ;  /* 0x00008c00ff0e7b82 */ /* 0x000f240000000800 */
[----:B------:R3:W-:Y:S04]  /*98f0*/  STL [R1+0x68], RZ ;  /* 0x000068ff01007387 */ /* 0x0007e80000100800 */
[----:B------:R3:W-:Y:S02]  /*9900*/  STL [R1+0x6c], RZ ;  /* 0x00006cff01007387 */ /* 0x0007e40000100800 */
[----:B------:R-:W3:Y:S02]  /*9910*/  LDC R159, c[0x0][0x230] ;  /* 0x00008c00ff9f7b82 */ /* 0x000ee40000000800 */
[----:B------:R1:W-:Y:S04]  /*9920*/  STL [R1+0x70], RZ ;  /* 0x000070ff01007387 */ /* 0x0003e80000100800 */
[----:B------:R1:W-:Y:S04]  /*9930*/  STL [R1+0x74], RZ ;  /* 0x000074ff01007387 */ /* 0x0003e80000100800 */
[----:B------:R1:W-:Y:S04]  /*9940*/  STL [R1+0x78], RZ ;  /* 0x000078ff01007387 */ /* 0x0003e80000100800 */
[----:B------:R-:W-:Y:S04]  /*9950*/  LDGSTS.E [R249+0x10004], desc[UR16][R176.64], !P2 ;  /* 0x10004000b0f97fae */ /* 0x000fe8000d121850 */
[----:B------:R1:W-:Y:S04]  /*9960*/  STL [R1+0x7c], RZ ;  /* 0x00007cff01007387 */ /* 0x0003e80000100800 */
[----:B------:R-:W-:Y:S01]  /*9970*/  LDGSTS.E [R249+0x14004], desc[UR16][R182.64], !P2 ;  /* 0x14004000b6f97fae */ /* 0x000fe2000d121850 */
[----:B------:R-:W-:Y:S01]  /*9980*/  ISETP.GE.U32.AND P2, PT, R3, 0x7fffff87, PT ;  /* 0x7fffff870300780c */ /* 0x000fe20003f46070 */
[----:B------:R-:W-:-:S02]  /*9990*/  VIADD R3, R17, 0xffffffa5 ;  /* 0xffffffa511037836 */ /* 0x000fc40000000000 */
[----:B------:R1:W-:Y:S01]  /*99a0*/  STL [R1+0x80], RZ ;  /* 0x000080ff01007387 */ /* 0x0003e20000100800 */
[----:B------:R-:W3:Y:S03]  /*99b0*/  LDC R17, c[0x0][0x230] ;  /* 0x00008c00ff117b82 */ /* 0x000ee60000000800 */
[----:B------:R1:W-:Y:S04]  /*99c0*/  STL [R1+0x84], RZ ;  /* 0x000084ff01007387 */ /* 0x0003e80000100800 */
[----:B------:R1:W-:Y:S01]  /*99d0*/  STL [R1+0x88], RZ ;  /* 0x000088ff01007387 */ /* 0x0003e20000100800 */
[----:B------:R-:W-:-:S03]  /*99e0*/  IMAD.WIDE R244, R11, 0x4, R244 ;  /* 0x000000040bf47825 */ /* 0x000fc600078e02f4 */
[----:B------:R1:W-:Y:S01]  /*99f0*/  STL [R1+0x8c], RZ ;  /* 0x00008cff01007387 */ /* 0x0003e20000100800 */
[----:B------:R-:W-:-:S03]  /*9a00*/  IMAD.WIDE R168, R11, 0x4, R168 ;  /* 0x000000040ba87825 */ /* 0x000fc600078e02a8 */
[----:B------:R1:W-:Y:S04]  /*9a10*/  STL [R1+0x90], RZ ;  /* 0x000090ff01007387 */ /* 0x0003e80000100800 */
[----:B------:R1:W-:Y:S04]  /*9a20*/  STL [R1+0x94], RZ ;  /* 0x000094ff01007387 */ /* 0x0003e80000100800 */
[----:B------:R1:W-:Y:S04]  /*9a30*/  STL [R1+0x98], RZ ;  /* 0x000098ff01007387 */ /* 0x0003e80000100800 */
[----:B------:R1:W-:Y:S01]  /*9a40*/  STL [R1+0x9c], RZ ;  /* 0x00009cff01007387 */ /* 0x0003e20000100800 */
[----:B------:R-:W-:-:S03]  /*9a50*/  IMAD.WIDE R242, R11, 0x4, R242 ;  /* 0x000000040bf27825 */ /* 0x000fc600078e02f2 */
[----:B------:R1:W-:Y:S01]  /*9a60*/  STL [R1+0xa0], RZ ;  /* 0x0000a0ff01007387 */ /* 0x0003e20000100800 */
[----:B------:R-:W-:-:S03]  /*9a70*/  IMAD.WIDE R170, R11, 0x4, R170 ;  /* 0x000000040baa7825 */ /* 0x000fc600078e02aa */
[----:B------:R1:W-:Y:S04]  /*9a80*/  STL [R1+0xa4], RZ ;  /* 0x0000a4ff01007387 */ /* 0x0003e80000100800 */
[----:B------:R1:W-:Y:S04]  /*9a90*/  STL [R1+0xa8], RZ ;  /* 0x0000a8ff01007387 */ /* 0x0003e80000100800 */
[----:B------:R-:W-:Y:S04]  /*9aa0*/  LDGSTS.E [R249+0x10008], desc[UR16][R244.64], !P3 ;  /* 0x10008000f4f97fae */ /* 0x000fe8000d921850 */
[----:B------:R1:W-:Y:S04]  /*9ab0*/  STL [R1+0xac], RZ ;  /* 0x0000acff01007387 */ /* 0x0003e80000100800 */
[----:B------:R-:W-:Y:S01]  /*9ac0*/  LDGSTS.E [R249+0x14008], desc[UR16][R168.64], !P3 ;  /* 0x14008000a8f97fae */ /* 0x000fe2000d921850 */
[----:B------:R-:W-:-:S03]  /*9ad0*/  ISETP.GE.U32.AND P3, PT, R3, 0x7fffff86, PT ;  /* 0x7fffff860300780c */ /* 0x000fc60003f66070 */
[----:B------:R2:W-:Y:S01]  /*9ae0*/  STL [R1+0xb0], RZ ;  /* 0x0000b0ff01007387 */ /* 0x0005e20000100800 */
[----:B-1----:R-:W-:-:S03]  /*9af0*/  IADD3 R3, R160, -0x5c, RZ ;  /* 0xffffffa4a0037810 */ /* 0x002fc60007ffe0ff */
[----:B------:R1:W-:Y:S01]  /*9b00*/  STL [R1+0xb4], RZ ;  /* 0x0000b4ff01007387 */ /* 0x0003e20000100800 */
[----:B------:R-:W-:-:S03]  /*9b10*/  IMAD.WIDE R234, R11, 0x4, R234 ;  /* 0x000000040bea7825 */ /* 0x000fc600078e02ea */
[----:B------:R1:W-:Y:S01]  /*9b20*/  STL [R1+0xb8], RZ ;  /* 0x0000b8ff01007387 */ /* 0x0003e20000100800 */
[----:B------:R-:W-:-:S03]  /*9b30*/  IMAD.WIDE R150, R11, 0x4, R150 ;  /* 0x000000040b967825 */ /* 0x000fc600078e0296 */
[----:B------:R1:W-:Y:S04]  /*9b40*/  STL [R1+0xbc], RZ ;  /* 0x0000bcff01007387 */ /* 0x0003e80000100800 */
[----:B------:R-:W-:Y:S04]  /*9b50*/  LDGSTS.E [R249+0x1000c], desc[UR16][R242.64], !P0 ;  /* 0x1000c000f2f97fae */ /* 0x000fe8000c121850 */
[----:B------:R1:W-:Y:S04]  /*9b60*/  STL [R1+0xc0], RZ ;  /* 0x0000c0ff01007387 */ /* 0x0003e80000100800 */
[----:B------:R-:W-:Y:S01]  /*9b70*/  LDGSTS.E [R249+0x1400c], desc[UR16][R170.64], !P0 ;  /* 0x1400c000aaf97fae */ /* 0x000fe2000c121850 */
[----:B------:R-:W-:Y:S01]  /*9b80*/  ISETP.GE.U32.AND P0, PT, R3, 0x7fffff85, PT ;  /* 0x7fffff850300780c */ /* 0x000fe20003f06070 */
[----:B----4-:R-:W-:-:S02]  /*9b90*/  VIADD R3, R14, 0xffffffa3 ;  /* 0xffffffa30e037836 */ /* 0x010fc40000000000 */
[----:B------:R1:W-:Y:S01]  /*9ba0*/  STL [R1+0xc4], RZ ;  /* 0x0000c4ff01007387 */ /* 0x0003e20000100800 */
[----:B------:R-:W-:-:S03]  /*9bb0*/  IMAD.WIDE R152, R11, 0x4, R152 ;  /* 0x000000040b987825 */ /* 0x000fc600078e0298 */
[----:B------:R1:W-:Y:S01]  /*9bc0*/  STL [R1+0xc8], RZ ;  /* 0x0000c8ff01007387 */ /* 0x0003e20000100800 */
[----:B------:R-:W-:-:S03]  /*9bd0*/  IMAD.WIDE R166, R11, 0x4, R166 ;  /* 0x000000040ba67825 */ /* 0x000fc600078e02a6 */
[----:B------:R1:W-:Y:S01]  /*9be0*/  STL [R1+0xcc], RZ ;  /* 0x0000ccff01007387 */ /* 0x0003e20000100800 */
[----:B------:R-:W-:-:S03]  /*9bf0*/  IMAD.WIDE R164, R11, 0x4, R164 ;  /* 0x000000040ba47825 */ /* 0x000fc600078e02a4 */
[----:B------:R1:W-:Y:S01]  /*9c00*/  STL [R1+0xd0], RZ ;  /* 0x0000d0ff01007387 */ /* 0x0003e20000100800 */
[----:B--2---:R-:W-:-:S03]  /*9c10*/  VIADD R14, R158, 0xffffffa2 ;  /* 0xffffffa29e0e7836 */ /* 0x004fc60000000000 */
[----:B------:R1:W-:Y:S01]  /*9c20*/  STL [R1+0xd4], RZ ;  /* 0x0000d4ff01007387 */ /* 0x0003e20000100800 */
[----:B------:R-:W-:-:S03]  /*9c30*/  IMAD.WIDE R162, R11, 0x4, R162 ;  /* 0x000000040ba27825 */ /* 0x000fc600078e02a2 */
[----:B------:R-:W-:Y:S04]  /*9c40*/  LDGSTS.E [R250+0x10000], desc[UR16][R234.64], !P1 ;  /* 0x10000000eafa7fae */ /* 0x000fe8000c921850 */
[----:B------:R1:W-:Y:S04]  /*9c50*/  STL [R1+0xd8], RZ ;  /* 0x0000d8ff01007387 */ /* 0x0003e80000100800 */
[----:B------:R-:W-:Y:S01]  /*9c60*/  LDGSTS.E [R250+0x14000], desc[UR16][R150.64], !P1 ;  /* 0x1400000096fa7fae */ /* 0x000fe2000c921850 */
[----:B------:R-:W-:Y:S01]  /*9c70*/  ISETP.GE.U32.AND P1, PT, R3, 0x7fffff84, PT ;  /* 0x7fffff840300780c */ /* 0x000fe20003f26070 */
[----:B---3--:R-:W-:-:S02]  /*9c80*/  VIADD R3, R159, 0xffffffa1 ;  /* 0xffffffa19f037836 */ /* 0x008fc40000000000 */
[----:B------:R1:W-:Y:S01]  /*9c90*/  STL [R1+0xdc], RZ ;  /* 0x0000dcff01007387 */ /* 0x0003e20000100800 */
[----:B------:R-:W-:-:S03]  /*9ca0*/  VIADD R232, R17, 0xffffffa0 ;  /* 0xffffffa011e87836 */ /* 0x000fc60000000000 */
[----:B------:R1:W-:Y:S04]  /*9cb0*/  STL [R1+0xe0], RZ ;  /* 0x0000e0ff01007387 */ /* 0x0003e80000100800 */
[----:B------:R1:W-:Y:S04]  /*9cc0*/  STL [R1+0xe4], RZ ;  /* 0x0000e4ff01007387 */ /* 0x0003e80000100800 */
[----:B------:R-:W-:Y:S04]  /*9cd0*/  LDGSTS.E [R250+0x10004], desc[UR16][R152.64], !P2 ;  /* 0x1000400098fa7fae */ /* 0x000fe8000d121850 */
[----:B------:R1:W-:Y:S04]  /*9ce0*/  STL [R1+0xe8], RZ ;  /* 0x0000e8ff01007387 */ /* 0x0003e80000100800 */
[----:B------:R-:W-:Y:S01]  /*9cf0*/  LDGSTS.E [R250+0x14004], desc[UR16][R166.64], !P2 ;  /* 0x14004000a6fa7fae */ /* 0x000fe2000d121850 */
[----:B------:R-:W-:-:S03]  /*9d00*/  ISETP.GE.U32.AND P2, PT, R14, 0x7fffff83, PT ;  /* 0x7fffff830e00780c */ /* 0x000fc60003f46070 */
[----:B------:R1:W-:Y:S04]  /*9d10*/  STL [R1+0xec], RZ ;  /* 0x0000ecff01007387 */ /* 0x0003e80000100800 */
[----:B------:R-:W-:Y:S04]  /*9d20*/  LDGSTS.E [R250+0x10008], desc[UR16][R164.64], !P3 ;  /* 0x10008000a4fa7fae */ /* 0x000fe8000d921850 */
[----:B------:R1:W-:Y:S01]  /*9d30*/  STL [R1+0xf0], RZ ;  /* 0x0000f0ff01007387 */ /* 0x0003e20000100800 */
[----:B------:R-:W-:-:S03]  /*9d40*/  IMAD.WIDE R148, R11, 0x4, R148 ;  /* 0x000000040b947825 */ /* 0x000fc600078e0294 */
[----:B------:R-:W-:Y:S01]  /*9d50*/  LDGSTS.E [R250+0x14008], desc[UR16][R162.64], !P3 ;  /* 0x14008000a2fa7fae */ /* 0x000fe2000d921850 */
[----:B------:R-:W-:-:S03]  /*9d60*/  ISETP.GE.U32.AND P3, PT, R3, 0x7fffff82, PT ;  /* 0x7fffff820300780c */ /* 0x000fc60003f66070 */
[----:B------:R1:W-:Y:S01]  /*9d70*/  STL [R1+0xf4], RZ ;  /* 0x0000f4ff01007387 */ /* 0x0003e20000100800 */
[----:B------:R-:W-:-:S03]  /*9d80*/  ISETP.GE.U32.AND P5, PT, R232, 0x7fffff81, PT ;  /* 0x7fffff81e800780c */ /* 0x000fc60003fa6070 */
        /* <DEDUP_REMOVED lines=14> */
[----:B------:R-:W-:Y:S01]  /*9e70*/  LDGSTS.E [R250+0x1000c], desc[UR16][R148.64], !P0 ;  /* 0x1000c00094fa7fae */ /* 0x000fe2000c121850 */
[----:B------:R-:W-:-:S03]  /*9e80*/  IMAD.WIDE R156, R11, 0x4, R156 ;  /* 0x000000040b9c7825 */ /* 0x000fc600078e029c */
[----:B------:R1:W-:Y:S01]  /*9e90*/  STL [R1+0x114], RZ ;  /* 0x000114ff01007387 */ /* 0x0003e20000100800 */
[----:B------:R-:W-:-:S03]  /*9ea0*/  IMAD.WIDE R188, R11, 0x4, R188 ;  /* 0x000000040bbc7825 */ /* 0x000fc600078e02bc */
[----:B------:R-:W-:Y:S04]  /*9eb0*/  LDGSTS.E [R250+0x1400c], desc[UR16][R154.64], !P0 ;  /* 0x1400c0009afa7fae */ /* 0x000fe8000c121850 */
[----:B------:R1:W-:Y:S04]  /*9ec0*/  STL [R1+0x118], RZ ;  /* 0x000118ff01007387 */ /* 0x0003e80000100800 */
[----:B------:R-:W-:Y:S04]  /*9ed0*/  LDGSTS.E [R251+0x10000], desc[UR16][R238.64], !P1 ;  /* 0x10000000eefb7fae */ /* 0x000fe8000c921850 */
[----:B------:R1:W-:Y:S01]  /*9ee0*/  STL [R1+0x11c], RZ ;  /* 0x00011cff01007387 */ /* 0x0003e20000100800 */
[----:B------:R-:W-:-:S03]  /*9ef0*/  IMAD.WIDE R12, R10, 0x4, R12 ;  /* 0x000000040a0c7825 */ /* 0x000fc600078e020c */
        /* <DEDUP_REMOVED lines=21> */
[----:B------:R-:W0:Y:S04]  /*a050*/  LDGDEPBAR ;  /* 0x00000000000079af */ /* 0x000e280000000000 */
[----:B------:R1:W-:Y:S01]  /*a060*/  STL [R1+0x13c], RZ ;  /* 0x00013cff01007387 */ /* 0x0003e20000100800 */
[----:B------:R-:W-:-:S03]  /*a070*/  IMAD.WIDE R66, R10, 0x4, R66 ;  /* 0x000000040a427825 */ /* 0x000fc600078e0242 */
[----:B------:R-:W-:Y:S04]  /*a080*/  LDGSTS.E [R252+0x30000], desc[UR16][R12.64], P4 ;  /* 0x300000000cfc7fae */ /* 0x000fe8000a121850 */
        /* <DEDUP_REMOVED lines=86> */
[----:B------:R2:W-:Y:S04]  /*a5f0*/  LDGSTS.E [R252+0x37400], desc[UR16][R24.64], P4 ;  /* 0x3740000018fc7fae */ /* 0x0005e8000a121850 */
[----:B------:R1:W-:Y:S01]  /*a600*/  STL [R1+0x1b4], RZ ;  /* 0x0001b4ff01007387 */ /* 0x0003e20000100800 */
[----:B------:R-:W-:-:S03]  /*a610*/  IMAD.WIDE R132, R10, 0x4, R132 ;  /* 0x000000040a847825 */ /* 0x000fc600078e0284 */
[----:B------:R-:W-:Y:S04]  /*a620*/  LDGSTS.E [R252+0x37800], desc[UR16][R22.64], P4 ;  /* 0x3780000016fc7fae */ /* 0x000fe8000a121850 */
[----:B------:R1:W-:Y:S01]  /*a630*/  STL [R1+0x1b8], RZ ;  /* 0x0001b8ff01007387 */ /* 0x0003e20000100800 */
[----:B------:R-:W-:-:S03]  /*a640*/  IMAD.WIDE R130, R10, 0x4, R130 ;  /* 0x000000040a827825 */ /* 0x000fc600078e0282 */
[----:B------:R-:W-:Y:S01]  /*a650*/  LDGSTS.E [R252+0x37c00], desc[UR16][R20.64], P4 ;  /* 0x37c0000014fc7fae */ /* 0x000fe2000a121850 */
[----:B------:R-:W-:-:S03]  /*a660*/  IMAD.MOV.U32 R173, RZ, RZ, R16 ;  /* 0x000000ffffad7224 */ /* 0x000fc600078e0010 */
        /* <DEDUP_REMOVED lines=13> */
[----:B------:R-:W3:Y:S01]  /*a740*/  S2R R16, SR_TID.X ;  /* 0x0000000000107919 */ /* 0x000ee20000002100 */
[C---:B------:R-:W-:Y:S02]  /*a750*/  IMAD.WIDE R120, R10.reuse, 0x4, R120 ;  /* 0x000000040a787825 */ /* 0x040fe400078e0278 */
        /* <DEDUP_REMOVED lines=36> */
[----:B------:R-:W-:Y:S01]  /*a9a0*/  LDGSTS.E [R6+0x34200], desc[UR16][R112.64], P4 ;  /* 0x3420000070067fae */ /* 0x000fe2000a121850 */
[----:B------:R-:W-:-:S03]  /*a9b0*/  IMAD.WIDE R94, R10, 0x4, R94 ;  /* 0x000000040a5e7825 */ /* 0x000fc600078e025e */
[----:B------:R-:W-:Y:S01]  /*a9c0*/  LDGSTS.E [R6+0x34600], desc[UR16][R110.64], P4 ;  /* 0x346000006e067fae */ /* 0x000fe2000a121850 */
[----:B------:R-:W-:-:S03]  /*a9d0*/  ISETP.GE.AND P0, PT, R173, 0x20, PT ;  /* 0x00000020ad00780c */ /* 0x000fc60003f06270 */
        /* <DEDUP_REMOVED lines=18> */
[----:B------:R4:W-:Y:S04]  /*ab00*/  LDGSTS.E [R6+0x37a00], desc[UR16][R84.64], P4 ;  /* 0x37a0000054067fae */ /* 0x0009e8000a121850 */
[----:B------:R1:W-:Y:S01]  /*ab10*/  LDGSTS.E [R6+0x37e00], desc[UR16][R146.64], P4 ;  /* 0x37e0000092067fae */ /* 0x0003e2000a121850 */
[----:B---3--:R-:W-:-:S03]  /*ab20*/  LOP3.LUT R16, R16, 0x7f, RZ, 0xc0, !PT ;  /* 0x0000007f10107812 */ /* 0x008fc600078ec0ff */
[----:B------:R-:W0:Y:S01]  /*ab30*/  LDGDEPBAR ;  /* 0x00000000000079af */ /* 0x000e220000000000 */
[----:B--2---:R-:W-:Y:S02]  /*ab40*/  CS2R R24, SRZ ;  /* 0x0000000000187805 */ /* 0x004fe4000001ff00 */
[----:B------:R-:W-:Y:S02]  /*ab50*/  CS2R R26, SRZ ;  /* 0x00000000001a7805 */ /* 0x000fe4000001ff00 */
[----:B------:R-:W-:Y:S02]  /*ab60*/  CS2R R28, SRZ ;  /* 0x00000000001c7805 */ /* 0x000fe4000001ff00 */
[----:B------:R-:W-:Y:S02]  /*ab70*/  CS2R R30, SRZ ;  /* 0x00000000001e7805 */ /* 0x000fe4000001ff00 */
[----:B------:R-:W-:Y:S02]  /*ab80*/  CS2R R32, SRZ ;  /* 0x0000000000207805 */ /* 0x000fe4000001ff00 */
[----:B------:R-:W-:-:S02]  /*ab90*/  CS2R R34, SRZ ;  /* 0x0000000000227805 */ /* 0x000fc4000001ff00 */
[----:B------:R-:W-:Y:S02]  /*aba0*/  CS2R R36, SRZ ;  /* 0x0000000000247805 */ /* 0x000fe4000001ff00 */
        /* <DEDUP_REMOVED lines=23> */
[----:B----4-:R-:W-:Y:S02]  /*ad20*/  CS2R R84, SRZ ;  /* 0x0000000000547805 */ /* 0x010fe4000001ff00 */
        /* <DEDUP_REMOVED lines=30> */
[----:B-1----:R-:W-:Y:S02]  /*af10*/  CS2R R146, SRZ ;  /* 0x0000000000927805 */ /* 0x002fe4000001ff00 */
[----:B------:R-:W-:Y:S02]  /*af20*/  CS2R R148, SRZ ;  /* 0x0000000000947805 */ /* 0x000fe4000001ff00 */
[----:B------:R-:W-:Y:S01]  /*af30*/  CS2R R150, SRZ ;  /* 0x0000000000967805 */ /* 0x000fe2000001ff00 */
[----:B------:R-:W-:Y:S06]  /*af40*/  @!P0 BRA `(.L_x_0) ;  /* 0x000000bc005c8947 */ /* 0x000fec0003800000 */
[----:B------:R-:W2:Y:S04]  /*af50*/  LDL.LU R220, [R1+0x608] ;  /* 0x0006080001dc7983 */ /* 0x000ea80000300800 */
[----:B------:R-:W3:Y:S04]  /*af60*/  LDL.LU R221, [R1+0x60c] ;  /* 0x00060c0001dd7983 */ /* 0x000ee80000300800 */
[----:B------:R-:W4:Y:S04]  /*af70*/  LDL.LU R222, [R1+0x610] ;  /* 0x0006100001de7983 */ /* 0x000f280000300800 */
        /* <DEDUP_REMOVED lines=10> */
[----:B------:R-:W4:Y:S01]  /*b020*/  LDL.LU R232, [R1+0x63c] ;  /* 0x00063c0001e87983 */ /* 0x000f220000300800 */
[----:B------:R-:W-:-:S03]  /*b030*/  SHF.R.S32.HI R3, RZ, 0x1f, R0 ;  /* 0x0000001fff037819 */ /* 0x000fc60000011400 */
[----:B------:R-:W4:Y:S04]  /*b040*/  LDL.LU R206, [R1+0x640] ;  /* 0x0006400001ce7983 */ /* 0x000f280000300800 */
[----:B------:R-:W4:Y:S04]  /*b050*/  LDL.LU R207, [R1+0x644] ;  /* 0x0006440001cf7983 */ /* 0x000f280000300800 */
[----:B------:R-:W4:Y:S04]  /*b060*/  LDL.LU R236, [R1+0x648] ;  /* 0x0006480001ec7983 */ /* 0x000f280000300800 */
[----:B------:R-:W-:Y:S04]  /*b070*/  STL [R1+0x9cc], R15 ;  /* 0x0009cc0f01007387 */ /* 0x000fe80000100800 */
[----:B-----5:R-:W-:Y:S04]  /*b080*/  STL [R1+0x9c8], R9 ;  /* 0x0009c80901007387 */ /* 0x020fe80000100800 */
[----:B------:R-:W-:Y:S04]  /*b090*/  STL [R1+0x9c4], R8 ;  /* 0x0009c40801007387 */ /* 0x000fe80000100800 */
[----:B------:R-:W-:Y:S04]  /*b0a0*/  STL [R1+0x9c0], R7 ;  /* 0x0009c00701007387 */ /* 0x000fe80000100800 */
[----:B------:R-:W4:Y:S01]  /*b0b0*/  LDL.LU R205, [R1+0x64c] ;  /* 0x00064c0001cd7983 */ /* 0x000f220000300800 */
[----:B--2---:R-:W-:-:S02]  /*b0c0*/  IADD3 R6, P6, R0, R220, RZ ;  /* 0x000000dc00067210 */ /* 0x004fc40007fde0ff */
[----:B---3--:R-:W-:Y:S02]  /*b0d0*/  IADD3 R12, P5, R0, R221, RZ ;  /* 0x000000dd000c7210 */ /* 0x008fe40007fbe0ff */
[-C--:B------:R-:W-:Y:S02]  /*b0e0*/  LEA.HI.X.SX32 R172, R220, R3.reuse, 0x1, P6 ;  /* 0x00000003dcac7211 */ /* 0x080fe400030f0eff */
[C---:B----4-:R-:W-:Y:S01]  /*b0f0*/  IADD3 R13, P3, R0.reuse, R222, RZ ;  /* 0x000000de000d7210 */ /* 0x050fe20007f7e0ff */
[----:B------:R-:W2:Y:S01]  /*b100*/  LDL.LU R220, [R1+0x650] ;  /* 0x0006500001dc7983 */ /* 0x000ea20000300800 */
[----:B------:R-:W-:Y:S02]  /*b110*/  LEA.HI.X.SX32 R174, R221, R3, 0x1, P5 ;  /* 0x00000003ddae7211 */ /* 0x000fe400028f0eff */
[----:B------:R-:W-:Y:S01]  /*b120*/  IADD3 R17, P2, R0, R229, RZ ;  /* 0x000000e500117210 */ /* 0x000fe20007f5e0ff */
[----:B------:R-:W3:Y:S01]  /*b130*/  LDL.LU R221, [R1+0x654] ;  /* 0x0006540001dd7983 */ /* 0x000ee20000300800 */
[----:B------:R-:W-:-:S02]  /*b140*/  LEA.HI.X.SX32 R176, R222, R3, 0x1, P3 ;  /* 0x00000003deb07211 */ /* 0x000fc400018f0eff */
[C---:B------:R-:W-:Y:S01]  /*b150*/  IADD3 R19, P1, R0.reuse, R233, RZ ;  /* 0x000000e900137210 */ /* 0x040fe20007f3e0ff */
[----:B------:R-:W4:Y:S01]  /*b160*/  LDL.LU R222, [R1+0x658] ;  /* 0x0006580001de7983 */ /* 0x000f220000300800 */
[-C--:B------:R-:W-:Y:S02]  /*b170*/  LEA.HI.X.SX32 R178, R229, R3.reuse, 0x1, P2 ;  /* 0x00000003e5b27211 */ /* 0x080fe400010f0eff */
[----:B------:R-:W-:Y:S01]  /*b180*/  LEA.HI.X.SX32 R180, R233, R3, 0x1, P1 ;  /* 0x00000003e9b47211 */ /* 0x000fe200008f0eff */
[----:B------:R-:W4:Y:S01]  /*b190*/  LDL.LU R229, [R1+0x65c] ;  /* 0x00065c0001e57983 */ /* 0x000f220000300800 */
[C---:B------:R-:W-:Y:S02]  /*b1a0*/  IADD3 R20, P0, R0.reuse, R219, RZ ;  /* 0x000000db00147210 */ /* 0x040fe40007f1e0ff */
[C---:B------:R-:W-:Y:S01]  /*b1b0*/  IADD3 R21, P4, R0.reuse, R223, RZ ;  /* 0x000000df00157210 */ /* 0x040fe20007f9e0ff */
[----:B------:R-:W4:Y:S01]  /*b1c0*/  LDL.LU R233, [R1+0x660] ;  /* 0x0006600001e97983 */ /* 0x000f220000300800 */
[----:B------:R-:W-:-:S02]  /*b1d0*/  IADD3 R22, P6, R0, R231, RZ ;  /* 0x000000e700167210 */ /* 0x000fc40007fde0ff */
[-C--:B------:R-:W-:Y:S02]  /*b1e0*/  LEA.HI.X.SX32 R184, R223, R3.reuse, 0x1, P4 ;  /* 0x00000003dfb87211 */ /* 0x080fe400020f0eff */
[----:B------:R-:W4:Y:S01]  /*b1f0*/  LDL.LU R223, [R1+0x664] ;  /* 0x0006640001df7983 */ /* 0x000f220000300800 */
[----:B------:R-:W-:-:S03]  /*b200*/  LEA.HI.X.SX32 R186, R231, R3, 0x1, P6 ;  /* 0x00000003e7ba7211 */ /* 0x000fc600030f0eff */
[----:B------:R-:W4:Y:S01]  /*b210*/  LDL.LU R231, [R1+0x668] ;  /* 0x0006680001e77983 */ /* 0x000f220000300800 */
[C---:B------:R-:W-:Y:S02]  /*b220*/  IADD3 R23, P5, R0.reuse, R237, RZ ;  /* 0x000000ed00177210 */ /* 0x040fe40007fbe0ff */
[C---:B------:R-:W-:Y:S02]  /*b230*/  IADD3 R107, P3, R0.reuse, R224, RZ ;  /* 0x000000e0006b7210 */ /* 0x040fe40007f7e0ff */
[C---:B------:R-:W-:Y:S02]  /*b240*/  IADD3 R108, P2, R0.reuse, R225, RZ ;  /* 0x000000e1006c7210 */ /* 0x040fe40007f5e0ff */
[-C--:B------:R-:W-:Y:S02]  /*b250*/  LEA.HI.X.SX32 R182, R219, R3.reuse, 0x1, P0 ;  /* 0x00000003dbb67211 */ /* 0x080fe400000f0eff */
[----:B------:R-:W-:Y:S02]  /*b260*/  IADD3 R109, P1, R0, R228, RZ ;  /* 0x000000e4006d7210 */ /* 0x000fe40007f3e0ff */
[----:B------:R-:W-:-:S02]  /*b270*/  LEA.HI.X.SX32 R188, R237, R3, 0x1, P5 ;  /* 0x00000003edbc7211 */ /* 0x000fc400028f0eff */
[----:B------:R-:W-:Y:S01]  /*b280*/  IADD3 R110, P0, R0, R230, RZ ;  /* 0x000000e6006e7210 */ /* 0x000fe20007f1e0ff */
[----:B------:R-:W4:Y:S01]  /*b290*/  LDL.LU R237, [R1+0x66c] ;  /* 0x00066c0001ed7983 */ /* 0x000f220000300800 */
[-C--:B------:R-:W-:Y:S02]  /*b2a0*/  LEA.HI.X.SX32 R190, R224, R3.reuse, 0x1, P3 ;  /* 0x00000003e0be7211 */ /* 0x080fe400018f0eff */
[----:B------:R-:W-:Y:S01]  /*b2b0*/  IADD3 R111, P4, R0, R232, RZ ;  /* 0x000000e8006f7210 */ /* 0x000fe20007f9e0ff */
[----:B------:R-:W4:Y:S01]  /*b2c0*/  LDL.LU R224, [R1+0x670] ;  /* 0x0006700001e07983 */ /* 0x000f220000300800 */
[-C--:B------:R-:W-:Y:S02]  /*b2d0*/  LEA.HI.X.SX32 R192, R225, R3.reuse, 0x1, P2 ;  /* 0x00000003e1c07211 */ /* 0x080fe400010f0eff */
[-C--:B------:R-:W-:Y:S01]  /*b2e0*/  LEA.HI.X.SX32 R194, R228, R3.reuse, 0x1, P1 ;  /* 0x00000003e4c27211 */ /* 0x080fe200008f0eff */
[----:B------:R-:W4:Y:S01]  /*b2f0*/  LDL.LU R225, [R1+0x674] ;  /* 0x0006740001e17983 */ /* 0x000f220000300800 */
[----:B------:R-:W-:-:S02]  /*b300*/  LEA.HI.X.SX32 R196, R230, R3, 0x1, P0 ;  /* 0x00000003e6c47211 */ /* 0x000fc400000f0eff */
[C---:B------:R-:W-:Y:S01]  /*b310*/  IADD3 R112, P6, R0.reuse, R206, RZ ;  /* 0x000000ce00707210 */ /* 0x040fe20007fde0ff */
[----:B------:R-:W4:Y:S01]  /*b320*/  LDL.LU R228, [R1+0x678] ;  /* 0x0006780001e47983 */ /* 0x000f220000300800 */
[----:B------:R-:W-:-:S03]  /*b330*/  IADD3 R114, P3, R0, R236, RZ ;  /* 0x000000ec00727210 */ /* 0x000fc60007f7e0ff */
[----:B------:R-:W4:Y:S01]  /*b340*/  LDL.LU R230, [R1+0x67c] ;  /* 0x00067c0001e67983 */ /* 0x000f220000300800 */
[----:B------:R-:W-:Y:S02]  /*b350*/  LEA.HI.X.SX32 R198, R232, R3, 0x1, P4 ;  /* 0x00000003e8c67211 */ /* 0x000fe400020f0eff */
[----:B------:R-:W-:Y:S01]  /*b360*/  IADD3 R113, P5, R0, R207, RZ ;  /* 0x000000cf00717210 */ /* 0x000fe20007fbe0ff */
[----:B------:R-:W4:Y:S01]  /*b370*/  LDL.LU R232, [R1+0x680] ;  /* 0x0006800001e87983 */ /* 0x000f220000300800 */
[----:B------:R-:W-:-:S03]  /*b380*/  LEA.HI.X.SX32 R204, R236, R3, 0x1, P3 ;  /* 0x00000003eccc7211 */ /* 0x000fc600018f0eff */
[----:B------:R-:W4:Y:S01]  /*b390*/  LDL.LU R215, [R1+0x684] ;  /* 0x0006840001d77983 */ /* 0x000f220000300800 */
[----:B------:R-:W-:-:S03]  /*b3a0*/  LEA.HI.X.SX32 R200, R206, R3, 0x1, P6 ;  /* 0x00000003cec87211 */ /* 0x000fc600030f0eff */
[----:B------:R-:W4:Y:S01]  /*b3b0*/  LDL.LU R236, [R1+0x688] ;  /* 0x0006880001ec7983 */ /* 0x000f220000300800 */
[----:B------:R-:W-:-:S03]  /*b3c0*/  LEA.HI.X.SX32 R202, R207, R3, 0x1, P5 ;  /* 0x00000003cfca7211 */ /* 0x000fc600028f0eff */
[----:B------:R-:W4:Y:S01]  /*b3d0*/  LDL.LU R211, [R1+0x68c] ;  /* 0x00068c0001d37983 */ /* 0x000f220000300800 */
[----:B------:R-:W-:-:S03]  /*b3e0*/  IADD3 R115, P2, R0, R205, RZ ;  /* 0x000000cd00737210 */ /* 0x000fc60007f5e0ff */
[----:B------:R-:W4:Y:S01]  /*b3f0*/  LDL.LU R217, [R1+0x690] ;  /* 0x0006900001d97983 */ /* 0x000f220000300800 */
[----:B------:R-:W-:-:S03]  /*b400*/  LEA.HI.X.SX32 R206, R205, R3, 0x1, P2 ;  /* 0x00000003cdce7211 */ /* 0x000fc600010f0eff */
[----:B------:R-:W4:Y:S04]  /*b410*/  LDL.LU R213, [R1+0x694] ;  /* 0x0006940001d57983 */ /* 0x000f280000300800 */
[----:B------:R-:W4:Y:S04]  /*b420*/  LDL.LU R246, [R1+0x698] ;  /* 0x0006980001f67983 */ /* 0x000f280000300800 */
[----:B------:R-:W4:Y:S04]  /*b430*/  LDL.LU R219, [R1+0x69c] ;  /* 0x00069c0001db7983 */ /* 0x000f280000300800 */
[----:B------:R-:W4:Y:S01]  /*b440*/  LDL.LU R207, [R1+0x6a0] ;  /* 0x0006a00001cf7983 */ /* 0x000f220000300800 */
[----:B--2---:R-:W-:-:S02]  /*b450*/  IADD3 R116, P1, R0, R220, RZ ;  /* 0x000000dc00747210 */ /* 0x004fc40007f3e0ff */
[----:B---3--:R-:W-:Y:S02]  /*b460*/  IADD3 R117, P0, R0, R221, RZ ;  /* 0x000000dd00757210 */ /* 0x008fe40007f1e0ff */
[----:B------:R-:W-:Y:S02]  /*b470*/  LEA.HI.X.SX32 R208, R220, R3, 0x1, P1 ;  /* 0x00000003dcd07211 */ /* 0x000fe400008f0eff */
[C---:B----4-:R-:W-:Y:S02]  /*b480*/  IADD3 R119, P6, R0.reuse, R229, RZ ;  /* 0x000000e500777210 */ /* 0x050fe40007fde0ff */
[----:B------:R-:W-:Y:S02]  /*b490*/  IADD3 R120, P5, R0, R233, RZ ;  /* 0x000000e900787210 */ /* 0x000fe40007fbe0ff */
[-C--:B------:R-:W-:Y:S02]  /*b4a0*/  LEA.HI.X.SX32 R214, R229, R3.reuse, 0x1, P6 ;  /* 0x00000003e5d67211 */ /* 0x080fe400030f0eff */
[----:B------:R-:W2:Y:S01]  /*b4b0*/  LDL.LU R229, [R1+0x6a4] ;  /* 0x0006a40001e57983 */ /* 0x000ea20000300800 */
[----:B------:R-:W-:-:S02]  /*b4c0*/  LEA.HI.X.SX32 R216, R233, R3, 0x1, P5 ;  /* 0x00000003e9d87211 */ /* 0x000fc400028f0eff */
[C---:B------:R-:W-:Y:S01]  /*b4d0*/  IADD3 R121, P3, R0.reuse, R223, RZ ;  /* 0x000000df00797210 */ /* 0x040fe20007f7e0ff */
[----:B------:R-:W3:Y:S01]  /*b4e0*/  LDL.LU R233, [R1+0x6a8] ;  /* 0x0006a80001e97983 */ /* 0x000ee20000300800 */
[----:B------:R-:W-:-:S03]  /*b4f0*/  IADD3 R122, P2, R0, R231, RZ ;  /* 0x000000e7007a7210 */ /* 0x000fc60007f5e0ff */
[----:B------:R-:W4:Y:S01]  /*b500*/  LDL.LU R205, [R1+0x6ac] ;  /* 0x0006ac0001cd7983 */ /* 0x000f220000300800 */
[-C--:B------:R-:W-:Y:S02]  /*b510*/  LEA.HI.X.SX32 R210, R221, R3.reuse, 0x1, P0 ;  /* 0x00000003ddd27211 */ /* 0x080fe400000f0eff */
[-C--:B------:R-:W-:Y:S02]  /*b520*/  LEA.HI.X.SX32 R220, R231, R3.reuse, 0x1, P2 ;  /* 0x00000003e7dc7211 */ /* 0x080fe400010f0eff */
[----:B------:R-:W4:Y:S01]  /*b530*/  LDL.LU R231, [R1+0x6b0] ;  /* 0x0006b00001e77983 */ /* 0x000f220000300800 */
[----:B------:R-:W-:-:S03]  /*b540*/  LEA.HI.X.SX32 R218, R223, R3, 0x1, P3 ;  /* 0x00000003dfda7211 */ /* 0x000fc600018f0eff */
[----:B------:R-:W4:Y:S04]  /*b550*/  LDL.LU R221, [R1+0x6b4] ;  /* 0x0006b40001dd7983 */ /* 0x000f280000300800 */
[----:B------:R-:W2:Y:S01]  /*b560*/  LDL.LU R223, [R1+0x6b8] ;  /* 0x0006b80001df7983 */ /* 0x000ea20000300800 */
[C---:B------:R-:W-:Y:S02]  /*b570*/  IADD3 R118, P4, R0.reuse, R222, RZ ;  /* 0x000000de00767210 */ /* 0x040fe40007f9e0ff */
[----:B------:R-:W-:Y:S02]  /*b580*/  IADD3 R123, P1, R0, R237, RZ ;  /* 0x000000ed007b7210 */ /* 0x000fe40007f3e0ff */
[----:B------:R-:W-:Y:S02]  /*b590*/  LEA.HI.X.SX32 R212, R222, R3, 0x1, P4 ;  /* 0x00000003ded47211 */ /* 0x000fe400020f0eff */
[----:B------:R-:W-:-:S02]  /*b5a0*/  IADD3 R125, P4, R0, R225, RZ ;  /* 0x000000e1007d7210 */ /* 0x000fc40007f9e0ff */
[-C--:B------:R-:W-:Y:S02]  /*b5b0*/  LEA.HI.X.SX32 R222, R237, R3.reuse, 0x1, P1 ;  /* 0x00000003edde7211 */ /* 0x080fe400008f0eff */
[----:B------:R-:W4:Y:S01]  /*b5c0*/  LDL.LU R237, [R1+0x6bc] ;  /* 0x0006bc0001ed7983 */ /* 0x000f220000300800 */
[----:B------:R-:W-:-:S03]  /*b5d0*/  LEA.HI.X.SX32 R226, R225, R3, 0x1, P4 ;  /* 0x00000003e1e27211 */ /* 0x000fc600020f0eff */
[----:B------:R-:W4:Y:S01]  /*b5e0*/  LDL.LU R225, [R1+0x6c0] ;  /* 0x0006c00001e17983 */ /* 0x000f220000300800 */
[C---:B------:R-:W-:Y:S02]  /*b5f0*/  IADD3 R127, P5, R0.reuse, R230, RZ ;  /* 0x000000e6007f7210 */ /* 0x040fe40007fbe0ff */
[C---:B------:R-:W-:Y:S01]  /*b600*/  IADD3 R124, P0, R0.reuse, R224, RZ ;  /* 0x000000e0007c7210 */ /* 0x040fe20007f1e0ff */
[----:B------:R-:W4:Y:S01]  /*b610*/  LDL.LU R199, [R1+0x6c4] ;  /* 0x0006c40001c77983 */ /* 0x000f220000300800 */
[----:B------:R-:W-:Y:S02]  /*b620*/  IADD3 R128, P3, R0, R232, RZ ;  /* 0x000000e800807210 */ /* 0x000fe40007f7e0ff */
[----:B------:R-:W-:Y:S01]  /*b630*/  LEA.HI.X.SX32 R230, R230, R3, 0x1, P5 ;  /* 0x00000003e6e67211 */ /* 0x000fe200028f0eff */
[----:B------:R-:W4:Y:S01]  /*b640*/  LDL.LU R179, [R1+0x6c8] ;  /* 0x0006c80001b37983 */ /* 0x000f220000300800 */
[----:B------:R-:W-:Y:S02]  /*b650*/  IADD3 R129, P2, R0, R215, RZ ;  /* 0x000000d700817210 */ /* 0x000fe40007f5e0ff */
[-C--:B------:R-:W-:Y:S01]  /*b660*/  LEA.HI.X.SX32 R224, R224, R3.reuse, 0x1, P0 ;  /* 0x00000003e0e07211 */ /* 0x080fe200000f0eff */
[----:B------:R-:W4:Y:S01]  /*b670*/  LDL.LU R209, [R1+0x6cc] ;  /* 0x0006cc0001d17983 */ /* 0x000f220000300800 */
[----:B------:R-:W-:-:S02]  /*b680*/  LEA.HI.X.SX32 R232, R232, R3, 0x1, P3 ;  /* 0x00000003e8e87211 */ /* 0x000fc400018f0eff */
[C---:B------:R-:W-:Y:S02]  /*b690*/  IADD3 R131, P0, R0.reuse, R211, RZ ;  /* 0x000000d300837210 */ /* 0x040fe40007f1e0ff */
[-C--:B------:R-:W-:Y:S02]  /*b6a0*/  LEA.HI.X.SX32 R234, R215, R3.reuse, 0x1, P2 ;  /* 0x00000003d7ea7211 */ /* 0x080fe400010f0eff */
[----:B------:R-:W4:Y:S01]  /*b6b0*/  LDL.LU R215, [R1+0x6d0] ;  /* 0x0006d00001d77983 */ /* 0x000f220000300800 */
[----:B------:R-:W-:Y:S02]  /*b6c0*/  LEA.HI.X.SX32 R238, R211, R3, 0x1, P0 ;  /* 0x00000003d3ee7211 */ /* 0x000fe400000f0eff */
[C---:B------:R-:W-:Y:S01]  /*b6d0*/  IADD3 R132, P4, R0.reuse, R217, RZ ;  /* 0x000000d900847210 */ /* 0x040fe20007f9e0ff */
[----:B------:R-:W4:Y:S01]  /*b6e0*/  LDL.LU R211, [R1+0x6d4] ;  /* 0x0006d40001d37983 */ /* 0x000f220000300800 */
[C---:B------:R-:W-:Y:S02]  /*b6f0*/  IADD3 R134, P5, R0.reuse, R246, RZ ;  /* 0x000000f600867210 */ /* 0x040fe40007fbe0ff */
[----:B------:R-:W-:-:S02]  /*b700*/  IADD3 R135, P3, R0, R219, RZ ;  /* 0x000000db00877210 */ /* 0x000fc40007f7e0ff */
[-C--:B------:R-:W-:Y:S02]  /*b710*/  LEA.HI.X.SX32 R244, R246, R3.reuse, 0x1, P5 ;  /* 0x00000003f6f47211 */ /* 0x080fe400028f0eff */
[-C--:B------:R-:W-:Y:S02]  /*b720*/  LEA.HI.X.SX32 R246, R219, R3.reuse, 0x1, P3 ;  /* 0x00000003dbf67211 */ /* 0x080fe400018f0eff */
[----:B------:R-:W-:Y:S02]  /*b730*/  LEA.HI.X.SX32 R240, R217, R3, 0x1, P4 ;  /* 0x00000003d9f07211 */ /* 0x000fe400020f0eff */
[----:B--2---:R-:W-:-:S05]  /*b740*/  IADD3 R142, P3, R0, R223, RZ ;  /* 0x000000df008e7210 */ /* 0x004fca0007f7e0ff */
[----:B------:R1:W-:Y:S04]  /*b750*/  STL [R1+0xa80], R142 ;  /* 0x000a808e01007387 */ /* 0x0003e80000100800 */
[----:B------:R-:W2:Y:S01]  /*b760*/  LDL.LU R217, [R1+0x6d8] ;  /* 0x0006d80001d97983 */ /* 0x000ea20000300800 */
[C---:B------:R-:W-:Y:S02]  /*b770*/  IADD3 R130, P1, R0.reuse, R236, RZ ;  /* 0x000000ec00827210 */ /* 0x040fe40007f3e0ff */
[C---:B------:R-:W-:Y:S02]  /*b780*/  IADD3 R126, P6, R0.reuse, R228, RZ ;  /* 0x000000e4007e7210 */ /* 0x040fe40007fde0ff */
[----:B------:R-:W-:Y:S02]  /*b790*/  IADD3 R136, P2, R0, R207, RZ ;  /* 0x000000cf00887210 */ /* 0x000fe40007f5e0ff */
[----:B------:R-:W-:-:S02]  /*b7a0*/  LEA.HI.X.SX32 R236, R236, R3, 0x1, P1 ;  /* 0x00000003ecec7211 */ /* 0x000fc400008f0eff */
[----:B------:R-:W-:Y:S02]  /*b7b0*/  IADD3 R137, P1, R0, R229, RZ ;  /* 0x000000e500897210 */ /* 0x000fe40007f3e0ff */
[-C--:B------:R-:W-:Y:S02]  /*b7c0*/  LEA.HI.X.SX32 R228, R228, R3.reuse, 0x1, P6 ;  /* 0x00000003e4e47211 */ /* 0x080fe400030f0eff */
[----:B------:R-:W-:Y:S02]  /*b7d0*/  LEA.HI.X.SX32 R248, R207, R3, 0x1, P2 ;  /* 0x00000003cff87211 */ /* 0x000fe400010f0eff */
[C---:B------:R-:W-:Y:S02]  /*b7e0*/  IADD3 R133, P6, R0.reuse, R213, RZ ;  /* 0x000000d500857210 */ /* 0x040fe40007fde0ff */
[C---:B---3--:R-:W-:Y:S02]  /*b7f0*/  IADD3 R138, P0, R0.reuse, R233, RZ ;  /* 0x000000e9008a7210 */ /* 0x048fe40007f1e0ff */
[----:B----4-:R-:W-:-:S02]  /*b800*/  IADD3 R143, P2, R0, R237, RZ ;  /* 0x000000ed008f7210 */ /* 0x010fc40007f5e0ff */
[----:B------:R-:W-:Y:S02]  /*b810*/  LEA.HI.X.SX32 R250, R229, R3, 0x1, P1 ;  /* 0x00000003e5fa7211 */ /* 0x000fe400008f0eff */
[C---:B------:R-:W-:Y:S02]  /*b820*/  IADD3 R139, P4, R0.reuse, R205, RZ ;  /* 0x000000cd008b7210 */ /* 0x040fe40007f9e0ff */
[C---:B------:R-:W-:Y:S01]  /*b830*/  IADD3 R144, P1, R0.reuse, R225, RZ ;  /* 0x000000e100907210 */ /* 0x040fe20007f3e0ff */
[----:B------:R3:W-:Y:S01]  /*b840*/  STL [R1+0xa7c], R143 ;  /* 0x000a7c8f01007387 */ /* 0x0007e20000100800 */
[-C--:B------:R-:W-:Y:S02]  /*b850*/  LEA.HI.X.SX32 R242, R213, R3.reuse, 0x1, P6 ;  /* 0x00000003d5f27211 */ /* 0x080fe400030f0eff */
[----:B------:R-:W-:Y:S01]  /*b860*/  LEA.HI.X.SX32 R252, R233, R3, 0x1, P0 ;  /* 0x00000003e9fc7211 */ /* 0x000fe200000f0eff */
[----:B------:R-:W4:Y:S01]  /*b870*/  LDL.LU R229, [R1+0x6dc] ;  /* 0x0006dc0001e57983 */ /* 0x000f220000300800 */
[----:B------:R-:W-:-:S02]  /*b880*/  IADD3 R140, P6, R0, R231, RZ ;  /* 0x000000e7008c7210 */ /* 0x000fc40007fde0ff */
[C---:B------:R-:W-:Y:S01]  /*b890*/  IADD3 R145, P0, R0.reuse, R199, RZ ;  /* 0x000000c700917210 */ /* 0x040fe20007f1e0ff */
[----:B------:R3:W-:Y:S01]  /*b8a0*/  STL [R1+0xa78], R144 ;  /* 0x000a789001007387 */ /* 0x0007e20000100800 */
[----:B-1----:R-:W-:Y:S02]  /*b8b0*/  LEA.HI.X.SX32 R142, R205, R3, 0x1, P4 ;  /* 0x00000003cd8e7211 */ /* 0x002fe400020f0eff */
[C---:B------:R-:W-:Y:S01]  /*b8c0*/  IADD3 R146, P4, R0.reuse, R179, RZ ;  /* 0x000000b300927210 */ /* 0x040fe20007f9e0ff */
[----:B------:R-:W4:Y:S01]  /*b8d0*/  LDL.LU R213, [R1+0x6e0] ;  /* 0x0006e00001d57983 */ /* 0x000f220000300800 */
[C---:B------:R-:W-:Y:S02]  /*b8e0*/  IADD3 R141, P5, R0.reuse, R221, RZ ;  /* 0x000000dd008d7210 */ /* 0x040fe40007fbe0ff */
[----:B---3--:R-:W-:Y:S01]  /*b8f0*/  LEA.HI.X.SX32 R143, R231, R3, 0x1, P6 ;  /* 0x00000003e78f7211 */ /* 0x008fe200030f0eff */
[----:B------:R-:W3:Y:S01]  /*b900*/  LDL.LU R233, [R1+0x6e4] ;  /* 0x0006e40001e97983 */ /* 0x000ee20000300800 */
[----:B------:R-:W-:-:S03]  /*b910*/  IADD3 R147, P6, R0, R209, RZ ;  /* 0x000000d100937210 */ /* 0x000fc60007fde0ff */
[----:B------:R1:W-:Y:S01]  /*b920*/  STL [R1+0xa74], R145 ;  /* 0x000a749101007387 */ /* 0x0003e20000100800 */
[----:B------:R-:W-:-:S03]  /*b930*/  LEA.HI.X.SX32 R144, R221, R3, 0x1, P5 ;  /* 0x00000003dd907211 */ /* 0x000fc600028f0eff */
[----:B------:R-:W3:Y:S01]  /*b940*/  LDL.LU R219, [R1+0x6e8] ;  /* 0x0006e80001db7983 */ /* 0x000ee20000300800 */
[----:B------:R-:W-:-:S03]  /*b950*/  IADD3 R148, P5, R0, R215, RZ ;  /* 0x000000d700947210 */ /* 0x000fc60007fbe0ff */
[----:B------:R1:W-:Y:S02]  /*b960*/  STL [R1+0xa70], R146 ;  /* 0x000a709201007387 */ /* 0x0003e40000100800 */
[----:B-1----:R-:W-:Y:S02]  /*b970*/  LEA.HI.X.SX32 R145, R223, R3, 0x1, P3 ;  /* 0x00000003df917211 */ /* 0x002fe400018f0eff */
[----:B------:R-:W3:Y:S01]  /*b980*/  LDL.LU R207, [R1+0x6ec] ;  /* 0x0006ec0001cf7983 */ /* 0x000ee20000300800 */
[----:B------:R-:W-:-:S03]  /*b990*/  IADD3 R149, P3, R0, R211, RZ ;  /* 0x000000d300957210 */ /* 0x000fc60007f7e0ff */
[----:B------:R-:W3:Y:S04]  /*b9a0*/  LDL.LU R231, [R1+0x6f0] ;  /* 0x0006f00001e77983 */ /* 0x000ee80000300800 */
[----:B------:R1:W-:Y:S04]  /*b9b0*/  STL [R1+0xa6c], R147 ;  /* 0x000a6c9301007387 */ /* 0x0003e80000100800 */
[----:B------:R-:W3:Y:S01]  /*b9c0*/  LDL.LU R205, [R1+0x6f4] ;  /* 0x0006f40001cd7983 */ /* 0x000ee20000300800 */
[----:B------:R-:W-:-:S03]  /*b9d0*/  LEA.HI.X.SX32 R146, R237, R3, 0x1, P2 ;  /* 0x00000003ed927211 */ /* 0x000fc600010f0eff */
[----:B------:R-:W-:Y:S04]  /*b9e0*/  STL [R1+0xa64], R148 ;  /* 0x000a649401007387 */ /* 0x000fe80000100800 */
[----:B------:R-:W3:Y:S04]  /*b9f0*/  LDL.LU R221, [R1+0x6f8] ;  /* 0x0006f80001dd7983 */ /* 0x000ee80000300800 */
[----:B------:R2:W-:Y:S04]  /*ba00*/  STL [R1+0xa68], R149 ;  /* 0x000a689501007387 */ /* 0x0005e80000100800 */
[----:B------:R-:W3:Y:S01]  /*ba10*/  LDL.LU R223, [R1+0x6fc] ;  /* 0x0006fc0001df7983 */ /* 0x000ee20000300800 */
[----:B-1----:R-:W-:-:S02]  /*ba20*/  LEA.HI.X.SX32 R147, R225, R3, 0x1, P1 ;  /* 0x00000003e1937211 */ /* 0x002fc400008f0eff */
[----:B--2---:R-:W-:-:S05]  /*ba30*/  IADD3 R150, P2, R0, R217, RZ ;  /* 0x000000d900967210 */ /* 0x004fca0007f5e0ff */
[----:B------:R1:W-:Y:S04]  /*ba40*/  STL [R1+0xa60], R150 ;  /* 0x000a609601007387 */ /* 0x0003e80000100800 */
[----:B------:R-:W2:Y:S04]  /*ba50*/  LDL.LU R237, [R1+0x700] ;  /* 0x0007000001ed7983 */ /* 0x000ea80000300800 */
[----:B------:R-:W2:Y:S01]  /*ba60*/  LDL.LU R225, [R1+0x704] ;  /* 0x0007040001e17983 */ /* 0x000ea20000300800 */
[-C--:B------:R-:W-:Y:S02]  /*ba70*/  LEA.HI.X.SX32 R149, R199, R3.reuse, 0x1, P0 ;  /* 0x00000003c7957211 */ /* 0x080fe400000f0eff */
[----:B------:R-:W-:-:S02]  /*ba80*/  LEA.HI.X.SX32 R148, R179, R3, 0x1, P4 ;  /* 0x00000003b3947211 */ /* 0x000fc400020f0eff */
[----:B-1----:R-:W-:Y:S02]  /*ba90*/  LEA.HI.X.SX32 R150, R209, R3, 0x1, P6 ;  /* 0x00000003d1967211 */ /* 0x002fe400030f0eff */
[C---:B----4-:R-:W-:Y:S02]  /*baa0*/  IADD3 R151, P1, R0.reuse, R229, RZ ;  /* 0x000000e500977210 */ /* 0x050fe40007f3e0ff */
[----:B------:R-:W-:-:S03]  /*bab0*/  IADD3 R152, P0, R0, R213, RZ ;  /* 0x000000d500987210 */ /* 0x000fc60007f1e0ff */
[----:B------:R1:W-:Y:S01]  /*bac0*/  STL [R1+0xa5c], R151 ;  /* 0x000a5c9701007387 */ /* 0x0003e20000100800 */
[----:B---3--:R-:W-:-:S03]  /*bad0*/  IADD3 R153, P4, R0, R233, RZ ;  /* 0x000000e900997210 */ /* 0x008fc60007f9e0ff */
[----:B------:R3:W-:Y:S04]  /*bae0*/  STL [R1+0xa58], R152 ;  /* 0x000a589801007387 */ /* 0x0007e80000100800 */
[----:B------:R4:W-:Y:S01]  /*baf0*/  STL [R1+0xa54], R153 ;  /* 0x000a549901007387 */ /* 0x0009e20000100800 */
[----:B-1----:R-:W-:Y:S02]  /*bb00*/  LEA.HI.X.SX32 R151, R215, R3, 0x1, P5 ;  /* 0x00000003d7977211 */ /* 0x002fe400028f0eff */
[----:B------:R-:W-:Y:S02]  /*bb10*/  IADD3 R154, P6, R0, R219, RZ ;  /* 0x000000db009a7210 */ /* 0x000fe40007fde0ff */
[-C--:B---3--:R-:W-:Y:S02]  /*bb20*/  LEA.HI.X.SX32 R152, R211, R3.reuse, 0x1, P3 ;  /* 0x00000003d3987211 */ /* 0x088fe400018f0eff */
[----:B----4-:R-:W-:-:S02]  /*bb30*/  LEA.HI.X.SX32 R153, R217, R3, 0x1, P2 ;  /* 0x00000003d9997211 */ /* 0x010fc400010f0eff */
[C---:B------:R-:W-:Y:S02]  /*bb40*/  IADD3 R155, P5, R0.reuse, R207, RZ ;  /* 0x000000cf009b7210 */ /* 0x040fe40007fbe0ff */
[C---:B------:R-:W-:Y:S01]  /*bb50*/  IADD3 R156, P3, R0.reuse, R231, RZ ;  /* 0x000000e7009c7210 */ /* 0x040fe20007f7e0ff */
[----:B------:R1:W-:Y:S04]  /*bb60*/  STL [R1+0xa50], R154 ;  /* 0x000a509a01007387 */ /* 0x0003e80000100800 */
[----:B------:R3:W-:Y:S01]  /*bb70*/  STL [R1+0xa4c], R155 ;  /* 0x000a4c9b01007387 */ /* 0x0007e20000100800 */
[----:B------:R-:W-:-:S03]  /*bb80*/  IADD3 R157, P2, R0, R205, RZ ;  /* 0x000000cd009d7210 */ /* 0x000fc60007f5e0ff */
[----:B------:R4:W-:Y:S01]  /*bb90*/  STL [R1+0xa48], R156 ;  /* 0x000a489c01007387 */ /* 0x0009e20000100800 */
[----:B-1----:R-:W-:-:S03]  /*bba0*/  LEA.HI.X.SX32 R154, R229, R3, 0x1, P1 ;  /* 0x00000003e59a7211 */ /* 0x002fc600008f0eff */
[----:B------:R1:W-:Y:S01]  /*bbb0*/  STL [R1+0xa44], R157 ;  /* 0x000a449d01007387 */ /* 0x0003e20000100800 */
[----:B---3--:R-:W-:Y:S02]  /*bbc0*/  LEA.HI.X.SX32 R155, R213, R3, 0x1, P0 ;  /* 0x00000003d59b7211 */ /* 0x008fe400000f0eff */
[C---:B------:R-:W-:Y:S01]  /*bbd0*/  IADD3 R158, P1, R0.reuse, R221, RZ ;  /* 0x000000dd009e7210 */ /* 0x040fe20007f3e0ff */
[----:B------:R-:W3:Y:S01]  /*bbe0*/  LDL.LU R229, [R1+0x70c] ;  /* 0x00070c0001e57983 */ /* 0x000ee20000300800 */
[----:B----4-:R-:W-:Y:S02]  /*bbf0*/  LEA.HI.X.SX32 R156, R233, R3, 0x1, P4 ;  /* 0x00000003e99c7211 */ /* 0x010fe400020f0eff */
[----:B------:R-:W-:Y:S01]  /*bc00*/  IADD3 R159, P0, R0, R223, RZ ;  /* 0x000000df009f7210 */ /* 0x000fe20007f1e0ff */
[----:B------:R4:W-:Y:S01]  /*bc10*/  STL [R1+0xa3c], R158 ;  /* 0x000a3c9e01007387 */ /* 0x0009e20000100800 */
[----:B-1----:R-:W-:-:S03]  /*bc20*/  LEA.HI.X.SX32 R157, R219, R3, 0x1, P6 ;  /* 0x00000003db9d7211 */ /* 0x002fc600030f0eff */
[----:B------:R-:W-:Y:S04]  /*bc30*/  STL [R1+0xa40], R159 ;  /* 0x000a409f01007387 */ /* 0x000fe80000100800 */
[----:B------:R-:W3:Y:S01]  /*bc40*/  LDL.LU R233, [R1+0x710] ;  /* 0x0007100001e97983 */ /* 0x000ee20000300800 */
[-C--:B----4-:R-:W-:Y:S02]  /*bc50*/  LEA.HI.X.SX32 R158, R231, R3.reuse, 0x1, P3 ;  /* 0x00000003e79e7211 */ /* 0x090fe400018f0eff */
[----:B------:R-:W-:Y:S02]  /*bc60*/  LEA.HI.X.SX32 R8, R223, R3, 0x1, P0 ;  /* 0x00000003df087211 */ /* 0x000fe400000f0eff */
[C---:B--2---:R-:W-:Y:S02]  /*bc70*/  IADD3 R160, P4, R0.reuse, R237, RZ ;  /* 0x000000ed00a07210 */ /* 0x044fe40007f9e0ff */
[----:B------:R-:W-:-:S03]  /*bc80*/  IADD3 R161, P6, R0, R225, RZ ;  /* 0x000000e100a17210 */ /* 0x000fc60007fde0ff */
[----:B------:R-:W-:Y:S04]  /*bc90*/  STL [R1+0xa38], R160 ;  /* 0x000a38a001007387 */ /* 0x000fe80000100800 */
[----:B------:R1:W-:Y:S04]  /*bca0*/  STL [R1+0xa34], R161 ;  /* 0x000a34a101007387 */ /* 0x0003e80000100800 */
[----:B------:R-:W2:Y:S01]  /*bcb0*/  LDL.LU R231, [R1+0x714] ;  /* 0x0007140001e77983 */ /* 0x000ea20000300800 */
[-C--:B------:R-:W-:Y:S02]  /*bcc0*/  LEA.HI.X.SX32 R7, R237, R3.reuse, 0x1, P4 ;  /* 0x00000003ed077211 */ /* 0x080fe400020f0eff */
[-C--:B------:R-:W-:Y:S01]  /*bcd0*/  LEA.HI.X.SX32 R0, R225, R3.reuse, 0x1, P6 ;  /* 0x00000003e1007211 */ /* 0x080fe200030f0eff */
[----:B------:R-:W-:Y:S01]  /*bce0*/  STL [R1+0x658], R8 ;  /* 0x0006580801007387 */ /* 0x000fe20000100800 */
[----:B-1----:R-:W-:-:S03]  /*bcf0*/  LEA.HI.X.SX32 R161, R221, R3, 0x1, P1 ;  /* 0x00000003dda17211 */ /* 0x002fc600008f0eff */
[----:B------:R-:W4:Y:S01]  /*bd00*/  LDL.LU R223, [R1+0x718] ;  /* 0x0007180001df7983 */ /* 0x000f220000300800 */
[----:B------:R-:W-:Y:S01]  /*bd10*/  IADD3 R9, P1, R4, R2, RZ ;  /* 0x0000000204097210 */ /* 0x000fe20007f3e0ff */
[----:B------:R-:W-:Y:S02]  /*bd20*/  IMAD R225, R2, 0x1f, RZ ;  /* 0x0000001f02e17824 */ /* 0x000fe400078e02ff */
[----:B------:R1:W-:Y:S01]  /*bd30*/  STL [R1+0x890], R7 ;  /* 0x0008900701007387 */ /* 0x0003e20000100800 */
[----:B------:R-:W-:-:S03]  /*bd40*/  LEA.HI.X.SX32 R160, R205, R3, 0x1, P2 ;  /* 0x00000003cda07211 */ /* 0x000fc600010f0eff */
[----:B------:R-:W-:Y:S01]  /*bd50*/  STL [R1+0x894], R0 ;  /* 0x0008940001007387 */ /* 0x000fe20000100800 */
[----:B------:R-:W-:Y:S02]  /*bd60*/  SHF.R.S32.HI R27, RZ, 0x1f, R225 ;  /* 0x0000001fff1b7819 */ /* 0x000fe400000114e1 */
[C---:B-1----:R-:W-:Y:S01]  /*bd70*/  IADD3 R7, P0, R5.reuse, R2, RZ ;  /* 0x0000000205077210 */ /* 0x042fe20007f1e0ff */
[----:B------:R-:W-:Y:S01]  /*bd80*/  STL [R1+0x9d4], R9 ;  /* 0x0009d40901007387 */ /* 0x000fe20000100800 */
[-C--:B------:R-:W-:Y:S02]  /*bd90*/  IADD3 R162, P3, R4, R225.reuse, RZ ;  /* 0x000000e104a27210 */ /* 0x080fe40007f7e0ff */
[----:B------:R-:W-:Y:S01]  /*bda0*/  IADD3 R163, P2, R5, R225, RZ ;  /* 0x000000e105a37210 */ /* 0x000fe20007f5e0ff */
[----:B------:R-:W-:Y:S04]  /*bdb0*/  STL [R1+0x9d0], R7 ;  /* 0x0009d00701007387 */ /* 0x000fe80000100800 */
[----:B------:R-:W4:Y:S01]  /*bdc0*/  LDL.LU R225, [R1+0x71c] ;  /* 0x00071c0001e17983 */ /* 0x000f220000300800 */
[----:B------:R-:W-:-:S02]  /*bdd0*/  LEA.HI.X.SX32 R159, R207, R3, 0x1, P5 ;  /* 0x00000003cf9f7211 */ /* 0x000fc400028f0eff */
[----:B------:R-:W-:Y:S01]  /*bde0*/  SHF.R.S32.HI R3, RZ, 0x1f, R2 ;  /* 0x0000001fff037819 */ /* 0x000fe20000011402 */
[----:B------:R-:W4:Y:S01]  /*bdf0*/  LDL.LU R237, [R1+0x720] ;  /* 0x0007200001ed7983 */ /* 0x000f220000300800 */
[----:B------:R-:W-:Y:S02]  /*be00*/  SHF.R.S32.HI R2, RZ, 0x1f, R4 ;  /* 0x0000001fff027819 */ /* 0x000fe40000011404 */
[----:B------:R-:W-:Y:S02]  /*be10*/  SHF.R.S32.HI R18, RZ, 0x1f, R5 ;  /* 0x0000001fff127819 */ /* 0x000fe40000011405 */
[-C--:B---3--:R-:W-:Y:S02]  /*be20*/  IADD3 R165, P5, R5, R229.reuse, RZ ;  /* 0x000000e505a57210 */ /* 0x088fe40007fbe0ff */
[----:B------:R-:W-:Y:S02]  /*be30*/  SHF.R.S32.HI R25, RZ, 0x1f, R229 ;  /* 0x0000001fff197819 */ /* 0x000fe400000114e5 */
[----:B------:R-:W-:-:S02]  /*be40*/  IADD3 R164, P6, R4, R229, RZ ;  /* 0x000000e504a47210 */ /* 0x000fc40007fde0ff */
[----:B------:R-:W3:Y:S04]  /*be50*/  LDL.LU R229, [R1+0x724] ;  /* 0x0007240001e57983 */ /* 0x000ee80000300800 */
[----:B------:R1:W-:Y:S01]  /*be60*/  STL [R1+0xa30], R165 ;  /* 0x000a30a501007387 */ /* 0x0003e20000100800 */
[-C--:B------:R-:W-:Y:S01]  /*be70*/  IADD3 R166, P4, R4, R233.reuse, RZ ;  /* 0x000000e904a67210 */ /* 0x080fe20007f9e0ff */
[----:B-1----:R-:W-:Y:S01]  /*be80*/  IMAD.X R165, R2, 0x1, R27, P3 ;  /* 0x0000000102a57824 */ /* 0x002fe200018e061b */
[----:B------:R-:W-:-:S03]  /*be90*/  IADD3 R167, P3, R5, R233, RZ ;  /* 0x000000e905a77210 */ /* 0x000fc60007f7e0ff */
[----:B------:R1:W-:Y:S01]  /*bea0*/  STL [R1+0xa2c], R166 ;  /* 0x000a2ca601007387 */ /* 0x0003e20000100800 */
[----:B------:R-:W-:-:S03]  /*beb0*/  SHF.R.S32.HI R31, RZ, 0x1f, R233 ;  /* 0x0000001fff1f7819 */ /* 0x000fc600000114e9 */
[----:B------:R-:W3:Y:S04]  /*bec0*/  LDL.LU R233, [R1+0x728] ;  /* 0x0007280001e97983 */ /* 0x000ee80000300800 */
[----:B------:R1:W-:Y:S02]  /*bed0*/  STL [R1+0xa28], R167 ;  /* 0x000a28a701007387 */ /* 0x0003e40000100800 */
[----:B-1----:R-:W-:Y:S02]  /*bee0*/  IMAD.X R166, R18, 0x1, R27, P2 ;  /* 0x0000000112a67824 */ /* 0x002fe400010e061b */
[----:B------:R-:W-:Y:S01]  /*bef0*/  IMAD.X R167, R2, 0x1, R25, P6 ;  /* 0x0000000102a77824 */ /* 0x000fe200030e0619 */
[-C--:B--2---:R-:W-:Y:S02]  /*bf00*/  IADD3 R168, P2, R4, R231.reuse, RZ ;  /* 0x000000e704a87210 */ /* 0x084fe40007f5e0ff */
[----:B------:R-:W-:-:S02]  /*bf10*/  IADD3 R169, P6, R5, R231, RZ ;  /* 0x000000e705a97210 */ /* 0x000fc40007fde0ff */
[----:B------:R-:W-:Y:S01]  /*bf20*/  SHF.R.S32.HI R29, RZ, 0x1f, R231 ;  /* 0x0000001fff1d7819 */ /* 0x000fe200000114e7 */
[----:B------:R1:W-:Y:S04]  /*bf30*/  STL [R1+0xa24], R168 ;  /* 0x000a24a801007387 */ /* 0x0003e80000100800 */
[----:B------:R-:W2:Y:S04]  /*bf40*/  LDL.LU R231, [R1+0x72c] ;  /* 0x00072c0001e77983 */ /* 0x000ea80000300800 */
[----:B------:R4:W-:Y:S01]  /*bf50*/  STL [R1+0xa20], R169 ;  /* 0x000a20a901007387 */ /* 0x0009e20000100800 */
[----:B-1----:R-:W-:Y:S01]  /*bf60*/  IMAD.X R168, R18, 0x1, R25, P5 ;  /* 0x0000000112a87824 */ /* 0x002fe200028e0619 */
[----:B----4-:R-:W-:-:S02]  /*bf70*/  IADD3 R170, P5, R4, R223, RZ ;  /* 0x000000df04aa7210 */ /* 0x010fc40007fbe0ff */
[----:B------:R-:W-:Y:S02]  /*bf80*/  IADD3.X R169, R2, R31, RZ, P4, !PT ;  /* 0x0000001f02a97210 */ /* 0x000fe400027fe4ff */
[C---:B------:R-:W-:Y:S01]  /*bf90*/  IADD3 R251, P4, R5.reuse, R223, RZ ;  /* 0x000000df05fb7210 */ /* 0x040fe20007f9e0ff */
[----:B------:R1:W-:Y:S04]  /*bfa0*/  STL [R1+0xa1c], R170 ;  /* 0x000a1caa01007387 */ /* 0x0003e80000100800 */
[----:B------:R4:W-:Y:S01]  /*bfb0*/  STL [R1+0xa18], R251 ;  /* 0x000a18fb01007387 */ /* 0x0009e20000100800 */
[----:B------:R-:W-:Y:S01]  /*bfc0*/  SHF.R.S32.HI R25, RZ, 0x1f, R225 ;  /* 0x0000001fff197819 */ /* 0x000fe200000114e1 */
[----:B-1----:R-:W-:Y:S01]  /*bfd0*/  IMAD.X R170, R18, 0x1, R31, P3 ;  /* 0x0000000112aa7824 */ /* 0x002fe200018e061f */
[-C--:B------:R-:W-:Y:S01]  /*bfe0*/  IADD3 R249, P3, R4, R225.reuse, RZ ;  /* 0x000000e104f97210 */ /* 0x080fe20007f7e0ff */
[----:B----4-:R-:W-:Y:S01]  /*bff0*/  IMAD.X R251, R2, 0x1, R29, P2 ;  /* 0x0000000102fb7824 */ /* 0x010fe200010e061d */
[----:B------:R-:W-:-:S02]  /*c000*/  IADD3 R247, P2, R5, R225, RZ ;  /* 0x000000e105f77210 */ /* 0x000fc40007f5e0ff */
[----:B------:R-:W4:Y:S01]  /*c010*/  LDL.LU R225, [R1+0x730] ;  /* 0x0007300001e17983 */ /* 0x000f220000300800 */
[----:B------:R-:W-:-:S05]  /*c020*/  SHF.R.S32.HI R27, RZ, 0x1f, R223 ;  /* 0x0000001fff1b7819 */ /* 0x000fca00000114df */
[--C-:B------:R-:W-:Y:S01]  /*c030*/  IMAD.X R0, R2, 0x1, R27.reuse, P5 ;  /* 0x0000000102007824 */ /* 0x100fe200028e061b */
[----:B------:R-:W-:Y:S04]  /*c040*/  STL [R1+0xa14], R247 ;  /* 0x000a14f701007387 */ /* 0x000fe80000100800 */
[----:B------:R1:W-:Y:S04]  /*c050*/  STL [R1+0x8b8], R0 ;  /* 0x0008b80001007387 */ /* 0x0003e80000100800 */
[----:B------:R-:W4:Y:S01]  /*c060*/  LDL.LU R223, [R1+0x734] ;  /* 0x0007340001df7983 */ /* 0x000f220000300800 */
[----:B-1----:R-:W-:-:S05]  /*c070*/  IMAD.X R0, R18, 0x1, R27, P4 ;  /* 0x0000000112007824 */ /* 0x002fca00020e061b */
[----:B------:R1:W-:Y:S01]  /*c080*/  STL [R1+0x8bc], R0 ;  /* 0x0008bc0001007387 */ /* 0x0003e20000100800 */
[----:B------:R-:W-:-:S03]  /*c090*/  IMAD.X R247, R18, 0x1, R29, P6 ;  /* 0x0000000112f77824 */ /* 0x000fc600030e061d */
[----:B------:R-:W4:Y:S01]  /*c0a0*/  LDL.LU R219, [R1+0x738] ;  /* 0x0007380001db7983 */ /* 0x000f220000300800 */
[----:B-1----:R-:W-:Y:S01]  /*c0b0*/  IMAD.X R0, R2, 0x1, R25, P3 ;  /* 0x0000000102007824 */ /* 0x002fe200018e0619 */
[C---:B---3--:R-:W-:Y:S02]  /*c0c0*/  IADD3 R239, P3, R5.reuse, R229, RZ ;  /* 0x000000e505ef7210 */ /* 0x048fe40007f7e0ff */
[----:B------:R-:W-:Y:S02]  /*c0d0*/  SHF.R.S32.HI R31, RZ, 0x1f, R237 ;  /* 0x0000001fff1f7819 */ /* 0x000fe400000114ed */
[----:B------:R-:W-:Y:S01]  /*c0e0*/  STL [R1+0x8c0], R0 ;  /* 0x0008c00001007387 */ /* 0x000fe20000100800 */
[-C--:B------:R-:W-:Y:S02]  /*c0f0*/  IADD3 R245, P6, R4, R237.reuse, RZ ;  /* 0x000000ed04f57210 */ /* 0x080fe40007fde0ff */
[C---:B------:R-:W-:Y:S01]  /*c100*/  IADD3 R243, P5, R5.reuse, R237, RZ ;  /* 0x000000ed05f37210 */ /* 0x040fe20007fbe0ff */
[----:B------:R1:W-:Y:S01]  /*c110*/  STL [R1+0xa10], R239 ;  /* 0x000a10ef01007387 */ /* 0x0003e20000100800 */
[----:B------:R-:W-:Y:S01]  /*c120*/  SHF.R.S32.HI R27, RZ, 0x1f, R233 ;  /* 0x0000001fff1b7819 */ /* 0x000fe200000114e9 */
[----:B-1----:R-:W-:Y:S01]  /*c130*/  IMAD.X R239, R18, 0x1, R25, P2 ;  /* 0x0000000112ef7824 */ /* 0x002fe200010e0619 */
[-C--:B------:R-:W-:Y:S01]  /*c140*/  IADD3 R237, P2, R4, R233.reuse, RZ ;  /* 0x000000e904ed7210 */ /* 0x080fe20007f5e0ff */
[----:B------:R-:W-:Y:S01]  /*c150*/  IMAD.X R0, R2, 0x1, R31, P6 ;  /* 0x0000000102007824 */ /* 0x000fe200030e061f */
[----:B------:R-:W-:-:S03]  /*c160*/  IADD3 R235, P6, R5, R233, RZ ;  /* 0x000000e905eb7210 */ /* 0x000fc60007fde0ff */
[----:B------:R1:W-:Y:S04]  /*c170*/  STL [R1+0xa0c], R237 ;  /* 0x000a0ced01007387 */ /* 0x0003e80000100800 */
[----:B------:R-:W3:Y:S01]  /*c180*/  LDL.LU R213, [R1+0x73c] ;  /* 0x00073c0001d57983 */ /* 0x000ee20000300800 */
[----:B------:R-:W-:Y:S01]  /*c190*/  SHF.R.S32.HI R29, RZ, 0x1f, R229 ;  /* 0x0000001fff1d7819 */ /* 0x000fe200000114e5 */
[----:B-1----:R-:W-:Y:S02]  /*c1a0*/  IMAD.X R237, R18, 0x1, R31, P5 ;  /* 0x0000000112ed7824 */ /* 0x002fe400028e061f */
[----:B------:R-:W-:Y:S01]  /*c1b0*/  STL [R1+0x8c8], R0 ;  /* 0x0008c80001007387 */ /* 0x000fe20000100800 */
[----:B------:R-:W-:-:S03]  /*c1c0*/  IADD3 R241, P4, R4, R229, RZ ;  /* 0x000000e504f17210 */ /* 0x000fc60007f9e0ff */
[----:B------:R1:W-:Y:S02]  /*c1d0*/  STL [R1+0xa08], R235 ;  /* 0x000a08eb01007387 */ /* 0x0003e40000100800 */
[----:B-1----:R-:W-:Y:S02]  /*c1e0*/  IADD3.X R235, R2, R29, RZ, P4, !PT ;  /* 0x0000001d02eb7210 */ /* 0x002fe400027fe4ff */
[----:B--2---:R-:W-:Y:S02]  /*c1f0*/  IADD3 R233, P5, R4, R231, RZ ;  /* 0x000000e704e97210 */ /* 0x004fe40007fbe0ff */
[----:B------:R-:W-:-:S03]  /*c200*/  SHF.R.S32.HI R25, RZ, 0x1f, R231 ;  /* 0x0000001fff197819 */ /* 0x000fc600000114e7 */
[----:B------:R1:W-:Y:S01]  /*c210*/  STL [R1+0xa04], R233 ;  /* 0x000a04e901007387 */ /* 0x0003e20000100800 */
[----:B------:R-:W-:-:S03]  /*c220*/  IADD3 R231, P4, R5, R231, RZ ;  /* 0x000000e705e77210 */ /* 0x000fc60007f9e0ff */
[----:B------:R-:W2:Y:S04]  /*c230*/  LDL.LU R207, [R1+0x740] ;  /* 0x0007400001cf7983 */ /* 0x000ea80000300800 */
[----:B------:R-:W2:Y:S01]  /*c240*/  LDL.LU R205, [R1+0x744] ;  /* 0x0007440001cd7983 */ /* 0x000ea20000300800 */
[----:B-1----:R-:W-:-:S03]  /*c250*/  IMAD.X R233, R18, 0x1, R29, P3 ;  /* 0x0000000112e97824 */ /* 0x002fc600018e061d */
[----:B------:R1:W-:Y:S01]  /*c260*/  STL [R1+0xa00], R231 ;  /* 0x000a00e701007387 */ /* 0x0003e20000100800 */
[----:B----4-:R-:W-:-:S05]  /*c270*/  IADD3 R229, P3, R4, R225, RZ ;  /* 0x000000e104e57210 */ /* 0x010fca0007f7e0ff */
[----:B------:R4:W-:Y:S04]  /*c280*/  STL [R1+0x9fc], R229 ;  /* 0x0009fce501007387 */ /* 0x0009e80000100800 */
[----:B------:R-:W2:Y:S01]  /*c290*/  LDL.LU R179, [R1+0x748] ;  /* 0x0007480001b37983 */ /* 0x000ea20000300800 */
[----:B-1----:R-:W-:Y:S01]  /*c2a0*/  IMAD.X R231, R2, 0x1, R27, P2 ;  /* 0x0000000102e77824 */ /* 0x002fe200010e061b */
[----:B------:R-:W-:Y:S02]  /*c2b0*/  IADD3 R227, P2, R5, R225, RZ ;  /* 0x000000e105e37210 */ /* 0x000fe40007f5e0ff */
[----:B------:R-:W-:Y:S01]  /*c2c0*/  SHF.R.S32.HI R31, RZ, 0x1f, R225 ;  /* 0x0000001fff1f7819 */ /* 0x000fe200000114e1 */
[----:B----4-:R-:W-:Y:S02]  /*c2d0*/  IMAD.X R229, R18, 0x1, R27, P6 ;  /* 0x0000000112e57824 */ /* 0x010fe400030e061b */
[----:B------:R1:W-:Y:S01]  /*c2e0*/  STL [R1+0x9f8], R227 ;  /* 0x0009f8e301007387 */ /* 0x0003e20000100800 */
[----:B------:R-:W-:-:S02]  /*c2f0*/  IADD3 R225, P6, R4, R223, RZ ;  /* 0x000000df04e17210 */ /* 0x000fc40007fde0ff */
[----:B------:R-:W-:-:S03]  /*c300*/  SHF.R.S32.HI R29, RZ, 0x1f, R223 ;  /* 0x0000001fff1d7819 */ /* 0x000fc600000114df */
[----:B------:R4:W-:Y:S01]  /*c310*/  STL [R1+0x9f4], R225 ;  /* 0x0009f4e101007387 */ /* 0x0009e20000100800 */
[--C-:B-1----:R-:W-:Y:S01]  /*c320*/  IMAD.X R227, R2, 0x1, R25.reuse, P5 ;  /* 0x0000000102e37824 */ /* 0x102fe200028e0619 */
[----:B------:R-:W-:Y:S02]  /*c330*/  IADD3 R223, P5, R5, R223, RZ ;  /* 0x000000df05df7210 */ /* 0x000fe40007fbe0ff */
[----:B------:R-:W2:Y:S04]  /*c340*/  LDL.LU R199, [R1+0x74c] ;  /* 0x00074c0001c77983 */ /* 0x000ea80000300800 */
[----:B------:R1:W-:Y:S04]  /*c350*/  STL [R1+0x9f0], R223 ;  /* 0x0009f0df01007387 */ /* 0x0003e80000100800 */
[----:B------:R-:W2:Y:S01]  /*c360*/  LDL.LU R175, [R1+0x750] ;  /* 0x0007500001af7983 */ /* 0x000ea20000300800 */
[----:B----4-:R-:W-:Y:S01]  /*c370*/  IMAD.X R225, R18, 0x1, R25, P4 ;  /* 0x0000000112e17824 */ /* 0x010fe200020e0619 */
[----:B------:R-:W-:-:S02]  /*c380*/  SHF.R.S32.HI R27, RZ, 0x1f, R219 ;  /* 0x0000001fff1b7819 */ /* 0x000fc400000114db */
[-C--:B------:R-:W-:Y:S01]  /*c390*/  IADD3 R221, P4, R4, R219.reuse, RZ ;  /* 0x000000db04dd7210 */ /* 0x080fe20007f9e0ff */
[C---:B-1----:R-:W-:Y:S01]  /*c3a0*/  IMAD.X R223, R2.reuse, 0x1, R31, P3 ;  /* 0x0000000102df7824 */ /* 0x042fe200018e061f */
[----:B------:R-:W-:Y:S01]  /*c3b0*/  IADD3 R219, P3, R5, R219, RZ ;  /* 0x000000db05db7210 */ /* 0x000fe20007f7e0ff */
[--C-:B------:R-:W-:Y:S02]  /*c3c0*/  IMAD.X R0, R2, 0x1, R29.reuse, P6 ;  /* 0x0000000102007824 */ /* 0x100fe400030e061d */
[C---:B------:R-:W-:Y:S02]  /*c3d0*/  IMAD.X R7, R18.reuse, 0x1, R29, P5 ;  /* 0x0000000112077824 */ /* 0x040fe400028e061d */
[----:B------:R1:W-:Y:S04]  /*c3e0*/  STL [R1+0x9ec], R219 ;  /* 0x0009ecdb01007387 */ /* 0x0003e80000100800 */
[----:B------:R-:W4:Y:S04]  /*c3f0*/  LDL.LU R185, [R1+0x754] ;  /* 0x0007540001b97983 */ /* 0x000f280000300800 */
[----:B------:R3:W-:Y:S01]  /*c400*/  STL [R1+0x8f0], R0 ;  /* 0x0008f00001007387 */ /* 0x0007e20000100800 */
[----:B-1----:R-:W-:-:S03]  /*c410*/  IMAD.X R219, R18, 0x1, R31, P2 ;  /* 0x0000000112db7824 */ /* 0x002fc600010e061f */
[----:B------:R1:W-:Y:S04]  /*c420*/  STL [R1+0x8f4], R7 ;  /* 0x0008f40701007387 */ /* 0x0003e80000100800 */
[----:B------:R-:W4:Y:S01]  /*c430*/  LDL.LU R187, [R1+0x758] ;  /* 0x0007580001bb7983 */ /* 0x000f220000300800 */
[----:B---3--:R-:W-:Y:S02]  /*c440*/  SHF.R.S32.HI R25, RZ, 0x1f, R213 ;  /* 0x0000001fff197819 */ /* 0x008fe400000114d5 */
[----:B------:R-:W-:Y:S02]  /*c450*/  IADD3.X R0, R2, R27, RZ, P4, !PT ;  /* 0x0000001b02007210 */ /* 0x000fe400027fe4ff */
[-C--:B------:R-:W-:Y:S01]  /*c460*/  IADD3 R217, P2, R4, R213.reuse, RZ ;  /* 0x000000d504d97210 */ /* 0x080fe20007f5e0ff */
[----:B-1----:R-:W-:Y:S01]  /*c470*/  IMAD.X R7, R18, 0x1, R27, P3 ;  /* 0x0000000112077824 */ /* 0x002fe200018e061b */
[----:B------:R-:W-:Y:S01]  /*c480*/  IADD3 R215, P6, R5, R213, RZ ;  /* 0x000000d505d77210 */ /* 0x000fe20007fde0ff */
[----:B------:R1:W-:Y:S04]  /*c490*/  STL [R1+0x8f8], R0 ;  /* 0x0008f80001007387 */ /* 0x0003e80000100800 */
[----:B------:R3:W-:Y:S04]  /*c4a0*/  STL [R1+0x8fc], R7 ;  /* 0x0008fc0701007387 */ /* 0x0007e80000100800 */
[----:B------:R-:W4:Y:S01]  /*c4b0*/  LDL.LU R181, [R1+0x75c] ;  /* 0x00075c0001b57983 */ /* 0x000f220000300800 */
[----:B-1----:R-:W-:-:S02]  /*c4c0*/  IMAD.X R0, R2, 0x1, R25, P2 ;  /* 0x0000000102007824 */ /* 0x002fc400010e0619 */
[----:B---3--:R-:W-:-:S03]  /*c4d0*/  IMAD.X R7, R18, 0x1, R25, P6 ;  /* 0x0000000112077824 */ /* 0x008fc600030e0619 */
[----:B------:R1:W-:Y:S04]  /*c4e0*/  STL [R1+0x900], R0 ;  /* 0x0009000001007387 */ /* 0x0003e80000100800 */
[----:B------:R-:W-:Y:S01]  /*c4f0*/  STL [R1+0x904], R7 ;  /* 0x0009040701007387 */ /* 0x000fe20000100800 */
[----:B--2---:R-:W-:Y:S02]  /*c500*/  SHF.R.S32.HI R31, RZ, 0x1f, R207 ;  /* 0x0000001fff1f7819 */ /* 0x004fe400000114cf */
[-C--:B------:R-:W-:Y:S02]  /*c510*/  IADD3 R213, P5, R4, R207.reuse, RZ ;  /* 0x000000cf04d57210 */ /* 0x080fe40007fbe0ff */
[----:B------:R-:W-:-:S03]  /*c520*/  IADD3 R211, P4, R5, R207, RZ ;  /* 0x000000cf05d37210 */ /* 0x000fc60007f9e0ff */
[----:B-1----:R-:W-:Y:S01]  /*c530*/  IMAD.X R0, R2, 0x1, R31, P5 ;  /* 0x0000000102007824 */ /* 0x002fe200028e061f */
[----:B------:R-:W-:Y:S02]  /*c540*/  SHF.R.S32.HI R29, RZ, 0x1f, R205 ;  /* 0x0000001fff1d7819 */ /* 0x000fe400000114cd */
[CC--:B------:R-:W-:Y:S02]  /*c550*/  IADD3 R209, P3, R4.reuse, R205.reuse, RZ ;  /* 0x000000cd04d17210 */ /* 0x0c0fe40007f7e0ff */
[C---:B------:R-:W-:Y:S01]  /*c560*/  IADD3 R207, P2, R5.reuse, R205, RZ ;  /* 0x000000cd05cf7210 */ /* 0x040fe20007f5e0ff */
[----:B------:R1:W-:Y:S01]  /*c570*/  STL [R1+0x908], R0 ;  /* 0x0009080001007387 */ /* 0x0003e20000100800 */
[----:B------:R-:W-:Y:S02]  /*c580*/  SHF.R.S32.HI R27, RZ, 0x1f, R179 ;  /* 0x0000001fff1b7819 */ /* 0x000fe400000114b3 */
[-C--:B------:R-:W-:Y:S02]  /*c590*/  IADD3 R205, P6, R4, R179.reuse, RZ ;  /* 0x000000b304cd7210 */ /* 0x080fe40007fde0ff */
[----:B------:R-:W-:-:S02]  /*c5a0*/  IADD3 R203, P5, R5, R179, RZ ;  /* 0x000000b305cb7210 */ /* 0x000fc40007fbe0ff */
[----:B------:R-:W2:Y:S01]  /*c5b0*/  LDL.LU R179, [R1+0x760] ;  /* 0x0007600001b37983 */ /* 0x000ea20000300800 */
[----:B-1----:R-:W-:Y:S02]  /*c5c0*/  IMAD.X R0, R18, 0x1, R31, P4 ;  /* 0x0000000112007824 */ /* 0x002fe400020e061f */
[--C-:B------:R-:W-:Y:S02]  /*c5d0*/  IMAD.X R7, R2, 0x1, R29.reuse, P3 ;  /* 0x0000000102077824 */ /* 0x100fe400018e061d */
[----:B------:R-:W-:Y:S01]  /*c5e0*/  IMAD.X R8, R18, 0x1, R29, P2 ;  /* 0x0000000112087824 */ /* 0x000fe200010e061d */
[----:B------:R-:W-:Y:S01]  /*c5f0*/  STL [R1+0x90c], R0 ;  /* 0x00090c0001007387 */ /* 0x000fe20000100800 */
[----:B------:R-:W-:Y:S01]  /*c600*/  IMAD.MOV.U32 R106, RZ, RZ, R173 ;  /* 0x000000ffff6a7224 */ /* 0x000fe200078e00ad */
[----:B------:R-:W-:Y:S01]  /*c610*/  SHF.L.U64.HI R172, R6, 0x2, R172 ;  /* 0x0000000206ac7819 */ /* 0x000fe200000102ac */
[----:B------:R-:W1:Y:S01]  /*c620*/  LDC.64 R28, c[0x0][0x210] ;  /* 0x00008400ff1c7b82 */ /* 0x000e620000000a00 */
[----:B------:R3:W-:Y:S01]  /*c630*/  STL [R1+0x914], R7 ;  /* 0x0009140701007387 */ /* 0x0007e20000100800 */
[----:B------:R-:W-:-:S03]  /*c640*/  SHF.R.S32.HI R25, RZ, 0x1f, R199 ;  /* 0x0000001fff197819 */ /* 0x000fc600000114c7 */
[----:B------:R3:W-:Y:S01]  /*c650*/  STL [R1+0x918], R8 ;  /* 0x0009180801007387 */ /* 0x0007e20000100800 */
[-C--:B------:R-:W-:Y:S02]  /*c660*/  IADD3 R201, P4, R4, R199.reuse, RZ ;  /* 0x000000c704c97210 */ /* 0x080fe40007f9e0ff */
[C---:B------:R-:W-:Y:S01]  /*c670*/  IADD3 R199, P3, R5.reuse, R199, RZ ;  /* 0x000000c705c77210 */ /* 0x040fe20007f7e0ff */
[----:B---3--:R-:W-:Y:S01]  /*c680*/  IMAD.X R7, R2, 0x1, R27, P6 ;  /* 0x0000000102077824 */ /* 0x008fe200030e061b */
[----:B------:R-:W-:Y:S01]  /*c690*/  SHF.R.S32.HI R0, RZ, 0x1f, R175 ;  /* 0x0000001fff007819 */ /* 0x000fe200000114af */
[----:B------:R-:W-:Y:S01]  /*c6a0*/  IMAD.X R8, R18, 0x1, R27, P5 ;  /* 0x0000000112087824 */ /* 0x000fe200028e061b */
[-C--:B------:R-:W-:Y:S01]  /*c6b0*/  IADD3 R197, P2, R4, R175.reuse, RZ ;  /* 0x000000af04c57210 */ /* 0x080fe20007f5e0ff */
[----:B------:R-:W3:Y:S01]  /*c6c0*/  LDC.64 R26, c[0x0][0x218] ;  /* 0x00008600ff1a7b82 */ /* 0x000ee20000000a00 */
[----:B------:R-:W-:Y:S02]  /*c6d0*/  IADD3 R195, P6, R5, R175, RZ ;  /* 0x000000af05c37210 */ /* 0x000fe40007fde0ff */
[----:B------:R-:W3:Y:S04]  /*c6e0*/  LDL.LU R175, [R1+0x764] ;  /* 0x0007640001af7983 */ /* 0x000ee80000300800 */
[----:B------:R1:W-:Y:S04]  /*c6f0*/  STL [R1+0x91c], R7 ;  /* 0x00091c0701007387 */ /* 0x0003e80000100800 */
[----:B------:R1:W-:Y:S04]  /*c700*/  STL [R1+0x920], R8 ;  /* 0x0009200801007387 */ /* 0x0003e80000100800 */
[----:B------:R-:W3:Y:S01]  /*c710*/  LDL.LU R171, [R1+0x768] ;  /* 0x0007680001ab7983 */ /* 0x000ee20000300800 */
[----:B-1----:R-:W-:Y:S01]  /*c720*/  IADD3.X R7, R2, R25, RZ, P4, !PT ;  /* 0x0000001902077210 */ /* 0x002fe200027fe4ff */
[----:B------:R-:W-:-:S04]  /*c730*/  IMAD.X R8, R18, 0x1, R25, P3 ;  /* 0x0000000112087824 */ /* 0x000fc800018e0619 */
[----:B------:R1:W-:Y:S04]  /*c740*/  STL [R1+0x924], R7 ;  /* 0x0009240701007387 */ /* 0x0003e80000100800 */
[----:B------:R-:W-:Y:S04]  /*c750*/  STL [R1+0x928], R8 ;  /* 0x0009280801007387 */ /* 0x000fe80000100800 */
[----:B------:R-:W3:Y:S01]  /*c760*/  LDL.LU R101, [R1+0x76c] ;  /* 0x00076c0001657983 */ /* 0x000ee20000300800 */
[----:B-1----:R-:W-:Y:S01]  /*c770*/  IMAD.X R7, R2, 0x1, R0, P2 ;  /* 0x0000000102077824 */ /* 0x002fe200010e0600 */
[----:B----4-:R-:W-:-:S02]  /*c780*/  SHF.R.S32.HI R24, RZ, 0x1f, R187 ;  /* 0x0000001fff187819 */ /* 0x010fc400000114bb */
[CC--:B------:R-:W-:Y:S02]  /*c790*/  IADD3 R189, P3, R4.reuse, R187.reuse, RZ ;  /* 0x000000bb04bd7210 */ /* 0x0c0fe40007f7e0ff */
[C---:B------:R-:W-:Y:S01]  /*c7a0*/  IADD3 R187, P2, R5.reuse, R187, RZ ;  /* 0x000000bb05bb7210 */ /* 0x040fe20007f5e0ff */
[----:B------:R-:W-:Y:S04]  /*c7b0*/  STL [R1+0x92c], R7 ;  /* 0x00092c0701007387 */ /* 0x000fe80000100800 */
[----:B------:R-:W4:Y:S01]  /*c7c0*/  LDL.LU R102, [R1+0x770] ;  /* 0x0007700001667983 */ /* 0x000f220000300800 */
[----:B------:R-:W-:Y:S02]  /*c7d0*/  SHF.R.S32.HI R14, RZ, 0x1f, R185 ;  /* 0x0000001fff0e7819 */ /* 0x000fe400000114b9 */
[-C--:B------:R-:W-:Y:S01]  /*c7e0*/  IADD3 R193, P5, R4, R185.reuse, RZ ;  /* 0x000000b904c17210 */ /* 0x080fe20007fbe0ff */
[----:B------:R1:W-:Y:S01]  /*c7f0*/  STL [R1+0x9e8], R187 ;  /* 0x0009e8bb01007387 */ /* 0x0003e20000100800 */
[----:B------:R-:W-:Y:S01]  /*c800*/  IADD3 R191, P4, R5, R185, RZ ;  /* 0x000000b905bf7210 */ /* 0x000fe20007f9e0ff */
[----:B-1----:R-:W-:Y:S01]  /*c810*/  IMAD.X R187, R18, 0x1, R0, P6 ;  /* 0x0000000112bb7824 */ /* 0x002fe200030e0600 */
[----:B------:R-:W-:Y:S01]  /*c820*/  IADD3 R185, P6, R4, R181, RZ ;  /* 0x000000b504b97210 */ /* 0x000fe20007fde0ff */
[----:B------:R-:W-:Y:S01]  /*c830*/  IMAD.X R0, R2, 0x1, R14, P5 ;  /* 0x0000000102007824 */ /* 0x000fe200028e060e */
[----:B------:R-:W-:-:S03]  /*c840*/  SHF.R.S32.HI R25, RZ, 0x1f, R181 ;  /* 0x0000001fff197819 */ /* 0x000fc600000114b5 */
[----:B------:R1:W-:Y:S01]  /*c850*/  STL [R1+0x9e4], R185 ;  /* 0x0009e4b901007387 */ /* 0x0003e20000100800 */
[----:B------:R-:W-:-:S03]  /*c860*/  IADD3 R183, P5, R5, R181, RZ ;  /* 0x000000b505b77210 */ /* 0x000fc60007fbe0ff */
[----:B------:R-:W4:Y:S01]  /*c870*/  LDL.LU R103, [R1+0x774] ;  /* 0x0007740001677983 */ /* 0x000f220000300800 */
[----:B-1----:R-:W-:-:S03]  /*c880*/  IMAD.X R185, R18, 0x1, R14, P4 ;  /* 0x0000000112b97824 */ /* 0x002fc600020e060e */
[----:B------:R1:W-:Y:S04]  /*c890*/  STL [R1+0x934], R0 ;  /* 0x0009340001007387 */ /* 0x0003e80000100800 */
[----:B------:R-:W-:Y:S01]  /*c8a0*/  STL [R1+0x9dc], R183 ;  /* 0x0009dcb701007387 */ /* 0x000fe20000100800 */
[----:B------:R-:W-:Y:S01]  /*c8b0*/  IMAD.X R7, R2, 0x1, R24, P3 ;  /* 0x0000000102077824 */ /* 0x000fe200018e0618 */
[----:B--2---:R-:W-:-:S05]  /*c8c0*/  IADD3 R181, P4, R4, R179, RZ ;  /* 0x000000b304b57210 */ /* 0x004fca0007f9e0ff */
[----:B------:R-:W-:Y:S04]  /*c8d0*/  STL [R1+0x9e0], R181 ;  /* 0x0009e0b501007387 */ /* 0x000fe80000100800 */
[----:B------:R-:W2:Y:S04]  /*c8e0*/  LDL.LU R104, [R1+0x778] ;  /* 0x0007780001687983 */ /* 0x000ea80000300800 */
[----:B------:R1:W-:Y:S04]  /*c8f0*/  STL [R1+0x93c], R7 ;  /* 0x00093c0701007387 */ /* 0x0003e80000100800 */
[----:B------:R-:W2:Y:S01]  /*c900*/  LDL.LU R105, [R1+0x77c] ;  /* 0x00077c0001697983 */ /* 0x000ea20000300800 */
[----:B-1----:R-:W-:-:S02]  /*c910*/  SHF.R.S32.HI R0, RZ, 0x1f, R179 ;  /* 0x0000001fff007819 */ /* 0x002fc400000114b3 */
[----:B------:R-:W-:-:S03]  /*c920*/  IADD3 R179, P3, R5, R179, RZ ;  /* 0x000000b305b37210 */ /* 0x000fc60007f7e0ff */
[----:B------:R-:W-:Y:S02]  /*c930*/  IMAD.X R7, R2, 0x1, R0, P4 ;  /* 0x0000000102077824 */ /* 0x000fe400020e0600 */
[----:B------:R-:W-:Y:S01]  /*c940*/  STL [R1+0x9d8], R179 ;  /* 0x0009d8b301007387 */ /* 0x000fe20000100800 */
[----:B------:R-:W-:Y:S01]  /*c950*/  IMAD.X R181, R18, 0x1, R24, P2 ;  /* 0x0000000112b57824 */ /* 0x000fe200010e0618 */
[----:B---3--:R-:W-:Y:S02]  /*c960*/  SHF.R.S32.HI R14, RZ, 0x1f, R175 ;  /* 0x0000001fff0e7819 */ /* 0x008fe400000114af */
[----:B------:R1:W-:Y:S01]  /*c970*/  STL [R1+0x94c], R7 ;  /* 0x00094c0701007387 */ /* 0x0003e20000100800 */
[-C--:B------:R-:W-:Y:S01]  /*c980*/  IADD3 R177, P2, R4, R175.reuse, RZ ;  /* 0x000000af04b17210 */ /* 0x080fe20007f5e0ff */
[----:B------:R-:W-:Y:S01]  /*c990*/  IMAD.X R183, R2, 0x1, R25, P6 ;  /* 0x0000000102b77824 */ /* 0x000fe200030e0619 */
[----:B------:R-:W-:-:S03]  /*c9a0*/  IADD3 R175, P6, R5, R175, RZ ;  /* 0x000000af05af7210 */ /* 0x000fc60007fde0ff */
[----:B------:R-:W-:Y:S02]  /*c9b0*/  IMAD.X R8, R2, 0x1, R14, P2 ;  /* 0x0000000102087824 */ /* 0x000fe400010e060e */
[C---:B-1----:R-:W-:Y:S01]  /*c9c0*/  IMAD.X R7, R18.reuse, 0x1, R0, P3 ;  /* 0x0000000112077824 */ /* 0x042fe200018e0600 */
[----:B------:R-:W-:Y:S02]  /*c9d0*/  IADD3.X R179, R18, R25, RZ, P5, !PT ;  /* 0x0000001912b37210 */ /* 0x000fe40002ffe4ff */
[----:B------:R-:W-:Y:S02]  /*c9e0*/  SHF.R.S32.HI R24, RZ, 0x1f, R171 ;  /* 0x0000001fff187819 */ /* 0x000fe400000114ab */
[----:B------:R1:W-:Y:S01]  /*c9f0*/  STL [R1+0x950], R7 ;  /* 0x0009500701007387 */ /* 0x0003e20000100800 */
[C---:B------:R-:W-:Y:S02]  /*ca00*/  IADD3 R173, P5, R4.reuse, R171, RZ ;  /* 0x000000ab04ad7210 */ /* 0x040fe40007fbe0ff */
[----:B------:R-:W-:-:S02]  /*ca10*/  IADD3 R0, P3, R4, R101, RZ ;  /* 0x0000006504007210 */ /* 0x000fc40007f7e0ff */
[----:B-1----:R-:W-:-:S03]  /*ca20*/  IADD3 R7, P2, R5, R101, RZ ;  /* 0x0000006505077210 */ /* 0x002fc60007f5e0ff */
[----:B------:R-:W-:Y:S04]  /*ca30*/  STL [R1+0x84c], R0 ;  /* 0x00084c0001007387 */ /* 0x000fe80000100800 */
[----:B------:R1:W-:Y:S01]  /*ca40*/  STL [R1+0x954], R8 ;  /* 0x0009540801007387 */ /* 0x0003e20000100800 */
[----:B------:R-:W-:-:S03]  /*ca50*/  IADD3 R171, P4, R5, R171, RZ ;  /* 0x000000ab05ab7210 */ /* 0x000fc60007f9e0ff */
[----:B------:R3:W-:Y:S01]  /*ca60*/  STL [R1+0x850], R7 ;  /* 0x0008500701007387 */ /* 0x0007e20000100800 */
[----:B-1----:R-:W-:Y:S01]  /*ca70*/  IMAD.X R8, R18, 0x1, R14, P6 ;  /* 0x0000000112087824 */ /* 0x002fe200030e060e */
[----:B----4-:R-:W-:Y:S01]  /*ca80*/  IADD3 R9, P6, R4, R102, RZ ;  /* 0x0000006604097210 */ /* 0x010fe20007fde0ff */
[----:B---3--:R-:W-:-:S03]  /*ca90*/  IMAD.X R7, R2, 0x1, R24, P5 ;  /* 0x0000000102077824 */ /* 0x008fc600028e0618 */
[----:B------:R1:W-:Y:S01]  /*caa0*/  STL [R1+0x958], R8 ;  /* 0x0009580801007387 */ /* 0x0003e20000100800 */
[----:B------:R-:W-:-:S03]  /*cab0*/  SHF.R.S32.HI R25, RZ, 0x1f, R101 ;  /* 0x0000001fff197819 */ /* 0x000fc60000011465 */
[----:B------:R-:W-:Y:S04]  /*cac0*/  STL [R1+0x868], R9 ;  /* 0x0008680901007387 */ /* 0x000fe80000100800 */
[----:B------:R3:W-:Y:S01]  /*cad0*/  STL [R1+0x95c], R7 ;  /* 0x00095c0701007387 */ /* 0x0007e20000100800 */
[----:B-1----:R-:W-:Y:S01]  /*cae0*/  IADD3 R8, P5, R5, R102, RZ ;  /* 0x0000006605087210 */ /* 0x002fe20007fbe0ff */
[----:B---3--:R-:W-:-:S04]  /*caf0*/  IMAD.X R7, R18, 0x1, R24, P4 ;  /* 0x0000000112077824 */ /* 0x008fc800020e0618 */
[----:B------:R1:W-:Y:S01]  /*cb00*/  STL [R1+0x86c], R8 ;  /* 0x00086c0801007387 */ /* 0x0003e20000100800 */
[----:B------:R-:W-:-:S03]  /*cb10*/  IADD3 R9, P4, R4, R103, RZ ;  /* 0x0000006704097210 */ /* 0x000fc60007f9e0ff */
[----:B------:R3:W-:Y:S01]  /*cb20*/  STL [R1+0x960], R7 ;  /* 0x0009600701007387 */ /* 0x0007e20000100800 */
[----:B------:R-:W-:Y:S01]  /*cb30*/  SHF.R.S32.HI R0, RZ, 0x1f, R102 ;  /* 0x0000001fff007819 */ /* 0x000fe20000011466 */
[----:B-1----:R-:W-:Y:S02]  /*cb40*/  IMAD.X R8, R2, 0x1, R25, P3 ;  /* 0x0000000102087824 */ /* 0x002fe400018e0619 */
[----:B------:R-:W-:Y:S01]  /*cb50*/  STL [R1+0x870], R9 ;  /* 0x0008700901007387 */ /* 0x000fe20000100800 */
[----:B---3--:R-:W-:-:S03]  /*cb60*/  IADD3 R7, P3, R5, R103, RZ ;  /* 0x0000006705077210 */ /* 0x008fc60007f7e0ff */
[----:B------:R1:W-:Y:S04]  /*cb70*/  STL [R1+0x964], R8 ;  /* 0x0009640801007387 */ /* 0x0003e80000100800 */
[----:B------:R3:W-:Y:S01]  /*cb80*/  STL [R1+0x874], R7 ;  /* 0x0008740701007387 */ /* 0x0007e20000100800 */
[----:B-1----:R-:W-:Y:S02]  /*cb90*/  IMAD.X R8, R2, 0x1, R0, P6 ;  /* 0x0000000102087824 */ /* 0x002fe400030e0600 */
[----:B---3--:R-:W-:Y:S01]  /*cba0*/  IMAD.X R7, R18, 0x1, R25, P2 ;  /* 0x0000000112077824 */ /* 0x008fe200010e0619 */
[----:B------:R-:W-:-:S04]  /*cbb0*/  SHF.R.S32.HI R14, RZ, 0x1f, R103 ;  /* 0x0000001fff0e7819 */ /* 0x000fc80000011467 */
[----:B------:R-:W-:Y:S01]  /*cbc0*/  STL [R1+0x968], R7 ;  /* 0x0009680701007387 */ /* 0x000fe20000100800 */
[----:B--2---:R-:W-:-:S05]  /*cbd0*/  IADD3 R9, P2, R4, R104, RZ ;  /* 0x0000006804097210 */ /* 0x004fca0007f5e0ff */
[----:B------:R-:W-:Y:S04]  /*cbe0*/  STL [R1+0x878], R9 ;  /* 0x0008780901007387 */ /* 0x000fe80000100800 */
[----:B------:R1:W-:Y:S01]  /*cbf0*/  STL [R1+0x96c], R8 ;  /* 0x00096c0801007387 */ /* 0x0003e20000100800 */
[----:B------:R-:W-:Y:S02]  /*cc00*/  SHF.R.S32.HI R24, RZ, 0x1f, R104 ;  /* 0x0000001fff187819 */ /* 0x000fe40000011468 */
[----:B-1----:R-:W-:Y:S01]  /*cc10*/  IADD3.X R8, R18, R0, RZ, P5, !PT ;  /* 0x0000000012087210 */ /* 0x002fe20002ffe4ff */
[----:B------:R-:W-:Y:S01]  /*cc20*/  IMAD.X R9, R2, 0x1, R14, P4 ;  /* 0x0000000102097824 */ /* 0x000fe200020e060e */
[----:B------:R-:W-:-:S03]  /*cc30*/  IADD3 R0, P5, R4, R105, RZ ;  /* 0x0000006904007210 */ /* 0x000fc60007fbe0ff */
[----:B------:R1:W-:Y:S01]  /*cc40*/  STL [R1+0x970], R8 ;  /* 0x0009700801007387 */ /* 0x0003e20000100800 */
[----:B------:R-:W-:-:S03]  /*cc50*/  IADD3 R7, P6, R5, R104, RZ ;  /* 0x0000006805077210 */ /* 0x000fc60007fde0ff */
[----:B------:R-:W-:Y:S01]  /*cc60*/  STL [R1+0x880], R0 ;  /* 0x0008800001007387 */ /* 0x000fe20000100800 */
[----:B-1----:R-:W-:-:S03]  /*cc70*/  IADD3 R8, P4, R5, R105, RZ ;  /* 0x0000006905087210 */ /* 0x002fc60007f9e0ff */
[----:B------:R1:W-:Y:S01]  /*cc80*/  STL [R1+0x974], R9 ;  /* 0x0009740901007387 */ /* 0x0003e20000100800 */
[----:B------:R-:W-:-:S03]  /*cc90*/  SHF.R.S32.HI R25, RZ, 0x1f, R105 ;  /* 0x0000001fff197819 */ /* 0x000fc60000011469 */
[----:B------:R2:W-:Y:S01]  /*cca0*/  STL [R1+0x884], R8 ;  /* 0x0008840801007387 */ /* 0x0005e20000100800 */
[----:B------:R-:W-:Y:S01]  /*ccb0*/  IMAD.X R15, R18, 0x1, R24, P6 ;  /* 0x00000001120f7824 */ /* 0x000fe200030e0618 */
[----:B------:R-:W-:Y:S01]  /*ccc0*/  SHF.L.U64.HI R4, R4, 0x2, R2 ;  /* 0x0000000204047819 */ /* 0x000fe20000010202 */
[----:B-1----:R-:W-:Y:S02]  /*ccd0*/  IMAD.X R9, R18, 0x1, R14, P3 ;  /* 0x0000000112097824 */ /* 0x002fe400018e060e */
[C---:B--2---:R-:W-:Y:S02]  /*cce0*/  IMAD.X R8, R2.reuse, 0x1, R24, P2 ;  /* 0x0000000102087824 */ /* 0x044fe400010e0618 */
[----:B------:R-:W-:-:S03]  /*ccf0*/  IMAD.X R14, R2, 0x1, R25, P5 ;  /* 0x00000001020e7824 */ /* 0x000fc600028e0619 */
[----:B------:R1:W-:Y:S04]  /*cd00*/  STL [R1+0x97c], R8 ;  /* 0x00097c0801007387 */ /* 0x0003e80000100800 */
[----:B------:R-:W-:Y:S01]  /*cd10*/  STL [R1+0x980], R15 ;  /* 0x0009800f01007387 */ /* 0x000fe20000100800 */
[----:B-1----:R-:W-:-:S03]  /*cd20*/  IMAD.X R8, R18, 0x1, R25, P4 ;  /* 0x0000000112087824 */ /* 0x002fc600020e0619 */
[----:B------:R-:W-:Y:S04]  /*cd30*/  STL [R1+0x984], R14 ;  /* 0x0009840e01007387 */ /* 0x000fe80000100800 */
[----:B------:R-:W-:Y:S04]  /*cd40*/  STL [R1+0x988], R8 ;  /* 0x0009880801007387 */ /* 0x000fe80000100800 */
[----:B------:R-:W-:Y:S04]  /*cd50*/  STL [R1+0x854], R4 ;  /* 0x0008540401007387 */ /* 0x000fe80000100800 */
[----:B------:R-:W-:Y:S04]  /*cd60*/  STL [R1+0x400], RZ ;  /* 0x000400ff01007387 */ /* 0x000fe80000100800 */
        /* <DEDUP_REMOVED lines=255> */
[----:B------:R-:W-:Y:S04]  /*dd60*/  STL [R1], RZ ;  /* 0x000000ff01007387 */ /* 0x000fe80000100800 */
        /* <DEDUP_REMOVED lines=127> */
[----:B------:R1:W-:Y:S01]  /*e560*/  STL [R1+0x848], R172 ;  /* 0x000848ac01007387 */ /* 0x0003e20000100800 */
[----:B------:R-:W-:Y:S01]  /*e570*/  SHF.L.U64.HI R174, R12, 0x2, R174 ;  /* 0x000000020cae7819 */ /* 0x000fe200000102ae */
[----:B-1----:R-:W-:-:S02]  /*e580*/  IMAD.SHL.U32 R172, R6, 0x4, RZ ;  /* 0x0000000406ac7824 */ /* 0x002fc400078e00ff */
[----:B------:R-:W-:-:S03]  /*e590*/  IMAD.SHL.U32 R6, R12, 0x4, RZ ;  /* 0x000000040c067824 */ /* 0x000fc600078e00ff */
[----:B------:R1:W-:Y:S01]  /*e5a0*/  STL [R1+0x844], R172 ;  /* 0x000844ac01007387 */ /* 0x0003e20000100800 */
[----:B------:R-:W-:-:S03]  /*e5b0*/  IMAD.SHL.U32 R12, R13, 0x4, RZ ;  /* 0x000000040d0c7824 */ /* 0x000fc600078e00ff */
[----:B------:R-:W-:Y:S01]  /*e5c0*/  STL [R1+0x840], R174 ;  /* 0x000840ae01007387 */ /* 0x000fe20000100800 */
[----:B-1----:R-:W-:-:S03]  /*e5d0*/  SHF.L.U64.HI R172, R13, 0x2, R176 ;  /* 0x000000020dac7819 */ /* 0x002fc600000102b0 */
[----:B------:R1:W-:Y:S01]  /*e5e0*/  STL [R1+0x83c], R6 ;  /* 0x00083c0601007387 */ /* 0x0003e20000100800 */
[----:B------:R-:W-:-:S03]  /*e5f0*/  IMAD.SHL.U32 R13, R17, 0x4, RZ ;  /* 0x00000004110d7824 */ /* 0x000fc600078e00ff */
[----:B------:R-:W-:Y:S04]  /*e600*/  STL [R1+0x838], R172 ;  /* 0x000838ac01007387 */ /* 0x000fe80000100800 */
[----:B------:R2:W-:Y:S01]  /*e610*/  STL [R1+0x834], R12 ;  /* 0x0008340c01007387 */ /* 0x0005e20000100800 */
[----:B-1----:R-:W-:-:S05]  /*e620*/  SHF.L.U64.HI R6, R17, 0x2, R178 ;  /* 0x0000000211067819 */ /* 0x002fca00000102b2 */
[----:B------:R1:W-:Y:S01]  /*e630*/  STL [R1+0x830], R6 ;  /* 0x0008300601007387 */ /* 0x0003e20000100800 */
[----:B--2---:R-:W-:-:S03]  /*e640*/  SHF.L.U64.HI R12, R19, 0x2, R180 ;  /* 0x00000002130c7819 */ /* 0x004fc600000102b4 */
[----:B------:R2:W-:Y:S04]  /*e650*/  STL [R1+0x82c], R13 ;  /* 0x00082c0d01007387 */ /* 0x0005e80000100800 */
[----:B------:R3:W-:Y:S01]  /*e660*/  STL [R1+0x828], R12 ;  /* 0x0008280c01007387 */ /* 0x0007e20000100800 */
[----:B-1----:R-:W-:Y:S01]  /*e670*/  IMAD.SHL.U32 R6, R19, 0x4, RZ ;  /* 0x0000000413067824 */ /* 0x002fe200078e00ff */
[----:B--2---:R-:W-:-:S04]  /*e680*/  SHF.L.U64.HI R13, R20, 0x2, R182 ;  /* 0x00000002140d7819 */ /* 0x004fc800000102b6 */
[----:B------:R1:W-:Y:S01]  /*e690*/  STL [R1+0x824], R6 ;  /* 0x0008240601007387 */ /* 0x0003e20000100800 */
[----:B---3--:R-:W-:-:S03]  /*e6a0*/  SHF.L.U32 R12, R20, 0x2, RZ ;  /* 0x00000002140c7819 */ /* 0x008fc600000006ff */
[----:B------:R2:W-:Y:S04]  /*e6b0*/  STL [R1+0x820], R13 ;  /* 0x0008200d01007387 */ /* 0x0005e80000100800 */
[----:B------:R3:W-:Y:S01]  /*e6c0*/  STL [R1+0x81c], R12 ;  /* 0x00081c0c01007387 */ /* 0x0007e20000100800 */
[C---:B-1----:R-:W-:Y:S01]  /*e6d0*/  SHF.L.U64.HI R6, R21.reuse, 0x2, R184 ;  /* 0x0000000215067819 */ /* 0x042fe200000102b8 */
[----:B--2---:R-:W-:-:S04]  /*e6e0*/  IMAD.SHL.U32 R13, R21, 0x4, RZ ;  /* 0x00000004150d7824 */ /* 0x004fc800078e00ff */
[----:B------:R1:W-:Y:S01]  /*e6f0*/  STL [R1+0x818], R6 ;  /* 0x0008180601007387 */ /* 0x0003e20000100800 */
[----:B---3--:R-:W-:-:S03]  /*e700*/  SHF.L.U64.HI R12, R22, 0x2, R186 ;  /* 0x00000002160c7819 */ /* 0x008fc600000102ba */
[----:B------:R2:W-:Y:S04]  /*e710*/  STL [R1+0x814], R13 ;  /* 0x0008140d01007387 */ /* 0x0005e80000100800 */
[----:B------:R3:W-:Y:S01]  /*e720*/  STL [R1+0x810], R12 ;  /* 0x0008100c01007387 */ /* 0x0007e20000100800 */
[----:B-1----:R-:W-:Y:S01]  /*e730*/  IMAD.SHL.U32 R6, R22, 0x4, RZ ;  /* 0x0000000416067824 */ /* 0x002fe200078e00ff */
[----:B--2---:R-:W-:-:S04]  /*e740*/  SHF.L.U64.HI R13, R23, 0x2, R188 ;  /* 0x00000002170d7819 */ /* 0x004fc800000102bc */
[----:B------:R1:W-:Y:S01]  /*e750*/  STL [R1+0x80c], R6 ;  /* 0x00080c0601007387 */ /* 0x0003e20000100800 */
[----:B---3--:R-:W-:-:S03]  /*e760*/  IMAD.SHL.U32 R12, R23, 0x4, RZ ;  /* 0x00000004170c7824 */ /* 0x008fc600078e00ff */
        /* <DEDUP_REMOVED lines=26> */
[C---:B-1----:R-:W-:Y:S02]  /*e910*/  SHF.L.U64.HI R6, R113.reuse, 0x2, R202 ;  /* 0x0000000271067819 */ /* 0x042fe400000102ca */
[----:B--2---:R-:W-:-:S03]  /*e920*/  SHF.L.U32 R13, R113, 0x2, RZ ;  /* 0x00000002710d7819 */ /* 0x004fc600000006ff */
        /* <DEDUP_REMOVED lines=40> */
[----:B-1----:R-:W-:Y:S02]  /*ebb0*/  SHF.L.U32 R6, R123, 0x2, RZ ;  /* 0x000000027b067819 */ /* 0x002fe400000006ff */
[----:B--2---:R-:W-:-:S03]  /*ebc0*/  SHF.L.U64.HI R13, R124, 0x2, R224 ;  /* 0x000000027c0d7819 */ /* 0x004fc600000102e0 */
        /* <DEDUP_REMOVED lines=59> */
[----:B--2---:R-:W-:Y:S02]  /*ef80*/  SHF.L.U64.HI R13, R139, 0x2, R142 ;  /* 0x000000028b0d7819 */ /* 0x004fe4000001028e */
[----:B------:R-:W2:Y:S01]  /*ef90*/  LDL.LU R142, [R1+0xa80] ;  /* 0x000a8000018e7983 */ /* 0x000ea20000300800 */
[----:B---3--:R-:W-:-:S03]  /*efa0*/  SHF.L.U64.HI R12, R140, 0x2, R143 ;  /* 0x000000028c0c7819 */ /* 0x008fc6000001028f */
[----:B------:R1:W-:Y:S04]  /*efb0*/  STL [R1+0x704], R6 ;  /* 0x0007040601007387 */ /* 0x0003e80000100800 */
[----:B------:R3:W-:Y:S04]  /*efc0*/  STL [R1+0x700], R13 ;  /* 0x0007000d01007387 */ /* 0x0007e80000100800 */
[----:B------:R-:W4:Y:S01]  /*efd0*/  LDL.LU R143, [R1+0xa7c] ;  /* 0x000a7c00018f7983 */ /* 0x000f220000300800 */
[----:B-1----:R-:W-:Y:S01]  /*efe0*/  IMAD.SHL.U32 R6, R139, 0x4, RZ ;  /* 0x000000048b067824 */ /* 0x002fe200078e00ff */
[----:B---3--:R-:W-:-:S04]  /*eff0*/  SHF.L.U64.HI R13, R141, 0x2, R144 ;  /* 0x000000028d0d7819 */ /* 0x008fc80000010290 */
[----:B------:R1:W-:Y:S04]  /*f000*/  STL [R1+0x6fc], R6 ;  /* 0x0006fc0601007387 */ /* 0x0003e80000100800 */
[----:B------:R-:W-:Y:S04]  /*f010*/  STL [R1+0x6f8], R12 ;  /* 0x0006f80c01007387 */ /* 0x000fe80000100800 */
[----:B------:R-:W3:Y:S01]  /*f020*/  LDL.LU R144, [R1+0xa78] ;  /* 0x000a780001907983 */ /* 0x000ee20000300800 */
[----:B-1----:R-:W-:-:S05]  /*f030*/  IMAD.SHL.U32 R6, R140, 0x4, RZ ;  /* 0x000000048c067824 */ /* 0x002fca00078e00ff */
[----:B------:R1:W-:Y:S04]  /*f040*/  STL [R1+0x6f4], R6 ;  /* 0x0006f40601007387 */ /* 0x0003e80000100800 */
[----:B------:R4:W-:Y:S01]  /*f050*/  STL [R1+0x6f0], R13 ;  /* 0x0006f00d01007387 */ /* 0x0009e20000100800 */
[----:B-1----:R-:W-:Y:S01]  /*f060*/  IMAD.SHL.U32 R6, R141, 0x4, RZ ;  /* 0x000000048d067824 */ /* 0x002fe200078e00ff */
[----:B--2---:R-:W-:Y:S02]  /*f070*/  SHF.L.U64.HI R12, R142, 0x2, R145 ;  /* 0x000000028e0c7819 */ /* 0x004fe40000010291 */
[----:B------:R-:W2:Y:S04]  /*f080*/  LDL.LU R145, [R1+0xa74] ;  /* 0x000a740001917983 */ /* 0x000ea80000300800 */
[----:B------:R1:W-:Y:S04]  /*f090*/  STL [R1+0x6ec], R6 ;  /* 0x0006ec0601007387 */ /* 0x0003e80000100800 */
[----:B------:R3:W-:Y:S01]  /*f0a0*/  STL [R1+0x6e8], R12 ;  /* 0x0006e80c01007387 */ /* 0x0007e20000100800 */
[----:B----4-:R-:W-:-:S03]  /*f0b0*/  SHF.L.U64.HI R13, R143, 0x2, R146 ;  /* 0x000000028f0d7819 */ /* 0x010fc60000010292 */
[----:B------:R-:W4:Y:S01]  /*f0c0*/  LDL.LU R146, [R1+0xa70] ;  /* 0x000a700001927983 */ /* 0x000f220000300800 */
[----:B-1----:R-:W-:-:S05]  /*f0d0*/  IMAD.SHL.U32 R6, R142, 0x4, RZ ;  /* 0x000000048e067824 */ /* 0x002fca00078e00ff */
[----:B------:R1:W-:Y:S04]  /*f0e0*/  STL [R1+0x6e4], R6 ;  /* 0x0006e40601007387 */ /* 0x0003e80000100800 */
[----:B------:R-:W-:Y:S01]  /*f0f0*/  STL [R1+0x6e0], R13 ;  /* 0x0006e00d01007387 */ /* 0x000fe20000100800 */
[----:B---3--:R-:W-:-:S03]  /*f100*/  SHF.L.U64.HI R12, R144, 0x2, R147 ;  /* 0x00000002900c7819 */ /* 0x008fc60000010293 */
[----:B------:R-:W3:Y:S01]  /*f110*/  LDL.LU R147, [R1+0xa6c] ;  /* 0x000a6c0001937983 */ /* 0x000ee20000300800 */
[----:B-1----:R-:W-:-:S05]  /*f120*/  SHF.L.U32 R6, R143, 0x2, RZ ;  /* 0x000000028f067819 */ /* 0x002fca00000006ff */
[----:B------:R1:W-:Y:S04]  /*f130*/  STL [R1+0x6dc], R6 ;  /* 0x0006dc0601007387 */ /* 0x0003e80000100800 */
[----:B------:R4:W-:Y:S01]  /*f140*/  STL [R1+0x6d8], R12 ;  /* 0x0006d80c01007387 */ /* 0x0009e20000100800 */
[----:B-1----:R-:W-:Y:S01]  /*f150*/  IMAD.SHL.U32 R6, R144, 0x4, RZ ;  /* 0x0000000490067824 */ /* 0x002fe200078e00ff */
[----:B--2---:R-:W-:Y:S02]  /*f160*/  SHF.L.U64.HI R13, R145, 0x2, R149 ;  /* 0x00000002910d7819 */ /* 0x004fe40000010295 */
[----:B------:R-:W2:Y:S04]  /*f170*/  LDL.LU R149, [R1+0xa68] ;  /* 0x000a680001957983 */ /* 0x000ea80000300800 */
[----:B------:R1:W-:Y:S04]  /*f180*/  STL [R1+0x6d4], R6 ;  /* 0x0006d40601007387 */ /* 0x0003e80000100800 */
[----:B------:R-:W-:Y:S01]  /*f190*/  STL [R1+0x6d0], R13 ;  /* 0x0006d00d01007387 */ /* 0x000fe20000100800 */
[----:B----4-:R-:W-:-:S03]  /*f1a0*/  SHF.L.U64.HI R12, R146, 0x2, R148 ;  /* 0x00000002920c7819 */ /* 0x010fc60000010294 */
[----:B------:R-:W4:Y:S01]  /*f1b0*/  LDL.LU R148, [R1+0xa64] ;  /* 0x000a640001947983 */ /* 0x000f220000300800 */
[----:B-1----:R-:W-:-:S05]  /*f1c0*/  IMAD.SHL.U32 R6, R145, 0x4, RZ ;  /* 0x0000000491067824 */ /* 0x002fca00078e00ff */
[----:B------:R1:W-:Y:S04]  /*f1d0*/  STL [R1+0x6cc], R6 ;  /* 0x0006cc0601007387 */ /* 0x0003e80000100800 */
[----:B------:R-:W4:Y:S01]  /*f1e0*/  LDL.LU R178, [R1+0x658] ;  /* 0x0006580001b27983 */ /* 0x000f220000300800 */
[----:B-1----:R-:W-:-:S03]  /*f1f0*/  IMAD.SHL.U32 R6, R146, 0x4, RZ ;  /* 0x0000000492067824 */ /* 0x002fc600078e00ff */
[----:B------:R3:W-:Y:S04]  /*f200*/  STL [R1+0x6c8], R12 ;  /* 0x0006c80c01007387 */ /* 0x0007e80000100800 */
[----:B------:R1:W-:Y:S01]  /*f210*/  STL [R1+0x6c4], R6 ;  /* 0x0006c40601007387 */ /* 0x0003e20000100800 */
[----:B---3--:R-:W-:-:S03]  /*f220*/  SHF.L.U64.HI R12, R147, 0x2, R150 ;  /* 0x00000002930c7819 */ /* 0x008fc60000010296 */
[----:B------:R-:W3:Y:S01]  /*f230*/  LDL.LU R150, [R1+0xa60] ;  /* 0x000a600001967983 */ /* 0x000ee20000300800 */
[----:B-1----:R-:W-:-:S03]  /*f240*/  IMAD.SHL.U32 R6, R147, 0x4, RZ ;  /* 0x0000000493067824 */ /* 0x002fc600078e00ff */
[----:B------:R-:W3:Y:S04]  /*f250*/  LDL.LU R13, [R1+0x890] ;  /* 0x00089000010d7983 */ /* 0x000ee80000300800 */
[----:B------:R2:W-:Y:S04]  /*f260*/  STL [R1+0x6c0], R12 ;  /* 0x0006c00c01007387 */ /* 0x0005e80000100800 */
[----:B------:R-:W3:Y:S04]  /*f270*/  LDL.LU R176, [R1+0x894] ;  /* 0x0008940001b07983 */ /* 0x000ee80000300800 */
[----:B------:R1:W-:Y:S01]  /*f280*/  STL [R1+0x6bc], R6 ;  /* 0x0006bc0601007387 */ /* 0x0003e20000100800 */
[----:B--2---:R-:W-:-:S02]  /*f290*/  SHF.L.U64.HI R12, R149, 0x2, R152 ;  /* 0x00000002950c7819 */ /* 0x004fc40000010298 */
[C---:B----4-:R-:W-:Y:S02]  /*f2a0*/  SHF.L.U64.HI R17, R148.reuse, 0x2, R151 ;  /* 0x0000000294117819 */ /* 0x050fe40000010297 */
[----:B------:R-:W2:Y:S01]  /*f2b0*/  LDL.LU R151, [R1+0xa5c] ;  /* 0x000a5c0001977983 */ /* 0x000ea20000300800 */
[----:B-1----:R-:W-:-:S03]  /*f2c0*/  IMAD.SHL.U32 R6, R148, 0x4, RZ ;  /* 0x0000000494067824 */ /* 0x002fc600078e00ff */
[----:B------:R3:W-:Y:S04]  /*f2d0*/  STL [R1+0x6b8], R17 ;  /* 0x0006b81101007387 */ /* 0x0007e80000100800 */
[----:B------:R-:W4:Y:S04]  /*f2e0*/  LDL.LU R152, [R1+0xa58] ;  /* 0x000a580001987983 */ /* 0x000f280000300800 */
[----:B------:R1:W-:Y:S04]  /*f2f0*/  STL [R1+0x6b4], R6 ;  /* 0x0006b40601007387 */ /* 0x0003e80000100800 */
[----:B------:R-:W-:Y:S01]  /*f300*/  STL [R1+0x6b0], R12 ;  /* 0x0006b00c01007387 */ /* 0x000fe20000100800 */
[----:B---3--:R-:W-:-:S03]  /*f310*/  SHF.L.U64.HI R17, R150, 0x2, R153 ;  /* 0x0000000296117819 */ /* 0x008fc60000010299 */
[----:B------:R-:W3:Y:S01]  /*f320*/  LDL.LU R153, [R1+0xa54] ;  /* 0x000a540001997983 */ /* 0x000ee20000300800 */
[----:B-1----:R-:W-:-:S05]  /*f330*/  IMAD.SHL.U32 R6, R149, 0x4, RZ ;  /* 0x0000000495067824 */ /* 0x002fca00078e00ff */
[----:B------:R1:W-:Y:S04]  /*f340*/  STL [R1+0x6ac], R6 ;  /* 0x0006ac0601007387 */ /* 0x0003e80000100800 */
[----:B------:R4:W-:Y:S01]  /*f350*/  STL [R1+0x6a8], R17 ;  /* 0x0006a81101007387 */ /* 0x0009e20000100800 */
[----:B-1----:R-:W-:Y:S01]  /*f360*/  IMAD.SHL.U32 R6, R150, 0x4, RZ ;  /* 0x0000000496067824 */ /* 0x002fe200078e00ff */
[----:B--2---:R-:W-:Y:S02]  /*f370*/  SHF.L.U64.HI R12, R151, 0x2, R154 ;  /* 0x00000002970c7819 */ /* 0x004fe4000001029a */
[----:B------:R-:W2:Y:S04]  /*f380*/  LDL.LU R154, [R1+0xa50] ;  /* 0x000a5000019a7983 */ /* 0x000ea80000300800 */
[----:B------:R1:W-:Y:S01]  /*f390*/  STL [R1+0x6a4], R6 ;  /* 0x0006a40601007387 */ /* 0x0003e20000100800 */
[----:B----4-:R-:W-:-:S03]  /*f3a0*/  SHF.L.U64.HI R17, R152, 0x2, R155 ;  /* 0x0000000298117819 */ /* 0x010fc6000001029b */
[----:B------:R3:W-:Y:S04]  /*f3b0*/  STL [R1+0x6a0], R12 ;  /* 0x0006a00c01007387 */ /* 0x0007e80000100800 */
[----:B------:R-:W4:Y:S01]  /*f3c0*/  LDL.LU R155, [R1+0xa4c] ;  /* 0x000a4c00019b7983 */ /* 0x000f220000300800 */
[----:B-1----:R-:W-:-:S05]  /*f3d0*/  IMAD.SHL.U32 R6, R151, 0x4, RZ ;  /* 0x0000000497067824 */ /* 0x002fca00078e00ff */
[----:B------:R1:W-:Y:S04]  /*f3e0*/  STL [R1+0x69c], R6 ;  /* 0x00069c0601007387 */ /* 0x0003e80000100800 */
[----:B------:R-:W-:Y:S01]  /*f3f0*/  STL [R1+0x698], R17 ;  /* 0x0006981101007387 */ /* 0x000fe20000100800 */
[----:B---3--:R-:W-:-:S03]  /*f400*/  SHF.L.U64.HI R12, R153, 0x2, R156 ;  /* 0x00000002990c7819 */ /* 0x008fc6000001029c */
[----:B------:R-:W3:Y:S01]  /*f410*/  LDL.LU R156, [R1+0xa48] ;  /* 0x000a4800019c7983 */ /* 0x000ee20000300800 */
[----:B-1----:R-:W-:-:S05]  /*f420*/  IMAD.SHL.U32 R6, R152, 0x4, RZ ;  /* 0x0000000498067824 */ /* 0x002fca00078e00ff */
[----:B------:R1:W-:Y:S04]  /*f430*/  STL [R1+0x694], R6 ;  /* 0x0006940601007387 */ /* 0x0003e80000100800 */
[----:B------:R4:W-:Y:S01]  /*f440*/  STL [R1+0x690], R12 ;  /* 0x0006900c01007387 */ /* 0x0009e20000100800 */
[----:B-1----:R-:W-:Y:S02]  /*f450*/  SHF.L.U32 R6, R153, 0x2, RZ ;  /* 0x0000000299067819 */ /* 0x002fe400000006ff */
        /* <DEDUP_REMOVED lines=8> */
[----:B------:R1:W-:Y:S01]  /*f4e0*/  STL [R1+0x680], R12 ;  /* 0x0006800c01007387 */ /* 0x0003e20000100800 */
[----:B---3--:R-:W-:-:S03]  /*f4f0*/  SHF.L.U64.HI R17, R156, 0x2, R158 ;  /* 0x000000029c117819 */ /* 0x008fc6000001029e */
[----:B------:R-:W3:Y:S01]  /*f500*/  LDL.LU R158, [R1+0xa3c] ;  /* 0x000a3c00019e7983 */ /* 0x000ee20000300800 */
[----:B-1----:R-:W-:-:S05]  /*f510*/  IMAD.SHL.U32 R6, R155, 0x4, RZ ;  /* 0x000000049b067824 */ /* 0x002fca00078e00ff */
[----:B------:R1:W-:Y:S04]  /*f520*/  STL [R1+0x67c], R6 ;  /* 0x00067c0601007387 */ /* 0x0003e80000100800 */
[----:B------:R-:W4:Y:S04]  /*f530*/  LDL.LU R12, [R1+0x8b8] ;  /* 0x0008b800010c7983 */ /* 0x000f280000300800 */
[----:B------:R2:W-:Y:S01]  /*f540*/  STL [R1+0x678], R17 ;  /* 0x0006781101007387 */ /* 0x0005e20000100800 */
[----:B-1----:R-:W-:-:S03]  /*f550*/  IMAD.SHL.U32 R6, R156, 0x4, RZ ;  /* 0x000000049c067824 */ /* 0x002fc600078e00ff */
[----:B------:R-:W4:Y:S04]  /*f560*/  LDL.LU R174, [R1+0x8bc] ;  /* 0x0008bc0001ae7983 */ /* 0x000f280000300800 */
[----:B------:R1:W-:Y:S01]  /*f570*/  STL [R1+0x674], R6 ;  /* 0x0006740601007387 */ /* 0x0003e20000100800 */
[----:B--2---:R-:W-:-:S03]  /*f580*/  SHF.L.U64.HI R17, R157, 0x2, R160 ;  /* 0x000000029d117819 */ /* 0x004fc600000102a0 */
[----:B------:R-:W2:Y:S04]  /*f590*/  LDL.LU R160, [R1+0xa38] ;  /* 0x000a380001a07983 */ /* 0x000ea80000300800 */
[----:B-1----:R-:W2:Y:S04]  /*f5a0*/  LDL.LU R6, [R1+0x8c0] ;  /* 0x0008c00001067983 */ /* 0x002ea80000300800 */
[----:B------:R3:W-:Y:S02]  /*f5b0*/  STL [R1+0x670], R17 ;  /* 0x0006701101007387 */ /* 0x0007e40000100800 */
[----:B---3--:R-:W-:-:S02]  /*f5c0*/  SHF.L.U64.HI R17, R158, 0x2, R161 ;  /* 0x000000029e117819 */ /* 0x008fc400000102a1 */
[----:B------:R-:W3:Y:S01]  /*f5d0*/  LDL.LU R161, [R1+0xa34] ;  /* 0x000a340001a17983 */ /* 0x000ee20000300800 */
[----:B------:R-:W-:-:S05]  /*f5e0*/  IMAD.SHL.U32 R19, R157, 0x4, RZ ;  /* 0x000000049d137824 */ /* 0x000fca00078e00ff */
[----:B------:R1:W-:Y:S04]  /*f5f0*/  STL [R1+0x66c], R19 ;  /* 0x00066c1301007387 */ /* 0x0003e80000100800 */
[----:B------:R-:W3:Y:S01]  /*f600*/  LDL.LU R172, [R1+0x8c8] ;  /* 0x0008c80001ac7983 */ /* 0x000ee20000300800 */
[----:B-1----:R-:W-:-:S03]  /*f610*/  IMAD.SHL.U32 R19, R158, 0x4, RZ ;  /* 0x000000049e137824 */ /* 0x002fc600078e00ff */
[----:B------:R4:W-:Y:S04]  /*f620*/  STL [R1+0x668], R17 ;  /* 0x0006681101007387 */ /* 0x0009e80000100800 */
[----:B------:R1:W-:Y:S01]  /*f630*/  STL [R1+0x664], R19 ;  /* 0x0006641301007387 */ /* 0x0003e20000100800 */
[C---:B----4-:R-:W-:Y:S01]  /*f640*/  SHF.L.U64.HI R17, R159.reuse, 0x2, R178 ;  /* 0x000000029f117819 */ /* 0x050fe200000102b2 */
[----:B-1----:R-:W-:-:S04]  /*f650*/  IMAD.SHL.U32 R19, R159, 0x4, RZ ;  /* 0x000000049f137824 */ /* 0x002fc800078e00ff */
[----:B------:R1:W-:Y:S04]  /*f660*/  STL [R1+0x660], R17 ;  /* 0x0006601101007387 */ /* 0x0003e80000100800 */
[----:B------:R-:W-:Y:S01]  /*f670*/  STL [R1+0x65c], R19 ;  /* 0x00065c1301007387 */ /* 0x000fe20000100800 */
[C---:B--2---:R-:W-:Y:S01]  /*f680*/  SHF.L.U64.HI R13, R160.reuse, 0x2, R13 ;  /* 0x00000002a00d7819 */ /* 0x044fe2000001020d */
[----:B-1----:R-:W-:-:S04]  /*f690*/  IMAD.SHL.U32 R17, R160, 0x4, RZ ;  /* 0x00000004a0117824 */ /* 0x002fc800078e00ff */
[----:B------:R-:W-:Y:S04]  /*f6a0*/  STL [R1+0x658], R13 ;  /* 0x0006580d01007387 */ /* 0x000fe80000100800 */
[----:B------:R1:W-:Y:S02]  /*f6b0*/  STL [R1+0x654], R17 ;  /* 0x0006541101007387 */ /* 0x0003e40000100800 */
[----:B-1----:R-:W-:Y:S02]  /*f6c0*/  SHF.L.U64.HI R17, R162, 0x2, R165 ;  /* 0x00000002a2117819 */ /* 0x002fe400000102a5 */
[C---:B---3--:R-:W-:Y:S01]  /*f6d0*/  SHF.L.U64.HI R19, R161.reuse, 0x2, R176 ;  /* 0x00000002a1137819 */ /* 0x048fe200000102b0 */
[----:B------:R-:W-:-:S04]  /*f6e0*/  IMAD.SHL.U32 R13, R161, 0x4, RZ ;  /* 0x00000004a10d7824 */ /* 0x000fc800078e00ff */
[----:B------:R1:W-:Y:S04]  /*f6f0*/  STL [R1+0x650], R19 ;  /* 0x0006501301007387 */ /* 0x0003e80000100800 */
[----:B------:R-:W2:Y:S04]  /*f700*/  LDL.LU R165, [R1+0xa30] ;  /* 0x000a300001a57983 */ /* 0x000ea80000300800 */
[----:B------:R3:W-:Y:S01]  /*f710*/  STL [R1+0x64c], R13 ;  /* 0x00064c0d01007387 */ /* 0x0007e20000100800 */
[----:B-1----:R-:W-:-:S03]  /*f720*/  SHF.L.U64.HI R19, R163, 0x2, R166 ;  /* 0x00000002a3137819 */ /* 0x002fc600000102a6 */
[----:B------:R1:W-:Y:S04]  /*f730*/  STL [R1+0x648], R17 ;  /* 0x0006481101007387 */ /* 0x0003e80000100800 */
[----:B------:R-:W4:Y:S01]  /*f740*/  LDL.LU R166, [R1+0xa2c] ;  /* 0x000a2c0001a67983 */ /* 0x000f220000300800 */
[----:B---3--:R-:W-:-:S05]  /*f750*/  IMAD.SHL.U32 R13, R162, 0x4, RZ ;  /* 0x00000004a20d7824 */ /* 0x008fca00078e00ff */
[----:B------:R3:W-:Y:S01]  /*f760*/  STL [R1+0x644], R13 ;  /* 0x0006440d01007387 */ /* 0x0007e20000100800 */
[----:B-1----:R-:W-:-:S03]  /*f770*/  SHF.L.U64.HI R17, R164, 0x2, R167 ;  /* 0x00000002a4117819 */ /* 0x002fc600000102a7 */
[----:B------:R-:W-:Y:S04]  /*f780*/  STL [R1+0x640], R19 ;  /* 0x0006401301007387 */ /* 0x000fe80000100800 */
[----:B------:R-:W4:Y:S01]  /*f790*/  LDL.LU R167, [R1+0xa28] ;  /* 0x000a280001a77983 */ /* 0x000f220000300800 */
[----:B---3--:R-:W-:-:S05]  /*f7a0*/  SHF.L.U32 R13, R163, 0x2, RZ ;  /* 0x00000002a30d7819 */ /* 0x008fca00000006ff */
        /* <DEDUP_REMOVED lines=24> */
[----:B-1----:R-:W-:Y:S02]  /*f930*/  IMAD.SHL.U32 R13, R168, 0x4, RZ ;  /* 0x00000004a80d7824 */ /* 0x002fe400078e00ff */
[----:B------:R-:W-:-:S03]  /*f940*/  IMAD.SHL.U32 R17, R169, 0x4, RZ ;  /* 0x00000004a9117824 */ /* 0x000fc600078e00ff */
[----:B------:R3:W-:Y:S04]  /*f950*/  STL [R1+0x614], R13 ;  /* 0x0006140d01007387 */ /* 0x0007e80000100800 */
[----:B------:R1:W-:Y:S01]  /*f960*/  STL [R1+0x610], R19 ;  /* 0x0006101301007387 */ /* 0x0003e20000100800 */
[C---:B---3--:R-:W-:Y:S01]  /*f970*/  SHF.L.U64.HI R13, R170.reuse, 0x2, R12 ;  /* 0x00000002aa0d7819 */ /* 0x048fe2000001020c */
[----:B------:R-:W-:Y:S02]  /*f980*/  IMAD.SHL.U32 R12, R170, 0x4, RZ ;  /* 0x00000004aa0c7824 */ /* 0x000fe400078e00ff */
[----:B------:R3:W-:Y:S04]  /*f990*/  STL [R1+0x60c], R17 ;  /* 0x00060c1101007387 */ /* 0x0007e80000100800 */
[----:B------:R2:W-:Y:S01]  /*f9a0*/  STL [R1+0x608], R13 ;  /* 0x0006080d01007387 */ /* 0x0005e20000100800 */
[----:B------:R-:W-:-:S03]  /*f9b0*/  SHF.L.U64.HI R244, R243, 0x2, R237 ;  /* 0x00000002f3f47819 */ /* 0x000fc600000102ed */
[----:B------:R2:W-:Y:S01]  /*f9c0*/  STL [R1+0x604], R12 ;  /* 0x0006040c01007387 */ /* 0x0005e20000100800 */
[----:B------:R-:W-:Y:S02]  /*f9d0*/  SHF.L.U64.HI R242, R241, 0x2, R235 ;  /* 0x00000002f1f27819 */ /* 0x000fe400000102eb */
[----:B----4-:R-:W-:Y:S02]  /*f9e0*/  SHF.L.U64.HI R248, R247, 0x2, R239 ;  /* 0x00000002f7f87819 */ /* 0x010fe400000102ef */
[----:B------:R-:W4:Y:S04]  /*f9f0*/  LDL.LU R239, [R1+0xa10] ;  /* 0x000a100001ef7983 */ /* 0x000f280000300800 */
[----:B------:R-:W3:Y:S04]  /*fa00*/  LDL.LU R237, [R1+0xa0c] ;  /* 0x000a0c0001ed7983 */ /* 0x000ee80000300800 */
[----:B------:R-:W2:Y:S04]  /*fa10*/  LDL.LU R186, [R1+0x8f0] ;  /* 0x0008f00001ba7983 */ /* 0x000ea80000300800 */
[----:B------:R-:W2:Y:S01]  /*fa20*/  LDL.LU R235, [R1+0xa08] ;  /* 0x000a080001eb7983 */ /* 0x000ea20000300800 */
[----:B------:R-:W-:-:S03]  /*fa30*/  SHF.L.U64.HI R250, R249, 0x2, R6 ;  /* 0x00000002f9fa7819 */ /* 0x000fc60000010206 */
[----:B------:R-:W2:Y:S01]  /*fa40*/  LDL.LU R6, [R1+0x8f4] ;  /* 0x0008f40001067983 */ /* 0x000ea20000300800 */
[----:B------:R-:W-:Y:S02]  /*fa50*/  SHF.L.U64.HI R246, R245, 0x2, R172 ;  /* 0x00000002f5f67819 */ /* 0x000fe400000102ac */
[----:B----4-:R-:W-:Y:S02]  /*fa60*/  SHF.L.U64.HI R240, R239, 0x2, R233 ;  /* 0x00000002eff07819 */ /* 0x010fe400000102e9 */
[----:B------:R-:W4:Y:S01]  /*fa70*/  LDL.LU R233, [R1+0xa04] ;  /* 0x000a040001e97983 */ /* 0x000f220000300800 */
[----:B---3--:R-:W-:-:S03]  /*fa80*/  SHF.L.U64.HI R238, R237, 0x2, R231 ;  /* 0x00000002edee7819 */ /* 0x008fc600000102e7 */
[----:B------:R-:W3:Y:S04]  /*fa90*/  LDL.LU R172, [R1+0x8f8] ;  /* 0x0008f80001ac7983 */ /* 0x000ee80000300800 */
[----:B------:R-:W3:Y:S01]  /*faa0*/  LDL.LU R231, [R1+0xa00] ;  /* 0x000a000001e77983 */ /* 0x000ee20000300800 */
[----:B--2---:R-:W-:-:S03]  /*fab0*/  SHF.L.U64.HI R236, R235, 0x2, R229 ;  /* 0x00000002ebec7819 */ /* 0x004fc600000102e5 */
[----:B------:R-:W2:Y:S04]  /*fac0*/  LDL.LU R21, [R1+0x8fc] ;  /* 0x0008fc0001157983 */ /* 0x000ea80000300800 */
[----:B------:R-:W2:Y:S04]  /*fad0*/  LDL.LU R184, [R1+0x900] ;  /* 0x0009000001b87983 */ /* 0x000ea80000300800 */
[----:B------:R-:W2:Y:S04]  /*fae0*/  LDL.LU R229, [R1+0x9fc] ;  /* 0x0009fc0001e57983 */ /* 0x000ea80000300800 */
[----:B------:R-:W2:Y:S04]  /*faf0*/  LDL.LU R20, [R1+0x904] ;  /* 0x0009040001147983 */ /* 0x000ea80000300800 */
[----:B------:R-:W2:Y:S01]  /*fb00*/  LDL.LU R182, [R1+0x908] ;  /* 0x0009080001b67983 */ /* 0x000ea20000300800 */
[----:B----4-:R-:W-:-:S03]  /*fb10*/  SHF.L.U64.HI R234, R233, 0x2, R227 ;  /* 0x00000002e9ea7819 */ /* 0x010fc600000102e3 */
[----:B------:R-:W4:Y:S04]  /*fb20*/  LDL.LU R227, [R1+0x9f8] ;  /* 0x0009f80001e37983 */ /* 0x000f280000300800 */
[----:B-1----:R-:W4:Y:S01]  /*fb30*/  LDL.LU R19, [R1+0x90c] ;  /* 0x00090c0001137983 */ /* 0x002f220000300800 */
[----:B---3--:R-:W-:-:S03]  /*fb40*/  SHF.L.U64.HI R232, R231, 0x2, R225 ;  /* 0x00000002e7e87819 */ /* 0x008fc600000102e1 */
[----:B------:R-:W3:Y:S04]  /*fb50*/  LDL.LU R180, [R1+0x914] ;  /* 0x0009140001b47983 */ /* 0x000ee80000300800 */
[----:B------:R-:W3:Y:S04]  /*fb60*/  LDL.LU R225, [R1+0x9f4] ;  /* 0x0009f40001e17983 */ /* 0x000ee80000300800 */
[----:B------:R-:W3:Y:S01]  /*fb70*/  LDL.LU R17, [R1+0x918] ;  /* 0x0009180001117983 */ /* 0x000ee20000300800 */
[----:B--2---:R-:W-:-:S03]  /*fb80*/  SHF.L.U64.HI R230, R229, 0x2, R223 ;  /* 0x00000002e5e67819 */ /* 0x004fc600000102df */
[----:B------:R-:W2:Y:S04]  /*fb90*/  LDL.LU R178, [R1+0x91c] ;  /* 0x00091c0001b27983 */ /* 0x000ea80000300800 */
[----:B------:R-:W3:Y:S01]  /*fba0*/  LDL.LU R223, [R1+0x9f0] ;  /* 0x0009f00001df7983 */ /* 0x000ee20000300800 */
[----:B------:R-:W-:-:S03]  /*fbb0*/  SHF.L.U64.HI R252, R251, 0x2, R174 ;  /* 0x00000002fbfc7819 */ /* 0x000fc600000102ae */
[----:B------:R-:W2:Y:S04]  /*fbc0*/  LDL.LU R13, [R1+0x920] ;  /* 0x00092000010d7983 */ /* 0x000ea80000300800 */
[----:B------:R-:W2:Y:S01]  /*fbd0*/  LDL.LU R176, [R1+0x924] ;  /* 0x0009240001b07983 */ /* 0x000ea20000300800 */
[----:B------:R-:W-:Y:S02]  /*fbe0*/  SHF.L.U64.HI R222, R221, 0x2, R172 ;  /* 0x00000002ddde7819 */ /* 0x000fe400000102ac */
[----:B------:R-:W-:Y:S02]  /*fbf0*/  SHF.L.U64.HI R196, R195, 0x2, R187 ;  /* 0x00000002c3c47819 */ /* 0x000fe400000102bb */
[----:B------:R-:W-:Y:S02]  /*fc00*/  SHF.L.U64.HI R192, R191, 0x2, R185 ;  /* 0x00000002bfc07819 */ /* 0x000fe400000102b9 */
[----:B----4-:R-:W-:-:S02]  /*fc10*/  SHF.L.U64.HI R228, R227, 0x2, R219 ;  /* 0x00000002e3e47819 */ /* 0x010fc400000102db */
[----:B------:R-:W4:Y:S04]  /*fc20*/  LDL.LU R219, [R1+0x9ec] ;  /* 0x0009ec0001db7983 */ /* 0x000f280000300800 */
[----:B------:R-:W4:Y:S04]  /*fc30*/  LDL.LU R12, [R1+0x928] ;  /* 0x00092800010c7983 */ /* 0x000f280000300800 */
[----:B------:R-:W4:Y:S01]  /*fc40*/  LDL.LU R174, [R1+0x92c] ;  /* 0x00092c0001ae7983 */ /* 0x000f220000300800 */
[----:B---3--:R-:W-:-:S03]  /*fc50*/  SHF.L.U64.HI R224, R223, 0x2, R6 ;  /* 0x00000002dfe07819 */ /* 0x008fc60000010206 */
[----:B------:R-:W3:Y:S04]  /*fc60*/  LDL.LU R6, [R1+0x934] ;  /* 0x0009340001067983 */ /* 0x000ee80000300800 */
[----:B------:R-:W3:Y:S04]  /*fc70*/  LDL.LU R172, [R1+0x93c] ;  /* 0x00093c0001ac7983 */ /* 0x000ee80000300800 */
[----:B------:R-:W4:Y:S04]  /*fc80*/  LDL.LU R187, [R1+0x9e8] ;  /* 0x0009e80001bb7983 */ /* 0x000f280000300800 */
[----:B------:R-:W3:Y:S01]  /*fc90*/  LDL.LU R185, [R1+0x9e4] ;  /* 0x0009e40001b97983 */ /* 0x000ee20000300800 */
[----:B------:R-:W-:-:S02]  /*fca0*/  SHF.L.U64.HI R214, R213, 0x2, R182 ;  /* 0x00000002d5d67819 */ /* 0x000fc400000102b6 */
[----:B------:R-:W-:Y:S01]  /*fcb0*/  SHF.L.U64.HI R210, R209, 0x2, R180 ;  /* 0x00000002d1d27819 */ /* 0x000fe200000102b4 */
[----:B------:R-:W3:Y:S01]  /*fcc0*/  LDL.LU R182, [R1+0x94c] ;  /* 0x00094c0001b67983 */ /* 0x000ee20000300800 */
[----:B--2---:R-:W-:-:S03]  /*fcd0*/  SHF.L.U64.HI R206, R205, 0x2, R178 ;  /* 0x00000002cdce7819 */ /* 0x004fc600000102b2 */
[----:B------:R-:W2:Y:S01]  /*fce0*/  LDL.LU R180, [R1+0x950] ;  /* 0x0009500001b47983 */ /* 0x000ea20000300800 */
[----:B------:R-:W-:Y:S02]  /*fcf0*/  SHF.L.U64.HI R226, R225, 0x2, R186 ;  /* 0x00000002e1e27819 */ /* 0x000fe400000102ba */
[----:B------:R-:W-:Y:S02]  /*fd00*/  SHF.L.U64.HI R202, R201, 0x2, R176 ;  /* 0x00000002c9ca7819 */ /* 0x000fe400000102b0 */
[----:B----4-:R-:W-:Y:S02]  /*fd10*/  SHF.L.U64.HI R188, R187, 0x2, R181 ;  /* 0x00000002bbbc7819 */ /* 0x010fe400000102b5 */
[----:B------:R-:W4:Y:S01]  /*fd20*/  LDL.LU R181, [R1+0x9e0] ;  /* 0x0009e00001b57983 */ /* 0x000f220000300800 */
[----:B---3--:R-:W-:-:S03]  /*fd30*/  SHF.L.U64.HI R186, R185, 0x2, R183 ;  /* 0x00000002b9ba7819 */ /* 0x008fc600000102b7 */
[----:B------:R-:W3:Y:S04]  /*fd40*/  LDL.LU R178, [R1+0x954] ;  /* 0x0009540001b27983 */ /* 0x000ee80000300800 */
[----:B------:R-:W3:Y:S04]  /*fd50*/  LDL.LU R176, [R1+0x958] ;  /* 0x0009580001b07983 */ /* 0x000ee80000300800 */
[----:B------:R-:W2:Y:S01]  /*fd60*/  LDL.LU R183, [R1+0x9dc] ;  /* 0x0009dc0001b77983 */ /* 0x000ea20000300800 */
[----:B------:R-:W-:Y:S02]  /*fd70*/  SHF.L.U64.HI R198, R197, 0x2, R174 ;  /* 0x00000002c5c67819 */ /* 0x000fe400000102ae */
[----:B------:R-:W-:Y:S01]  /*fd80*/  SHF.L.U64.HI R190, R189, 0x2, R172 ;  /* 0x00000002bdbe7819 */ /* 0x000fe200000102ac */
[----:B------:R-:W3:Y:S04]  /*fd90*/  LDL.LU R174, [R1+0x95c] ;  /* 0x00095c0001ae7983 */ /* 0x000ee80000300800 */
[----:B------:R-:W3:Y:S04]  /*fda0*/  LDL.LU R172, [R1+0x960] ;  /* 0x0009600001ac7983 */ /* 0x000ee80000300800 */
[----:B------:R-:W3:Y:S04]  /*fdb0*/  LDL.LU R115, [R1+0x964] ;  /* 0x0009640001737983 */ /* 0x000ee80000300800 */
[----:B------:R-:W3:Y:S04]  /*fdc0*/  LDL R114, [R1+0x84c] ;  /* 0x00084c0001727983 */ /* 0x000ee80000100800 */
[----:B------:R-:W3:Y:S04]  /*fdd0*/  LDL.LU R113, [R1+0x968] ;  /* 0x0009680001717983 */ /* 0x000ee80000300800 */
[----:B------:R-:W3:Y:S04]  /*fde0*/  LDL R112, [R1+0x850] ;  /* 0x0008500001707983 */ /* 0x000ee80000100800 */
[----:B------:R-:W3:Y:S01]  /*fdf0*/  LDL.LU R111, [R1+0x96c] ;  /* 0x00096c00016f7983 */ /* 0x000ee20000300800 */
[----:B------:R-:W-:-:S03]  /*fe00*/  SHF.L.U64.HI R218, R217, 0x2, R184 ;  /* 0x00000002d9da7819 */ /* 0x000fc600000102b8 */
[----:B------:R-:W3:Y:S04]  /*fe10*/  LDL R110, [R1+0x868] ;  /* 0x00086800016e7983 */ /* 0x000ee80000100800 */
[----:B------:R-:W3:Y:S04]  /*fe20*/  LDL.LU R109, [R1+0x970] ;  /* 0x00097000016d7983 */ /* 0x000ee80000300800 */
[----:B------:R-:W3:Y:S01]  /*fe30*/  LDL.LU R108, [R1+0x86c] ;  /* 0x00086c00016c7983 */ /* 0x000ee20000300800 */
[----:B------:R-:W-:-:S03]  /*fe40*/  SHF.L.U64.HI R220, R219, 0x2, R21 ;  /* 0x00000002dbdc7819 */ /* 0x000fc60000010215 */
[----:B------:R-:W4:Y:S01]  /*fe50*/  LDL.LU R107, [R1+0x974] ;  /* 0x00097400016b7983 */ /* 0x000f220000300800 */
[----:B------:R-:W-:-:S03]  /*fe60*/  SHF.L.U64.HI R216, R215, 0x2, R20 ;  /* 0x00000002d7d87819 */ /* 0x000fc60000010214 */
[----:B------:R-:W4:Y:S01]  /*fe70*/  LDL.LU R23, [R1+0x870] ;  /* 0x0008700001177983 */ /* 0x000f220000300800 */
[----:B------:R-:W-:Y:S02]  /*fe80*/  SHF.L.U64.HI R212, R211, 0x2, R19 ;  /* 0x00000002d3d47819 */ /* 0x000fe40000010213 */
[----:B--2---:R-:W-:Y:S02]  /*fe90*/  SHF.L.U64.HI R184, R183, 0x2, R179 ;  /* 0x00000002b7b87819 */ /* 0x004fe400000102b3 */
[----:B------:R-:W2:Y:S04]  /*fea0*/  LDL.LU R179, [R1+0x9d8] ;  /* 0x0009d80001b37983 */ /* 0x000ea80000300800 */
[----:B------:R-:W3:Y:S04]  /*feb0*/  LDL.LU R22, [R1+0x874] ;  /* 0x0008740001167983 */ /* 0x000ee80000300800 */
[----:B------:R-:W4:Y:S04]  /*fec0*/  LDL.LU R21, [R1+0x97c] ;  /* 0x00097c0001157983 */ /* 0x000f280000300800 */
[----:B------:R-:W4:Y:S04]  /*fed0*/  LDL.LU R20, [R1+0x878] ;  /* 0x0008780001147983 */ /* 0x000f280000300800 */
[----:B------:R-:W2:Y:S01]  /*fee0*/  LDL.LU R19, [R1+0x980] ;  /* 0x0009800001137983 */ /* 0x000ea20000300800 */
[----:B------:R-:W-:-:S02]  /*fef0*/  SHF.L.U64.HI R208, R207, 0x2, R17 ;  /* 0x00000002cfd07819 */ /* 0x000fc40000010211 */
[----:B------:R-:W-:Y:S01]  /*ff00*/  SHF.L.U64.HI R204, R203, 0x2, R13 ;  /* 0x00000002cbcc7819 */ /* 0x000fe2000001020d */
[----:B------:R-:W4:Y:S01]  /*ff10*/  LDL.LU R17, [R1+0x984] ;  /* 0x0009840001117983 */ /* 0x000f220000300800 */
[----:B------:R-:W-:Y:S02]  /*ff20*/  SHF.L.U64.HI R200, R199, 0x2, R12 ;  /* 0x00000002c7c87819 */ /* 0x000fe4000001020c */
[----:B------:R-:W-:Y:S01]  /*ff30*/  SHF.L.U64.HI R194, R193, 0x2, R6 ;  /* 0x00000002c1c27819 */ /* 0x000fe20000010206 */
[----:B------:R-:W4:Y:S01]  /*ff40*/  LDL.LU R13, [R1+0x880] ;  /* 0x00088000010d7983 */ /* 0x000f220000300800 */
[----:B------:R-:W-:-:S03]  /*ff50*/  IMAD.SHL.U32 R155, R7, 0x4, RZ ;  /* 0x00000004079b7824 */ /* 0x000fc600078e00ff */
[----:B------:R-:W4:Y:S04]  /*ff60*/  LDL.LU R12, [R1+0x988] ;  /* 0x00098800010c7983 */ /* 0x000f280000300800 */
[----:B------:R-:W4:Y:S01]  /*ff70*/  LDL.LU R6, [R1+0x884] ;  /* 0x0008840001067983 */ /* 0x000f220000300800 */
[----:B---3--:R-:W-:-:S03]  /*ff80*/  SHF.L.U64.HI R160, R22, 0x2, R9 ;  /* 0x0000000216a07819 */ /* 0x008fc60000010209 */
[----:B------:R-:W3:Y:S01]  /*ff90*/  LDL.LU R9, [R1+0x9d4] ;  /* 0x0009d40001097983 */ /* 0x000ee20000300800 */
[----:B--2---:R-:W-:-:S03]  /*ffa0*/  SHF.L.U64.HI R156, R7, 0x2, R19 ;  /* 0x00000002079c7819 */ /* 0x004fc60000010213 */
[----:B------:R-:W2:Y:S01]  /*ffb0*/  LDL.LU R7, [R1+0x9d0] ;  /* 0x0009d00001077983 */ /* 0x000ea20000300800 */
[--C-:B------:R-:W-:Y:S02]  /*ffc0*/  IMAD.X R15, R2, 0x1, R3.reuse, P1 ;  /* 0x00000001020f7824 */ /* 0x100fe400008e0603 */
[----:B------:R-:W-:Y:S01]  /*ffd0*/  IMAD.X R8, R18, 0x1, R3, P0 ;  /* 0x0000000112087824 */ /* 0x000fe200000e0603 */
[----:B----4-:R-:W-:Y:S01]  /*ffe0*/  SHF.L.U64.HI R158, R20, 0x2, R21 ;  /* 0x00000002149e7819 */ /* 0x010fe20000010215 */
[----:B------:R-:W-:Y:S02]  /*fff0*/  IMAD.SHL.U32 R159, R22, 0x4, RZ ;  /* 0x00000004169f7824 */ /* 0x000fe400078e00ff */
[----:B------:R-:W-:Y:S01]  /*10000*/  IMAD.SHL.U32 R157, R20, 0x4, RZ ;  /* 0x00000004149d7824 */ /* 0x000fe200078e00ff */
[----:B------:R-:W-:Y:S02]  /*10010*/  SHF.R.S32.HI R16, RZ, 0x1f, R11 ;  /* 0x0000001fff107819 */ /* 0x000fe4000001140b */
[----:B------:R-:W-:-:S03]  /*10020*/  SHF.R.S32.HI R0, RZ, 0x1f, R106 ;  /* 0x0000001fff007819 */ /* 0x000fc6000001146a */
[----:B------:R-:W-:Y:S01]  /*10030*/  IMAD R4, R16, 0xc, RZ ;  /* 0x0000000c10047824 */ /* 0x000fe200078e02ff */
[----:B------:R-:W-:Y:S02]  /*10040*/  LEA.HI R16, R0, R106, RZ, 0x5 ;  /* 0x0000006a00107211 */ /* 0x000fe400078f28ff */
[----:B------:R-:W-:Y:S01]  /*10050*/  SHF.L.U64.HI R154, R13, 0x2, R17 ;  /* 0x000000020d9a7819 */ /* 0x000fe20000010211 */
[----:B------:R-:W1:Y:S01]  /*10060*/  LDC R106, c[0x0][0x230] ;  /* 0x00008c00ff6a7b82 */ /* 0x000e620000000800 */
[----:B------:R-:W-:Y:S02]  /*10070*/  SHF.R.S32.HI R17, RZ, 0x5, R16 ;  /* 0x00000005ff117819 */ /* 0x000fe40000011410 */
[----:B------:R-:W4:Y:S01]  /*10080*/  S2R R16, SR_TID.X ;  /* 0x0000000000107919 */ /* 0x000f220000002100 */
[C---:B---3--:R-:W-:Y:S01]  /*10090*/  SHF.L.U64.HI R22, R9.reuse, 0x2, R15 ;  /* 0x0000000209167819 */ /* 0x048fe2000001020f */
[----:B------:R-:W-:Y:S01]  /*100a0*/  IMAD.SHL.U32 R21, R9, 0x4, RZ ;  /* 0x0000000409157824 */ /* 0x000fe200078e00ff */
[----:B------:R3:W5:Y:S04]  /*100b0*/  LDL.LU R15, [R1+0x9cc] ;  /* 0x0009cc00010f7983 */ /* 0x0007680000300800 */
[----:B------:R3:W5:Y:S01]  /*100c0*/  LDL.LU R9, [R1+0x9c8] ;  /* 0x0009c80001097983 */ /* 0x0007620000300800 */
[----:B--2---:R-:W-:-:S03]  /*100d0*/  SHF.L.U64.HI R20, R7, 0x2, R8 ;  /* 0x0000000207147819 */ /* 0x004fc60000010208 */
[----:B------:R3:W5:Y:S01]  /*100e0*/  LDL.LU R8, [R1+0x9c4] ;  /* 0x0009c40001087983 */ /* 0x0007620000300800 */
[----:B------:R-:W-:-:S03]  /*100f0*/  SHF.L.U32 R19, R7, 0x2, RZ ;  /* 0x0000000207137819 */ /* 0x000fc600000006ff */
[----:B------:R3:W5:Y:S01]  /*10100*/  LDL.LU R7, [R1+0x9c0] ;  /* 0x0009c00001077983 */ /* 0x0007620000300800 */
[----:B------:R-:W-:Y:S01]  /*10110*/  SHF.R.S32.HI R30, RZ, 0x1f, R10 ;  /* 0x0000001fff1e7819 */ /* 0x000fe2000001140a */
[----:B------:R-:W-:Y:S01]  /*10120*/  IMAD.WIDE.U32 R2, R10, 0xc, R26 ;  /* 0x0000000c0a027825 */ /* 0x000fe200078e001a */
[C---:B------:R-:W-:Y:S02]  /*10130*/  SHF.L.U64.HI R162, R23.reuse, 0x2, R107 ;  /* 0x0000000217a27819 */ /* 0x040fe4000001026b */
[----:B-1----:R-:W-:Y:S01]  /*10140*/  IADD3 R106, R106, -0x60, RZ ;  /* 0xffffffa06a6a7810 */ /* 0x002fe20007ffe0ff */
[----:B------:R-:W-:Y:S01]  /*10150*/  IMAD R14, R30, 0xc, RZ ;  /* 0x0000000c1e0e7824 */ /* 0x000fe200078e02ff */
[----:B------:R-:W-:Y:S01]  /*10160*/  SHF.L.U64.HI R152, R6, 0x2, R12 ;  /* 0x0000000206987819 */ /* 0x000fe2000001020c */
[----:B------:R-:W-:Y:S02]  /*10170*/  IMAD.SHL.U32 R161, R23, 0x4, RZ ;  /* 0x0000000417a17824 */ /* 0x000fe400078e00ff */
[----:B------:R-:W-:Y:S01]  /*10180*/  IMAD.WIDE.U32 R24, R11, 0xc, R28 ;  /* 0x0000000c0b187825 */ /* 0x000fe200078e001c */
[----:B------:R-:W-:-:S03]  /*10190*/  SHF.R.S32.HI R12, RZ, 0x1f, R10 ;  /* 0x0000001fff0c7819 */ /* 0x000fc6000001140a */
[----:B------:R-:W-:Y:S01]  /*101a0*/  IMAD.SHL.U32 R23, R6, 0x4, RZ ;  /* 0x0000000406177824 */ /* 0x000fe200078e00ff */
[----:B------:R-:W-:Y:S01]  /*101b0*/  SHF.R.S32.HI R6, RZ, 0x1f, R11 ;  /* 0x0000001fff067819 */ /* 0x000fe2000001140b */
[----:B------:R-:W-:Y:S01]  /*101c0*/  IMAD.IADD R0, R3, 0x1, R14 ;  /* 0x0000000103007824 */ /* 0x000fe200078e020e */
[----:B------:R-:W-:Y:S01]  /*101d0*/  SHF.L.U64.HI R18, R5, 0x2, R18 ;  /* 0x0000000205127819 */ /* 0x000fe20000010212 */
[----:B------:R-:W-:Y:S01]  /*101e0*/  IMAD.IADD R3, R25, 0x1, R4 ;  /* 0x0000000119037824 */ /* 0x000fe200078e0204 */
[----:B------:R-:W-:Y:S01]  /*101f0*/  SHF.L.U64.HI R182, R181, 0x2, R182 ;  /* 0x00000002b5b67819 */ /* 0x000fe200000102b6 */
[----:B------:R-:W-:Y:S01]  /*10200*/  IMAD.MOV.U32 R4, RZ, RZ, R24 ;  /* 0x000000ffff047224 */ /* 0x000fe200078e0018 */
[----:B------:R-:W-:Y:S01]  /*10210*/  SHF.L.U64.HI R180, R179, 0x2, R180 ;  /* 0x00000002b3b47819 */ /* 0x000fe200000102b4 */
[----:B------:R-:W-:Y:S01]  /*10220*/  IMAD.MOV.U32 R5, RZ, RZ, R106 ;  /* 0x000000ffff057224 */ /* 0x000fe200078e006a */
[----:B------:R-:W-:Y:S01]  /*10230*/  SHF.L.U64.HI R178, R177, 0x2, R178 ;  /* 0x00000002b1b27819 */ /* 0x000fe200000102b2 */
[----:B------:R-:W-:Y:S01]  /*10240*/  IMAD.SHL.U32 R169, R114, 0x4, RZ ;  /* 0x0000000472a97824 */ /* 0x000fe200078e00ff */
[----:B------:R-:W-:Y:S01]  /*10250*/  SHF.L.U64.HI R176, R175, 0x2, R176 ;  /* 0x00000002afb07819 */ /* 0x000fe200000102b0 */
[----:B------:R-:W-:Y:S01]  /*10260*/  IMAD.SHL.U32 R165, R110, 0x4, RZ ;  /* 0x000000046ea57824 */ /* 0x000fe200078e00ff */
[----:B------:R-:W-:Y:S01]  /*10270*/  SHF.L.U64.HI R174, R173, 0x2, R174 ;  /* 0x00000002adae7819 */ /* 0x000fe200000102ae */
[----:B------:R-:W-:Y:S01]  /*10280*/  IMAD.SHL.U32 R163, R108, 0x4, RZ ;  /* 0x000000046ca37824 */ /* 0x000fe200078e00ff */
[----:B------:R-:W-:Y:S01]  /*10290*/  SHF.L.U64.HI R172, R171, 0x2, R172 ;  /* 0x00000002abac7819 */ /* 0x000fe200000102ac */
[----:B------:R-:W-:Y:S01]  /*102a0*/  IMAD.MOV.U32 R14, RZ, RZ, RZ ;  /* 0x000000ffff0e7224 */ /* 0x000fe200078e00ff */
[----:B------:R-:W-:-:S02]  /*102b0*/  SHF.L.U64.HI R170, R114, 0x2, R115 ;  /* 0x0000000272aa7819 */ /* 0x000fc40000010273 */
[----:B------:R-:W-:Y:S02]  /*102c0*/  CS2R R24, SRZ ;  /* 0x0000000000187805 */ /* 0x000fe4000001ff00 */
[C---:B------:R-:W-:Y:S02]  /*102d0*/  SHF.L.U64.HI R168, R112.reuse, 0x2, R113 ;  /* 0x0000000270a87819 */ /* 0x040fe40000010271 */
[----:B------:R-:W-:Y:S02]  /*102e0*/  CS2R R26, SRZ ;  /* 0x00000000001a7805 */ /* 0x000fe4000001ff00 */
[----:B------:R-:W-:Y:S02]  /*102f0*/  SHF.L.U32 R167, R112, 0x2, RZ ;  /* 0x0000000270a77819 */ /* 0x000fe400000006ff */
[----:B------:R-:W-:Y:S02]  /*10300*/  CS2R R28, SRZ ;  /* 0x00000000001c7805 */ /* 0x000fe4000001ff00 */
[----:B------:R-:W-:-:S02]  /*10310*/  SHF.L.U64.HI R166, R110, 0x2, R111 ;  /* 0x000000026ea67819 */ /* 0x000fc4000001026f */
[----:B------:R-:W-:Y:S02]  /*10320*/  CS2R R30, SRZ ;  /* 0x00000000001e7805 */ /* 0x000fe4000001ff00 */
[----:B------:R-:W-:Y:S02]  /*10330*/  SHF.L.U64.HI R164, R108, 0x2, R109 ;  /* 0x000000026ca47819 */ /* 0x000fe4000001026d */
[----:B------:R-:W-:Y:S02]  /*10340*/  CS2R R32, SRZ ;  /* 0x0000000000207805 */ /* 0x000fe4000001ff00 */
[----:B------:R-:W-:Y:S02]  /*10350*/  SHF.L.U64.HI R6, R11, 0x2, R6 ;  /* 0x000000020b067819 */ /* 0x000fe40000010206 */
        /* <DEDUP_REMOVED lines=35> */
[----:B------:R-:W-:Y:S01]  /*10590*/  CS2R R104, SRZ ;  /* 0x0000000000687805 */ /* 0x000fe2000001ff00 */
[----:B------:R-:W-:Y:S01]  /*105a0*/  IMAD.SHL.U32 R251, R251, 0x4, RZ ;  /* 0x00000004fbfb7824 */ /* 0x000fe200078e00ff */
[----:B------:R-:W-:Y:S01]  /*105b0*/  SHF.L.U32 R247, R247, 0x2, RZ ;  /* 0x00000002f7f77819 */ /* 0x000fe200000006ff */
[----:B------:R-:W-:Y:S01]  /*105c0*/  IMAD.SHL.U32 R249, R249, 0x4, RZ ;  /* 0x00000004f9f97824 */ /* 0x000fe200078e00ff */
[----:B------:R-:W-:Y:S01]  /*105d0*/  SHF.L.U32 R227, R227, 0x2, RZ ;  /* 0x00000002e3e37819 */ /* 0x000fe200000006ff */
[----:B------:R-:W-:Y:S01]  /*105e0*/  IMAD.SHL.U32 R245, R245, 0x4, RZ ;  /* 0x00000004f5f57824 */ /* 0x000fe200078e00ff */
[----:B------:R-:W-:Y:S01]  /*105f0*/  SHF.L.U32 R207, R207, 0x2, RZ ;  /* 0x00000002cfcf7819 */ /* 0x000fe200000006ff */
[----:B------:R-:W-:Y:S01]  /*10600*/  IMAD.SHL.U32 R243, R243, 0x4, RZ ;  /* 0x00000004f3f37824 */ /* 0x000fe200078e00ff */
[----:B------:R-:W-:Y:S01]  /*10610*/  SHF.L.U32 R187, R187, 0x2, RZ ;  /* 0x00000002bbbb7819 */ /* 0x000fe200000006ff */
[----:B------:R-:W-:Y:S01]  /*10620*/  IMAD.SHL.U32 R241, R241, 0x4, RZ ;  /* 0x00000004f1f17824 */ /* 0x000fe200078e00ff */
[----:B------:R-:W-:Y:S01]  /*10630*/  SHF.L.U64.HI R12, R10, 0x2, R12 ;  /* 0x000000020a0c7819 */ /* 0x000fe2000001020c */
[----:B------:R-:W-:Y:S01]  /*10640*/  IMAD.SHL.U32 R239, R239, 0x4, RZ ;  /* 0x00000004efef7824 */ /* 0x000fe200078e00ff */
[----:B----4-:R-:W-:Y:S01]  /*10650*/  LOP3.LUT R16, R16, 0x7f, RZ, 0xc0, !PT ;  /* 0x0000007f10107812 */ /* 0x010fe200078ec0ff */
[----:B------:R-:W-:Y:S01]  /*10660*/  IMAD.SHL.U32 R237, R237, 0x4, RZ ;  /* 0x00000004eded7824 */ /* 0x000fe200078e00ff */
[----:B------:R-:W-:Y:S01]  /*10670*/  CS2R R106, SRZ ;  /* 0x00000000006a7805 */ /* 0x000fe2000001ff00 */
        /* <DEDUP_REMOVED lines=44> */
[----:B------:R-:W-:-:S02]  /*10940*/  IMAD.SHL.U32 R185, R185, 0x4, RZ ;  /* 0x00000004b9b97824 */ /* 0x000fc400078e00ff */
[----:B------:R-:W-:Y:S02]  /*10950*/  IMAD.SHL.U32 R183, R183, 0x4, RZ ;  /* 0x00000004b7b77824 */ /* 0x000fe400078e00ff */
[----:B------:R-:W-:Y:S02]  /*10960*/  IMAD.SHL.U32 R181, R181, 0x4, RZ ;  /* 0x00000004b5b57824 */ /* 0x000fe400078e00ff */
[----:B------:R-:W-:Y:S02]  /*10970*/  IMAD.SHL.U32 R179, R179, 0x4, RZ ;  /* 0x00000004b3b37824 */ /* 0x000fe400078e00ff */
[----:B------:R-:W-:Y:S02]  /*10980*/  IMAD.SHL.U32 R177, R177, 0x4, RZ ;  /* 0x00000004b1b17824 */ /* 0x000fe400078e00ff */
[----:B------:R-:W-:Y:S02]  /*10990*/  IMAD.SHL.U32 R175, R175, 0x4, RZ ;  /* 0x00000004afaf7824 */ /* 0x000fe400078e00ff */
[----:B------:R-:W-:-:S02]  /*109a0*/  IMAD.SHL.U32 R173, R173, 0x4, RZ ;  /* 0x00000004adad7824 */ /* 0x000fc400078e00ff */
[----:B------:R-:W-:Y:S02]  /*109b0*/  IMAD.SHL.U32 R171, R171, 0x4, RZ ;  /* 0x00000004abab7824 */ /* 0x000fe400078e00ff */
[----:B------:R-:W-:Y:S02]  /*109c0*/  IMAD.SHL.U32 R153, R13, 0x4, RZ ;  /* 0x000000040d997824 */ /* 0x000fe400078e00ff */
[----:B------:R-:W-:Y:S01]  /*109d0*/  VIADD R6, R17, 0xfffffffd ;  /* 0xfffffffd11067836 */ /* 0x000fe20000000000 */
[----:B------:R-:W-:Y:S01]  /*109e0*/  UMOV UR14, 0x2 ;  /* 0x00000002000e7882 */ /* 0x000fe20000000000 */
[----:B---3--:R-:W-:-:S05]  /*109f0*/  UMOV UR13, 0xffffffff ;  /* 0xffffffff000d7882 */ /* 0x008fca0000000000 */
.L_x_1:
[----:B------:R-:W-:Y:S01]  /*10a00*/  STL.64 [R1+0xbb8], R250 ;  /* 0x000bb8fa01007387 */ /* 0x000fe20000100a00 */
[----:B------:R-:W-:Y:S01]  /*10a10*/  UIADD3 UR13, UR13, 0x1, URZ ;  /* 0x000000010d0d7890 */ /* 0x000fe2000fffe03f */
[----:B------:R-:W-:-:S04]  /*10a20*/  DEPBAR.LE SB0, 0x4 ;  /* 0x000081000000791a */ /* 0x000fc80000000000 */
[----:B------:R-:W-:Y:S04]  /*10a30*/  STL.64 [R1+0xbb0], R248 ;  /* 0x000bb0f801007387 */ /* 0x000fe80000100a00 */
        /* <DEDUP_REMOVED lines=61> */
[----:B------:R1:W-:Y:S04]  /*10e10*/  STL.64 [R1+0x9c0], R124 ;  /* 0x0009c07c01007387 */ /* 0x0003e80000100a00 */
[----:B-1----:R-:W2:Y:S04]  /*10e20*/  LDL.LU.64 R124, [R1] ;  /* 0x00000000017c7983 */ /* 0x002ea80000300a00 */
[----:B------:R-:W3:Y:S04]  /*10e30*/  LDL.LU.64 R126, [R1+0x8] ;  /* 0x00000800017e7983 */ /* 0x000ee80000300a00 */
[----:B------:R-:W4:Y:S04]  /*10e40*/  LDL.LU.64 R128, [R1+0x10] ;  /* 0x0000100001807983 */ /* 0x000f280000300a00 */
[----:B------:R-:W2:Y:S04]  /*10e50*/  LDL.LU.64 R130, [R1+0x18] ;  /* 0x0000180001827983 */ /* 0x000ea80000300a00 */
        /* <DEDUP_REMOVED lines=9> */
[----:B------:R-:W3:Y:S01]  /*10ef0*/  LDL.LU.64 R150, [R1+0x68] ;  /* 0x0000680001967983 */ /* 0x000ee20000300a00 */
[----:B------:R-:W-:Y:S01]  /*10f00*/  UISETP.GT.AND UP0, UPT, UR13, 0x3, UPT ;  /* 0x000000030d00788c */ /* 0x000fe2000bf04270 */
[----:B------:R-:W-:Y:S01]  /*10f10*/  UMOV UR7, 0x40000040 ;  /* 0x4000004000077882 */ /* 0x000fe20000000000 */
[----:B------:R-:W-:Y:S06]  /*10f20*/  BAR.SYNC.DEFER_BLOCKING 0x0 ;  /* 0x0000000000007b1d */ /* 0x000fec0000010000 */
[----:B---3--:R-:W-:Y:S04]  /*10f30*/  STL.64 [R1+0xdb8], R150 ;  /* 0x000db89601007387 */ /* 0x008fe80000100a00 */
[----:B--2---:R-:W-:Y:S04]  /*10f40*/  STL.64 [R1+0xdb0], R148 ;  /* 0x000db09401007387 */ /* 0x004fe80000100a00 */
[----:B----4-:R-:W-:Y:S04]  /*10f50*/  STL.64 [R1+0xda8], R146 ;  /* 0x000da89201007387 */ /* 0x010fe80000100a00 */
        /* <DEDUP_REMOVED lines=61> */
[----:B-1----:R-:W2:Y:S04]  /*11330*/  LDL.LU.64 R24, [R1+0x200] ;  /* 0x0002000001187983 */ /* 0x002ea80000300a00 */
        /* <DEDUP_REMOVED lines=63> */
[----:B--2---:R-:W-:Y:S04]  /*11730*/  STL.64 [R1+0xfb8], R150 ;  /* 0x000fb89601007387 */ /* 0x004fe80000100a00 */
[----:B----4-:R-:W-:Y:S04]  /*11740*/  STL.64 [R1+0xfb0], R148 ;  /* 0x000fb09401007387 */ /* 0x010fe80000100a00 */
[----:B---3--:R-:W-:Y:S04]  /*11750*/  STL.64 [R1+0xfa8], R146 ;  /* 0x000fa89201007387 */ /* 0x008fe80000100a00 */
        /* <DEDUP_REMOVED lines=62> */
[----:B------:R-:W2:Y:S04]  /*11b40*/  LDL.LU.64 R26, [R1+0x408] ;  /* 0x00040800011a7983 */ /* 0x000ea80000300a00 */
        /* <DEDUP_REMOVED lines=61> */
[----:B------:R-:W2:Y:S01]  /*11f20*/  LDL.LU.64 R150, [R1+0x5f8] ;  /* 0x0005f80001967983 */ /* 0x000ea20000300a00 */
[----:B------:R-:W-:-:S03]  /*11f30*/  USEL UR13, UR13, URZ, !UP0 ;  /* 0x0000003f0d0d7287 */ /* 0x000fc6000c000000 */
[----:B------:R-:W3:Y:S01]  /*11f40*/  LDL.LU.64 R152, [R1+0x70] ;  /* 0x0000700001987983 */ /* 0x000ee20000300a00 */
[----:B------:R-:W-:-:S03]  /*11f50*/  ULEA UR4, UR13, UR12, 0xf ;  /* 0x0000000c0d047291 */ /* 0x000fc6000f8e783f */
[----:B------:R-:W3:Y:S01]  /*11f60*/  LDL.LU.64 R154, [R1+0x78] ;  /* 0x00007800019a7983 */ /* 0x000ee20000300a00 */
[----:B------:R-:W-:Y:S02]  /*11f70*/  UIADD3 UR5, UR4, 0x20000, URZ ;  /* 0x0002000004057890 */ /* 0x000fe4000fffe03f */
[----:B------:R-:W-:Y:S01]  /*11f80*/  USHF.R.U32.HI UR4, URZ, 0x4, UR4 ;  /* 0x000000043f047899 */ /* 0x000fe20008011604 */
[----:B------:R-:W3:Y:S01]  /*11f90*/  LDL.LU.64 R156, [R1+0x80] ;  /* 0x00008000019c7983 */ /* 0x000ee20000300a00 */
[----:B------:R-:W-:Y:S02]  /*11fa0*/  USHF.R.U32.HI UR5, URZ, 0x4, UR5 ;  /* 0x000000043f057899 */ /* 0x000fe40008011605 */
[----:B------:R-:W-:Y:S01]  /*11fb0*/  USGXT.U32 UR4, UR4, 0xe ;  /* 0x0000000e0404789a */ /* 0x000fe20008000000 */
[----:B------:R-:W3:Y:S01]  /*11fc0*/  LDL.LU.64 R158, [R1+0x88] ;  /* 0x00008800019e7983 */ /* 0x000ee20000300a00 */
[----:B------:R-:W-:-:S03]  /*11fd0*/  USGXT.U32 UR6, UR5, 0xe ;  /* 0x0000000e0506789a */ /* 0x000fc60008000000 */
[----:B------:R-:W-:Y:S01]  /*11fe0*/  UMOV UR5, 0x40000040 ;  /* 0x4000004000057882 */ /* 0x000fe20000000000 */
[----:B------:R-:W-:Y:S01]  /*11ff0*/  UIADD3 UR8, UP0, UR4, 0x2, URZ ;  /* 0x0000000204087890 */ /* 0x000fe2000ff1e03f */
[----:B------:R-:W3:Y:S01]  /*12000*/  LDL.LU.64 R160, [R1+0x90] ;  /* 0x0000900001a07983 */ /* 0x000ee20000300a00 */
[----:B------:R-:W-:-:S03]  /*12010*/  UIADD3 UR10, UP1, UR6, 0x2, URZ ;  /* 0x00000002060a7890 */ /* 0x000fc6000ff3e03f */
[----:B------:R-:W3:Y:S04]  /*12020*/  LDL.LU.64 R162, [R1+0x98] ;  /* 0x0000980001a27983 */ /* 0x000ee80000300a00 */
        /* <DEDUP_REMOVED lines=43> */
[----:B------:R-:W3:Y:S01]  /*122e0*/  LDL.LU.64 R250, [R1+0x1f8] ;  /* 0x0001f80001fa7983 */ /* 0x000ee20000300a00 */
[----:B--2---:R-:W-:-:S06]  /*122f0*/  WARPGROUP.ARRIVE ;  /* 0x00000000000079c5 */ /* 0x004fcc0000000000 */
[----:B------:R-:W-:Y:S01]  /*12300*/  HGMMA.64x256x8.F32.TF32 R24, gdesc[UR4], R24, gsb0 ;  /* 0x07e00000041879f0 */ /* 0x000fe20008002818 */
[----:B------:R-:W-:Y:S01]  /*12310*/  UMOV UR4, URZ ;  /* 0x0000003f00047c82 */ /* 0x000fe20008000000 */
[----:B------:R-:W-:Y:S01]  /*12320*/  UMOV UR5, URZ ;  /* 0x0000003f00057c82 */ /* 0x000fe20008000000 */
[----:B------:R-:W-:Y:S02]  /*12330*/  UIADD3.X UR9, UR4, 0x40000040, URZ, UP0, !UPT ;  /* 0x4000004004097890 */ /* 0x000fe400087fe43f */
[----:B------:R-:W-:Y:S02]  /*12340*/  UIADD3.X UR11, UR5, 0x40000040, URZ, UP1, !UPT ;  /* 0x40000040050b7890 */ /* 0x000fe40008ffe43f */
[----:B------:R-:W-:Y:S02]  /*12350*/  UIADD3.64 UR24, UR8, 0x2, URZ ;  /* 0x0000000208187897 */ /* 0x000fe4000fffe03f */
[----:B------:R-:W-:Y:S02]  /*12360*/  UIADD3.64 UR26, UR10, 0x2, URZ ;  /* 0x000000020a1a7897 */ /* 0x000fe4000fffe03f */
[----:B------:R-:W-:-:S02]  /*12370*/  UIADD3.64 UR20, UR8, 0x4, URZ ;  /* 0x0000000408147897 */ /* 0x000fc4000fffe03f */
[----:B------:R-:W-:Y:S01]  /*12380*/  UIADD3.64 UR22, UR10, 0x4, URZ ;  /* 0x000000040a167897 */ /* 0x000fe2000fffe03f */
[----:B------:R-:W-:Y:S02]  /*12390*/  WARPGROUP.DEPBAR.LE gsb0, 0x0 ;  /* 0x00008000000079c5 */ /* 0x000fe40000010000 */
[----:B------:R-:W-:-:S12]  /*123a0*/  WARPGROUP.ARRIVE ;  /* 0x00000000000079c5 */ /* 0x000fd80000000000 */
[----:B------:R-:W-:Y:S03]  /*123b0*/  HGMMA.64x256x8.F32.TF32 R24, gdesc[UR8], R24, gsb0 ;  /* 0x07e00000081879f0 */ /* 0x000fe60008002818 */
[----:B------:R-:W-:Y:S02]  /*123c0*/  WARPGROUP.DEPBAR.LE gsb0, 0x0 ;  /* 0x00008000000079c5 */ /* 0x000fe40000010000 */
[----:B------:R-:W-:-:S15]  /*123d0*/  WARPGROUP.ARRIVE ;  /* 0x00000000000079c5 */ /* 0x000fde0000000000 */
[----:B------:R-:W-:-:S08]  /*123e0*/  NOP ;  /* 0x0000000000007918 */ /* 0x000fd00000000000 */
[----:B------:R-:W-:Y:S03]  /*123f0*/  HGMMA.64x256x8.F32.TF32 R24, gdesc[UR24], R24, gsb0 ;  /* 0x07e00000181879f0 */ /* 0x000fe60008002818 */
[----:B------:R-:W-:Y:S02]  /*12400*/  WARPGROUP.DEPBAR.LE gsb0, 0x0 ;  /* 0x00008000000079c5 */ /* 0x000fe40000010000 */
[----:B------:R-:W-:-:S15]  /*12410*/  WARPGROUP.ARRIVE ;  /* 0x00000000000079c5 */ /* 0x000fde0000000000 */
[----:B------:R-:W-:-:S08]  /*12420*/  NOP ;  /* 0x0000000000007918 */ /* 0x000fd00000000000 */
[----:B------:R-:W-:Y:S03]  /*12430*/  HGMMA.64x256x8.F32.TF32 R24, gdesc[UR20], R24, gsb0 ;  /* 0x07e00000141879f0 */ /* 0x000fe60008002818 */
[----:B------:R-:W-:Y:S02]  /*12440*/  WARPGROUP.DEPBAR.LE gsb0, 0x0 ;  /* 0x00008000000079c5 */ /* 0x000fe40000010000 */
        /* <DEDUP_REMOVED lines=128> */
[----:B------:R-:W-:-:S02]  /*12c50*/  UIADD3.64 UR4, UR8, 0x1fe, URZ ;  /* 0x000001fe08047897 */ /* 0x000fc4000fffe03f */
[----:B------:R-:W-:Y:S01]  /*12c60*/  UIADD3.64 UR28, UR8, 0x200, URZ ;  /* 0x00000200081c7897 */ /* 0x000fe2000fffe03f */
[----:B------:R-:W-:Y:S01]  /*12c70*/  UMOV UR30, UR10 ;  /* 0x0000000a001e7c82 */ /* 0x000fe20008000000 */
[----:B------:R-:W-:Y:S01]  /*12c80*/  UMOV UR31, UR11 ;  /* 0x0000000b001f7c82 */ /* 0x000fe20008000000 */
[----:B------:R-:W-:Y:S02]  /*12c90*/  UIADD3.64 UR24, UR8, 0x202, URZ ;  /* 0x0000020208187897 */ /* 0x000fe4000fffe03f */
[----:B------:R-:W-:Y:S01]  /*12ca0*/  UIADD3.64 UR20, UR8, 0x204, URZ ;  /* 0x0000020408147897 */ /* 0x000fe2000fffe03f */
[----:B--2---:R-:W-:-:S06]  /*12cb0*/  WARPGROUP.ARRIVE ;  /* 0x00000000000079c5 */ /* 0x004fcc0000000000 */
        /* <DEDUP_REMOVED lines=78> */
[----:B-1----:R-:W3:Y:S04]  /*131a0*/  LDL.LU.64 R150, [R1+0xdb8] ;  /* 0x000db80001967983 */ /* 0x002ee80000300a00 */
        /* <DEDUP_REMOVED lines=13> */
[----:B------:R-:W-:-:S02]  /*13280*/  UIADD3.64 UR4, UR8, 0x3fe, URZ ;  /* 0x000003fe08047897 */ /* 0x000fc4000fffe03f */
[----:B------:R-:W-:Y:S01]  /*13290*/  UIADD3.64 UR28, UR8, 0x400, URZ ;  /* 0x00000400081c7897 */ /* 0x000fe2000fffe03f */
[----:B------:R-:W2:Y:S01]  /*132a0*/  LDL.LU.64 R122, [R1+0xd48] ;  /* 0x000d4800017a7983 */ /* 0x000ea20000300a00 */
[----:B------:R-:W-:Y:S01]  /*132b0*/  UMOV UR30, UR10 ;  /* 0x0000000a001e7c82 */ /* 0x000fe20008000000 */
[----:B------:R-:W-:Y:S01]  /*132c0*/  UMOV UR31, UR11 ;  /* 0x0000000b001f7c82 */ /* 0x000fe20008000000 */
[----:B------:R-:W-:Y:S01]  /*132d0*/  UIADD3.64 UR24, UR8, 0x402, URZ ;  /* 0x0000040208187897 */ /* 0x000fe2000fffe03f */
[----:B------:R-:W2:Y:S01]  /*132e0*/  LDL.LU.64 R120, [R1+0xd40] ;  /* 0x000d400001787983 */ /* 0x000ea20000300a00 */
[----:B------:R-:W-:-:S03]  /*132f0*/  UIADD3.64 UR20, UR8, 0x404, URZ ;  /* 0x0000040408147897 */ /* 0x000fc6000fffe03f */
        /* <DEDUP_REMOVED lines=48> */
[----:B---3--:R-:W-:-:S06]  /*13600*/  WARPGROUP.ARRIVE ;  /* 0x00000000000079c5 */ /* 0x008fcc0000000000 */
        /* <DEDUP_REMOVED lines=14> */
[----:B------:R-:W-:Y:S04]  /*136f0*/  STL.64 [R1], R124 ;  /* 0x0000007c01007387 */ /* 0x000fe80000100a00 */
        /* <DEDUP_REMOVED lines=64> */
[----:B------:R-:W4:Y:S04]  /*13b00*/  LDL.LU.64 R248, [R1+0xbb0] ;  /* 0x000bb00001f87983 */ /* 0x000f280000300a00 */
[----:B------:R-:W3:Y:S04]  /*13b10*/  LDL.LU.64 R246, [R1+0xba8] ;  /* 0x000ba80001f67983 */ /* 0x000ee80000300a00 */
        /* <DEDUP_REMOVED lines=63> */
[----:B------:R-:W3:Y:S01]  /*13f10*/  LDL R12, [R1+0x85c] ;  /* 0x00085c00010c7983 */ /* 0x000ee20000100800 */
[----:B------:R-:W-:Y:S01]  /*13f20*/  VIADD R6, R17, 0xfffffffd ;  /* 0xfffffffd11067836 */ /* 0x000fe20000000000 */
[----:B------:R-:W-:Y:S01]  /*13f30*/  ISETP.GT.AND P1, PT, R5, RZ, PT ;  /* 0x000000ff0500720c */ /* 0x000fe20003f24270 */
[----:B------:R-:W-:-:S03]  /*13f40*/  UIADD3 UR14, UR14, 0x1, URZ ;  /* 0x000000010e0e7890 */ /* 0x000fc6000fffe03f */
[----:B------:R-:W-:Y:S01]  /*13f50*/  ISETP.GE.AND P0, PT, R14, R6, PT ;  /* 0x000000060e00720c */ /* 0x000fe20003f06270 */
[----:B------:R-:W-:Y:S01]  /*13f60*/  UISETP.GT.AND UP0, UPT, UR14, 0x3, UPT ;  /* 0x000000030e00788c */ /* 0x000fe2000bf04270 */
[----:B------:R-:W-:-:S03]  /*13f70*/  SEL R6, RZ, 0x4, !P1 ;  /* 0x00000004ff067807 */ /* 0x000fc60004800000 */
[----:B------:R-:W-:Y:S01]  /*13f80*/  USEL UR14, UR14, URZ, !UP0 ;  /* 0x0000003f0e0e7287 */ /* 0x000fe2000c000000 */
[----:B------:R-:W-:-:S04]  /*13f90*/  SEL R6, R6, RZ, !P0 ;  /* 0x000000ff06067207 */ /* 0x000fc80004000000 */
[----:B------:R-:W-:Y:S01]  /*13fa0*/  ISETP.NE.U32.AND P2, PT, R6, RZ, PT ;  /* 0x000000ff0600720c */ /* 0x000fe20003f45070 */
[----:B--2---:R-:W-:Y:S01]  /*13fb0*/  WARPGROUP.ARRIVE ;  /* 0x00000000000079c5 */ /* 0x004fe20000000000 */
[----:B---3--:R-:W-:-:S05]  /*13fc0*/  IADD3 R12, P1, R4, R12, RZ ;  /* 0x0000000c040c7210 */ /* 0x008fca0007f3e0ff */
[----:B------:R-:W-:Y:S01]  /*13fd0*/  HGMMA.64x256x8.F32.TF32 R24, gdesc[UR4], R24, gsb0 ;  /* 0x07e00000041879f0 */ /* 0x000fe20008002818 */
[----:B------:R-:W-:Y:S01]  /*13fe0*/  UIADD3.64 UR4, UR8, 0x600, URZ ;  /* 0x0000060008047897 */ /* 0x000fe2000fffe03f */
[----:B------:R-:W-:Y:S01]  /*13ff0*/  UMOV UR6, UR10 ;  /* 0x0000000a00067c82 */ /* 0x000fe20008000000 */
[----:B------:R-:W-:Y:S01]  /*14000*/  UMOV UR7, UR11 ;  /* 0x0000000b00077c82 */ /* 0x000fe20008000000 */
[----:B------:R-:W-:Y:S01]  /*14010*/  UIADD3.64 UR8, UR8, 0x604, URZ ;  /* 0x0000060408087897 */ /* 0x000fe2000fffe03f */
[----:B------:R-:W-:Y:S01]  /*14020*/  IMAD.X R13, R3, 0x1, R18, P1 ;  /* 0x00000001030d7824 */ /* 0x000fe200008e0612 */
[----:B------:R-:W-:Y:S01]  /*14030*/  UMOV UR10, UR22 ;  /* 0x00000016000a7c82 */ /* 0x000fe20008000000 */
[----:B------:R-:W-:Y:S01]  /*14040*/  UMOV UR11, UR23 ;  /* 0x00000017000b7c82 */ /* 0x000fe20008000000 */
[----:B------:R-:W-:Y:S02]  /*14050*/  WARPGROUP.DEPBAR.LE gsb0, 0x0 ;  /* 0x00008000000079c5 */ /* 0x000fe40000010000 */
[----:B------:R-:W-:-:S15]  /*14060*/  WARPGROUP.ARRIVE ;  /* 0x00000000000079c5 */ /* 0x000fde0000000000 */
[----:B------:R-:W-:-:S03]  /*14070*/  NOP ;  /* 0x0000000000007918 */ /* 0x000fc60000000000 */
[----:B------:R-:W-:Y:S01]  /*14080*/  HGMMA.64x256x8.F32.TF32 R24, gdesc[UR4], R24, gsb0 ;  /* 0x07e00000041879f0 */ /* 0x000fe20008002818 */
[----:B------:R-:W-:-:S06]  /*14090*/  ULEA UR4, UR14, UR12, 0xf ;  /* 0x0000000c0e047291 */ /* 0x000fcc000f8e783f */
[----:B-----5:R-:W-:Y:S01]  /*140a0*/  VIADD R6, R15, UR4 ;  /* 0x000000040f067c36 */ /* 0x020fe20008000000 */
[----:B------:R-:W-:Y:S02]  /*140b0*/  WARPGROUP.DEPBAR.LE gsb0, 0x0 ;  /* 0x00008000000079c5 */ /* 0x000fe40000010000 */
[----:B------:R-:W-:-:S15]  /*140c0*/  WARPGROUP.ARRIVE ;  /* 0x00000000000079c5 */ /* 0x000fde0000000000 */
[----:B------:R-:W-:-:S03]  /*140d0*/  NOP ;  /* 0x0000000000007918 */ /* 0x000fc60000000000 */
[----:B------:R-:W-:Y:S03]  /*140e0*/  HGMMA.64x256x8.F32.TF32 R24, gdesc[UR24], R24, gsb0 ;  /* 0x07e00000181879f0 */ /* 0x000fe60008002818 */
[----:B------:R-:W-:Y:S02]  /*140f0*/  WARPGROUP.DEPBAR.LE gsb0, 0x0 ;  /* 0x00008000000079c5 */ /* 0x000fe40000010000 */
[----:B------:R-:W-:-:S15]  /*14100*/  WARPGROUP.ARRIVE ;  /* 0x00000000000079c5 */ /* 0x000fde0000000000 */
[----:B------:R-:W-:-:S08]  /*14110*/  NOP ;  /* 0x0000000000007918 */ /* 0x000fd00000000000 */
[----:B------:R-:W-:Y:S03]  /*14120*/  HGMMA.64x256x8.F32.TF32 R24, gdesc[UR8], R24, gsb0 ;  /* 0x07e00000081879f0 */ /* 0x000fe60008002818 */
[----:B------:R-:W-:Y:S02]  /*14130*/  WARPGROUP.DEPBAR.LE gsb0, 0x0 ;  /* 0x00008000000079c5 */ /* 0x000fe40000010000 */
[----:B------:R-:W-:Y:S06]  /*14140*/  BAR.SYNC.DEFER_BLOCKING 0x0 ;  /* 0x0000000000007b1d */ /* 0x000fec0000010000 */
[----:B------:R-:W-:Y:S01]  /*14150*/  @!PT LDS RZ, [RZ] ;  /* 0x00000000fffff984 */ /* 0x000fe20000000800 */
[----:B------:R-:W-:Y:S01]  /*14160*/  @!PT LDS RZ, [RZ] ;  /* 0x00000000fffff984 */ /* 0x000fe20000000800 */
[----:B------:R-:W-:Y:S01]  /*14170*/  @!PT LDS RZ, [RZ] ;  /* 0x00000000fffff984 */ /* 0x000fe20000000800 */
[----:B------:R1:W-:Y:S04]  /*14180*/  LDGSTS.E [R6], desc[UR16][R12.64], P2 ;  /* 0x000000000c067fae */ /* 0x0003e80009121850 */
[----:B------:R-:W2:Y:S01]  /*14190*/  LDL R13, [R1+0x858] ;  /* 0x00085800010d7983 */ /* 0x000ea20000100800 */
[----:B------:R-:W-:-:S04]  /*141a0*/  ISETP.GT.AND P1, PT, R5, 0x1, PT ;  /* 0x000000010500780c */ /* 0x000fc80003f24270 */
[----:B-1----:R-:W-:-:S04]  /*141b0*/  SEL R12, RZ, 0x4, !P1 ;  /* 0x00000004ff0c7807 */ /* 0x002fc80004800000 */
[----:B------:R-:W-:-:S04]  /*141c0*/  SEL R12, R12, RZ, !P0 ;  /* 0x000000ff0c0c7207 */ /* 0x000fc80004000000 */
[----:B------:R-:W-:Y:S02]  /*141d0*/  ISETP.NE.U32.AND P1, PT, R12, RZ, PT ;  /* 0x000000ff0c00720c */ /* 0x000fe40003f25070 */
[----:B--2---:R-:W-:Y:S02]  /*141e0*/  IADD3 R12, P3, R4, R13, RZ ;  /* 0x0000000d040c7210 */ /* 0x004fe40007f7e0ff */
[----:B------:R-:W2:Y:S03]  /*141f0*/  LDL R13, [R1+0x854] ;  /* 0x00085400010d7983 */ /* 0x000ea60000100800 */
[----:B--2---:R-:W-:-:S05]  /*14200*/  IMAD.X R13, R3, 0x1, R13, P3 ;  /* 0x00000001030d7824 */ /* 0x004fca00018e060d */
[----:B------:R1:W-:Y:S02]  /*14210*/  LDGSTS.E [R6+0x4000], desc[UR16][R12.64], P2 ;  /* 0x040000000c067fae */ /* 0x0003e40009121850 */
[----:B-1----:R-:W-:-:S05]  /*14220*/  IADD3 R12, P2, R4, R19, RZ ;  /* 0x00000013040c7210 */ /* 0x002fca0007f5e0ff */
[----:B------:R-:W-:Y:S01]  /*14230*/  IMAD.X R13, R3, 0x1, R20, P2 ;  /* 0x00000001030d7824 */ /* 0x000fe200010e0614 */
[----:B------:R-:W-:-:S04]  /*14240*/  ISETP.GT.AND P2, PT, R5, 0x2, PT ;  /* 0x000000020500780c */ /* 0x000fc80003f44270 */
[----:B------:R1:W-:Y:S02]  /*14250*/  LDGSTS.E [R6+0x4], desc[UR16][R12.64], P1 ;  /* 0x000040000c067fae */ /* 0x0003e40008921850 */
[----:B-1----:R-:W-:-:S04]  /*14260*/  SEL R12, RZ, 0x4, !P2 ;  /* 0x00000004ff0c7807 */ /* 0x002fc80005000000 */
[----:B------:R-:W-:-:S04]  /*14270*/  SEL R12, R12, RZ, !P0 ;  /* 0x000000ff0c0c7207 */ /* 0x000fc80004000000 */
[----:B------:R-:W-:Y:S02]  /*14280*/  ISETP.NE.U32.AND P2, PT, R12, RZ, PT ;  /* 0x000000ff0c00720c */ /* 0x000fe40003f45070 */
[----:B------:R-:W-:-:S05]  /*14290*/  IADD3 R12, P3, R4, R21, RZ ;  /* 0x00000015040c7210 */ /* 0x000fca0007f7e0ff */
[----:B------:R-:W-:-:S05]  /*142a0*/  IMAD.X R13, R3, 0x1, R22, P3 ;  /* 0x00000001030d7824 */ /* 0x000fca00018e0616 */
[----:B------:R1:W-:Y:S02]  /*142b0*/  LDGSTS.E [R6+0x4004], desc[UR16][R12.64], P1 ;  /* 0x040040000c067fae */ /* 0x0003e40008921850 */
[----:B-1----:R-:W-:-:S05]  /*142c0*/  IADD3 R12, P1, R4, R23, RZ ;  /* 0x00000017040c7210 */ /* 0x002fca0007f3e0ff */
[----:B----4-:R-:W-:Y:S01]  /*142d0*/  IMAD.X R13, R3, 0x1, R152, P1 ;  /* 0x00000001030d7824 */ /* 0x010fe200008e0698 */
        /* <DEDUP_REMOVED lines=8> */
[----:B-1----:R-:W-:-:S04]  /*14360*/  IADD3 R12, P2, R4, R155, RZ ;  /* 0x0000009b040c7210 */ /* 0x002fc80007f5e0ff */
[----:B------:R-:W-:-:S05]  /*14370*/  IADD3.X R13, R3, R156, RZ, P2, !PT ;  /* 0x0000009c030d7210 */ /* 0x000fca00017fe4ff */
[----:B------:R1:W-:Y:S02]  /*14380*/  LDGSTS.E [R6+0xc], desc[UR16][R12.64], P1 ;  /* 0x0000c0000c067fae */ /* 0x0003e40008921850 */
[----:B-1----:R-:W-:-:S05]  /*14390*/  IADD3 R12, P2, R4, R157, RZ ;  /* 0x0000009d040c7210 */ /* 0x002fca0007f5e0ff */
[----:B------:R-:W-:-:S05]  /*143a0*/  IMAD.X R13, R3, 0x1, R158, P2 ;  /* 0x00000001030d7824 */ /* 0x000fca00010e069e */
[----:B------:R1:W-:Y:S01]  /*143b0*/  LDGSTS.E [R6+0x400c], desc[UR16][R12.64], P1 ;  /* 0x0400c0000c067fae */ /* 0x0003e20008921850 */
[----:B------:R-:W-:-:S04]  /*143c0*/  ISETP.GT.AND P1, PT, R5, 0x4, PT ;  /* 0x000000040500780c */ /* 0x000fc80003f24270 */
[----:B-1----:R-:W-:Y:S02]  /*143d0*/  SEL R6, RZ, 0x4, !P1 ;  /* 0x00000004ff067807 */ /* 0x002fe40004800000 */
[----:B------:R-:W-:Y:S02]  /*143e0*/  IADD3 R12, P1, R4, R159, RZ ;  /* 0x0000009f040c7210 */ /* 0x000fe40007f3e0ff */
[----:B------:R-:W-:-:S03]  /*143f0*/  SEL R6, R6, RZ, !P0 ;  /* 0x000000ff06067207 */ /* 0x000fc60004000000 */
[----:B------:R-:W-:Y:S01]  /*14400*/  IMAD.X R13, R3, 0x1, R160, P1 ;  /* 0x00000001030d7824 */ /* 0x000fe200008e06a0 */
[----:B------:R-:W-:Y:S02]  /*14410*/  ISETP.NE.U32.AND P2, PT, R6, RZ, PT ;  /* 0x000000ff0600720c */ /* 0x000fe40003f45070 */
[----:B------:R-:W-:Y:S02]  /*14420*/  LOP3.LUT R6, R15, 0x10, RZ, 0x3c, !PT ;  /* 0x000000100f067812 */ /* 0x000fe400078e3cff */
[----:B------:R-:W-:-:S03]  /*14430*/  ISETP.GT.AND P1, PT, R5, 0x5, PT ;  /* 0x000000050500780c */ /* 0x000fc60003f24270 */
[----:B------:R-:W-:-:S06]  /*14440*/  VIADD R6, R6, UR4 ;  /* 0x0000000406067c36 */ /* 0x000fcc0008000000 */
[----:B------:R1:W-:Y:S02]  /*14450*/  LDGSTS.E [R6], desc[UR16][R12.64], P2 ;  /* 0x000000000c067fae */ /* 0x0003e40009121850 */
[----:B-1----:R-:W-:-:S04]  /*14460*/  SEL R12, RZ, 0x4, !P1 ;  /* 0x00000004ff0c7807 */ /* 0x002fc80004800000 */
[----:B------:R-:W-:-:S04]  /*14470*/  SEL R12, R12, RZ, !P0 ;  /* 0x000000ff0c0c7207 */ /* 0x000fc80004000000 */
[----:B------:R-:W-:Y:S02]  /*14480*/  ISETP.NE.U32.AND P1, PT, R12, RZ, PT ;  /* 0x000000ff0c00720c */ /* 0x000fe40003f25070 */
[----:B------:R-:W-:-:S05]  /*14490*/  IADD3 R12, P3, R4, R161, RZ ;  /* 0x000000a1040c7210 */ /* 0x000fca0007f7e0ff */
[----:B------:R-:W-:-:S05]  /*144a0*/  IMAD.X R13, R3, 0x1, R162, P3 ;  /* 0x00000001030d7824 */ /* 0x000fca00018e06a2 */
        /* <DEDUP_REMOVED lines=22> */
[----:B------:R-:W-:-:S05]  /*14610*/  IMAD.X R13, R3, 0x1, R172, P2 ;  /* 0x00000001030d7824 */ /* 0x000fca00010e06ac */
[----:B------:R1:W-:Y:S02]  /*14620*/  LDGSTS.E [R6+0xc], desc[UR16][R12.64], P1 ;  /* 0x0000c0000c067fae */ /* 0x0003e40008921850 */
[----:B-1----:R-:W-:-:S04]  /*14630*/  IADD3 R12, P2, R4, R173, RZ ;  /* 0x000000ad040c7210 */ /* 0x002fc80007f5e0ff */
[----:B------:R-:W-:-:S05]  /*14640*/  IADD3.X R13, R3, R174, RZ, P2, !PT ;  /* 0x000000ae030d7210 */ /* 0x000fca00017fe4ff */
        /* <DEDUP_REMOVED lines=40> */
[----:B-1----:R-:W-:-:S05]  /*148d0*/  IADD3 R12, P2, R4, R189, RZ ;  /* 0x000000bd040c7210 */ /* 0x002fca0007f5e0ff */
[----:B------:R-:W-:-:S05]  /*148e0*/  IMAD.X R13, R3, 0x1, R190, P2 ;  /* 0x00000001030d7824 */ /* 0x000fca00010e06be */
[----:B------:R1:W-:Y:S01]  /*148f0*/  LDGSTS.E [R6+0x400c], desc[UR16][R12.64], P1 ;  /* 0x0400c0000c067fae */ /* 0x0003e20008921850 */
[----:B------:R-:W-:-:S04]  /*14900*/  ISETP.GT.AND P1, PT, R5, 0xc, PT ;  /* 0x0000000c0500780c */ /* 0x000fc80003f24270 */
[----:B-1----:R-:W-:Y:S02]  /*14910*/  SEL R6, RZ, 0x4, !P1 ;  /* 0x00000004ff067807 */ /* 0x002fe40004800000 */
[----:B------:R-:W-:Y:S02]  /*14920*/  IADD3 R12, P1, R4, R191, RZ ;  /* 0x000000bf040c7210 */ /* 0x000fe40007f3e0ff */
[----:B------:R-:W-:Y:S02]  /*14930*/  SEL R6, R6, RZ, !P0 ;  /* 0x000000ff06067207 */ /* 0x000fe40004000000 */
[----:B------:R-:W-:Y:S02]  /*14940*/  IADD3.X R13, R3, R192, RZ, P1, !PT ;  /* 0x000000c0030d7210 */ /* 0x000fe40000ffe4ff */
[----:B------:R-:W-:Y:S02]  /*14950*/  ISETP.NE.U32.AND P2, PT, R6, RZ, PT ;  /* 0x000000ff0600720c */ /* 0x000fe40003f45070 */
[----:B------:R-:W-:-:S02]  /*14960*/  LOP3.LUT R6, R15, 0x30, RZ, 0x3c, !PT ;  /* 0x000000300f067812 */ /* 0x000fc400078e3cff */
        /* <DEDUP_REMOVED lines=42> */
[----:B------:R-:W-:Y:S02]  /*14c10*/  ISETP.GT.AND P1, PT, R5, 0x11, PT ;  /* 0x000000110500780c */ /* 0x000fe40003f24270 */
[----:B------:R-:W-:-:S07]  /*14c20*/  IADD3 R6, R6, UR4, RZ ;  /* 0x0000000406067c10 */ /* 0x000fce000fffe0ff */
        /* <DEDUP_REMOVED lines=46> */
[----:B------:R-:W-:-:S04]  /*14f10*/  IADD3 R12, P3, R4, R225, RZ ;  /* 0x000000e1040c7210 */ /* 0x000fc80007f7e0ff */
[----:B------:R-:W-:-:S05]  /*14f20*/  IADD3.X R13, R3, R226, RZ, P3, !PT ;  /* 0x000000e2030d7210 */ /* 0x000fca0001ffe4ff */
        /* <DEDUP_REMOVED lines=43> */
[----:B-1----:R-:W-:-:S04]  /*151e0*/  IADD3 R12, P2, R4, R243, RZ ;  /* 0x000000f3040c7210 */ /* 0x002fc80007f5e0ff */
[----:B------:R-:W-:Y:S02]  /*151f0*/  IADD3.X R13, R3, R244, RZ, P2, !PT ;  /* 0x000000f4030d7210 */ /* 0x000fe400017fe4ff */
[----:B------:R-:W-:-:S03]  /*15200*/  ISETP.GT.AND P2, PT, R5, 0x1a, PT ;  /* 0x0000001a0500780c */ /* 0x000fc60003f44270 */
        /* <DEDUP_REMOVED lines=19> */
[----:B------:R1:W-:Y:S04]  /*15340*/  LDGSTS.E [R6+0xc], desc[UR16][R12.64], P1 ;  /* 0x0000c0000c067fae */ /* 0x0003e80008921850 */
[----:B------:R-:W1:Y:S02]  /*15350*/  LDL R13, [R1+0x604] ;  /* 0x00060400010d7983 */ /* 0x000e640000100800 */
[----:B-1----:R-:W-:Y:S02]  /*15360*/  IADD3 R12, P2, R4, R13, RZ ;  /* 0x0000000d040c7210 */ /* 0x002fe40007f5e0ff */
[----:B------:R-:W2:Y:S03]  /*15370*/  LDL R13, [R1+0x608] ;  /* 0x00060800010d7983 */ /* 0x000ea60000100800 */
[----:B--2---:R-:W-:-:S05]  /*15380*/  IMAD.X R13, R3, 0x1, R13, P2 ;  /* 0x00000001030d7824 */ /* 0x004fca00010e060d */
[----:B------:R1:W-:Y:S04]  /*15390*/  LDGSTS.E [R6+0x400c], desc[UR16][R12.64], P1 ;  /* 0x0400c0000c067fae */ /* 0x0003e80008921850 */
[----:B------:R-:W2:Y:S01]  /*153a0*/  LDL R13, [R1+0x60c] ;  /* 0x00060c00010d7983 */ /* 0x000ea20000100800 */
[----:B------:R-:W-:-:S04]  /*153b0*/  ISETP.GT.AND P1, PT, R5, 0x1c, PT ;  /* 0x0000001c0500780c */ /* 0x000fc80003f24270 */
[----:B-1----:R-:W-:-:S04]  /*153c0*/  SEL R6, RZ, 0x4, !P1 ;  /* 0x00000004ff067807 */ /* 0x002fc80004800000 */
[----:B------:R-:W-:-:S04]  /*153d0*/  SEL R6, R6, RZ, !P0 ;  /* 0x000000ff06067207 */ /* 0x000fc80004000000 */
[----:B------:R-:W-:Y:S02]  /*153e0*/  ISETP.NE.U32.AND P2, PT, R6, RZ, PT ;  /* 0x000000ff0600720c */ /* 0x000fe40003f45070 */
[----:B------:R-:W-:Y:S02]  /*153f0*/  LOP3.LUT R6, R15, 0x70, RZ, 0x3c, !PT ;  /* 0x000000700f067812 */ /* 0x000fe400078e3cff */
[----:B--2---:R-:W-:Y:S02]  /*15400*/  IADD3 R12, P1, R4, R13, RZ ;  /* 0x0000000d040c7210 */ /* 0x004fe40007f3e0ff */
[----:B------:R-:W2:Y:S01]  /*15410*/  LDL R13, [R1+0x610] ;  /* 0x00061000010d7983 */ /* 0x000ea20000100800 */
[----:B------:R-:W-:Y:S02]  /*15420*/  VIADD R6, R6, UR4 ;  /* 0x0000000406067c36 */ /* 0x000fe40008000000 */
[----:B--2---:R-:W-:-:S05]  /*15430*/  IMAD.X R13, R3, 0x1, R13, P1 ;  /* 0x00000001030d7824 */ /* 0x004fca00008e060d */
        /* <DEDUP_REMOVED lines=20> */
[----:B--2---:R-:W-:Y:S02]  /*15580*/  IADD3 R12, P3, R4, R13, RZ ;  /* 0x0000000d040c7210 */ /* 0x004fe40007f7e0ff */
[----:B------:R-:W2:Y:S02]  /*15590*/  LDL R13, [R1+0x628] ;  /* 0x00062800010d7983 */ /* 0x000ea40000100800 */
[----:B--2---:R-:W-:-:S05]  /*155a0*/  IADD3.X R13, R3, R13, RZ, P3, !PT ;  /* 0x0000000d030d7210 */ /* 0x004fca0001ffe4ff */
        /* <DEDUP_REMOVED lines=25> */
[----:B------:R-:W0:Y:S01]  /*15740*/  LDGDEPBAR ;  /* 0x00000000000079af */ /* 0x000e220000000000 */
[----:B-1----:R-:W1:Y:S02]  /*15750*/  S2R R13, SR_TID.X ;  /* 0x00000000000d7919 */ /* 0x002e640000002100 */
[----:B-1----:R-:W-:Y:S02]  /*15760*/  LOP3.LUT R12, R13, 0x1f, RZ, 0xc0, !PT ;  /* 0x0000001f0d0c7812 */ /* 0x002fe400078ec0ff */
[----:B------:R-:W2:Y:S02]  /*15770*/  LDL R13, [R1+0x64c] ;  /* 0x00064c00010d7983 */ /* 0x000ea40000100800 */
[----:B------:R-:W-:-:S04]  /*15780*/  ISETP.GE.AND P1, PT, R12, R5, PT ;  /* 0x000000050c00720c */ /* 0x000fc80003f26270 */
[----:B------:R-:W-:-:S04]  /*15790*/  SEL R6, RZ, 0x4, P1 ;  /* 0x00000004ff067807 */ /* 0x000fc80000800000 */
[----:B------:R-:W-:-:S04]  /*157a0*/  SEL R6, R6, RZ, !P0 ;  /* 0x000000ff06067207 */ /* 0x000fc80004000000 */
[----:B------:R-:W-:Y:S02]  /*157b0*/  ISETP.NE.U32.AND P0, PT, R6, RZ, PT ;  /* 0x000000ff0600720c */ /* 0x000fe40003f05070 */
[----:B------:R-:W3:Y:S01]  /*157c0*/  LDL R6, [R1+0x600] ;  /* 0x0006000001067983 */ /* 0x000ee20000100800 */
[----:B--2---:R-:W-:-:S03]  /*157d0*/  IADD3 R12, P1, R2, R13, RZ ;  /* 0x0000000d020c7210 */ /* 0x004fc60007f3e0ff */
[----:B------:R-:W2:Y:S01]  /*157e0*/  LDL R13, [R1+0x650] ;  /* 0x00065000010d7983 */ /* 0x000ea20000100800 */
[----:B---3--:R-:W-:Y:S02]  /*157f0*/  VIADD R6, R6, UR4 ;  /* 0x0000000406067c36 */ /* 0x008fe40008000000 */
        /* <DEDUP_REMOVED lines=157> */
[----:B------:R-:W1:Y:S04]  /*161d0*/  LDL R13, [R1+0x654] ;  /* 0x00065400010d7983 */ /* 0x000e680000100800 */
[----:B------:R-:W2:Y:S01]  /*161e0*/  LDL R6, [R1+0x99c] ;  /* 0x00099c0001067983 */ /* 0x000ea20000100800 */
[----:B-1----:R-:W-:-:S03]  /*161f0*/  IADD3 R12, P1, R2, R13, RZ ;  /* 0x0000000d020c7210 */ /* 0x002fc60007f3e0ff */
[----:B------:R-:W3:Y:S01]  /*16200*/  LDL R13, [R1+0x658] ;  /* 0x00065800010d7983 */ /* 0x000ee20000100800 */
[----:B--2---:R-:W-:Y:S02]  /*16210*/  VIADD R6, R6, UR4 ;  /* 0x0000000406067c36 */ /* 0x004fe40008000000 */
[----:B---3--:R-:W-:-:S05]  /*16220*/  IMAD.X R13, R0, 0x1, R13, P1 ;  /* 0x00000001000d7824 */ /* 0x008fca00008e060d */
        /* <DEDUP_REMOVED lines=153> */
[----:B------:R-:W2:Y:S01]  /*16bc0*/  LDL R13, [R1+0x848] ;  /* 0x00084800010d7983 */ /* 0x000ea20000100800 */
[----:B------:R-:W-:Y:S01]  /*16bd0*/  VIADD R14, R14, 0x1 ;  /* 0x000000010e0e7836 */ /* 0x000fe20000000000 */
[----:B------:R-:W-:Y:S01]  /*16be0*/  LEA R4, P2, R11, R4, 0x2 ;  /* 0x000000040b047211 */ /* 0x000fe200078410ff */
[----:B------:R-:W-:Y:S01]  /*16bf0*/  VIADD R5, R5, 0xffffffe0 ;  /* 0xffffffe005057836 */ /* 0x000fe20000000000 */
[----:B--2---:R-:W-:-:S02]  /*16c00*/  IADD3.X R13, R0, R13, RZ, P1, !PT ;  /* 0x0000000d000d7210 */ /* 0x004fc40000ffe4ff */
[----:B------:R-:W-:-:S03]  /*16c10*/  LEA R2, P1, R10, R2, 0x2 ;  /* 0x000000020a027211 */ /* 0x000fc600078210ff */
[----:B------:R1:W-:Y:S01]  /*16c20*/  LDGSTS.E [R6+0x27e00], desc[UR16][R12.64], P0 ;  /* 0x27e000000c067fae */ /* 0x0003e20008121850 */
[----:B------:R-:W-:-:S03]  /*16c30*/  ISETP.NE.U32.AND P0, PT, R17, R14, PT ;  /* 0x0000000e1100720c */ /* 0x000fc60003f05070 */
[----:B------:R-:W0:Y:S01]  /*16c40*/  LDGDEPBAR ;  /* 0x00000000000079af */ /* 0x000e220000000000 */
[----:B-1----:R-:W-:Y:S02]  /*16c50*/  SHF.R.S32.HI R13, RZ, 0x1f, R11 ;  /* 0x0000001fff0d7819 */ /* 0x002fe4000001140b */
[----:B------:R-:W-:Y:S02]  /*16c60*/  SHF.R.S32.HI R12, RZ, 0x1f, R10 ;  /* 0x0000001fff0c7819 */ /* 0x000fe4000001140a */
[----:B------:R-:W-:Y:S02]  /*16c70*/  SHF.L.U64.HI R13, R11, 0x2, R13 ;  /* 0x000000020b0d7819 */ /* 0x000fe4000001020d */
[----:B------:R-:W-:-:S03]  /*16c80*/  SHF.L.U64.HI R12, R10, 0x2, R12 ;  /* 0x000000020a0c7819 */ /* 0x000fc6000001020c */
[----:B------:R-:W-:Y:S02]  /*16c90*/  IMAD.X R3, R3, 0x1, R13, P2 ;  /* 0x0000000103037824 */ /* 0x000fe400010e060d */
[----:B------:R-:W-:Y:S01]  /*16ca0*/  IMAD.X R0, R0, 0x1, R12, P1 ;  /* 0x0000000100007824 */ /* 0x000fe200008e060c */
[----:B------:R-:W-:Y:S06]  /*16cb0*/  @P0 BRA `(.L_x_1) ;  /* 0xffffff9c00500947 */ /* 0x000fec000383ffff */
.L_x_0:
[----:B------:R-:W1:Y:S01]  /*16cc0*/  S2R R6, SR_TID.X ;  /* 0x0000000000067919 */ /* 0x000e620000002100 */
[----:B------:R-:W-:Y:S01]  /*16cd0*/  LEA R251, R16, UR12, 0x4 ;  /* 0x0000000c10fb7c11 */ /* 0x000fe2000f8e20ff */
[----:B------:R-:W-:-:S04]  /*16ce0*/  DEPBAR.LE SB0, 0x0 ;  /* 0x000080000000791a */ /* 0x000fc80000000000 */
[----:B------:R-:W2:Y:S01]  /*16cf0*/  LDL.LU R13, [R1+0x864] ;  /* 0x00086400010d7983 */ /* 0x000ea20000300800 */
[----:B------:R-:W-:Y:S01]  /*16d00*/  IMAD.MOV.U32 R14, RZ, RZ, R24 ;  /* 0x000000ffff0e7224 */ /* 0x000fe200078e0018 */
[----:B------:R-:W-:Y:S01]  /*16d10*/  ULDC UR5, c[0x0][0x22c] ;  /* 0x00008b0000057ab9 */ /* 0x000fe20000000800 */
[----:B------:R-:W-:Y:S01]  /*16d20*/  IMAD.MOV.U32 R15, RZ, RZ, R26 ;  /* 0x000000ffff0f7224 */ /* 0x000fe200078e001a */
[----:B------:R-:W-:Y:S01]  /*16d30*/  ULDC UR4, c[0x0][0x22c] ;  /* 0x00008b0000047ab9 */ /* 0x000fe20000000800 */
[----:B------:R-:W-:Y:S02]  /*16d40*/  IMAD.MOV.U32 R162, RZ, RZ, R121 ;  /* 0x000000ffffa27224 */ /* 0x000fe400078e0079 */
[----:B------:R-:W-:Y:S02]  /*16d50*/  IMAD.MOV.U32 R163, RZ, RZ, R123 ;  /* 0x000000ffffa37224 */ /* 0x000fe400078e007b */
[----:B------:R-:W-:Y:S02]  /*16d60*/  IMAD.MOV.U32 R158, RZ, RZ, R124 ;  /* 0x000000ffff9e7224 */ /* 0x000fe400078e007c */
[----:B------:R-:W-:-:S02]  /*16d70*/  IMAD.MOV.U32 R159, RZ, RZ, R126 ;  /* 0x000000ffff9f7224 */ /* 0x000fc400078e007e */
[----:B------:R-:W-:Y:S02]  /*16d80*/  IMAD.MOV.U32 R170, RZ, RZ, R125 ;  /* 0x000000ffffaa7224 */ /* 0x000fe400078e007d */
[----:B------:R-:W-:Y:S01]  /*16d90*/  IMAD.MOV.U32 R171, RZ, RZ, R127 ;  /* 0x000000ffffab7224 */ /* 0x000fe200078e007f */
[----:B------:R-:W-:Y:S01]  /*16da0*/  MOV R182, R129 ;  /* 0x0000008100b67202 */ /* 0x000fe20000000f00 */
[----:B------:R-:W-:Y:S01]  /*16db0*/  IMAD.MOV.U32 R183, RZ, RZ, R131 ;  /* 0x000000ffffb77224 */ /* 0x000fe200078e0083 */
[----:B-----5:R-:W3:Y:S01]  /*16dc0*/  LDC R5, c[0x0][0x244] ;  /* 0x00009100ff057b82 */ /* 0x020ee20000000800 */
[----:B------:R-:W-:Y:S01]  /*16dd0*/  IMAD.MOV.U32 R194, RZ, RZ, R133 ;  /* 0x000000ffffc27224 */ /* 0x000fe200078e0085 */
[----:B------:R-:W-:Y:S01]  /*16de0*/  ULDC.64 UR26, c[0x0][0x228] ;  /* 0x00008a00001a7ab9 */ /* 0x000fe20000000a00 */
[----:B------:R-:W-:Y:S01]  /*16df0*/  IMAD.MOV.U32 R195, RZ, RZ, R135 ;  /* 0x000000ffffc37224 */ /* 0x000fe200078e0087 */
[----:B------:R-:W-:Y:S01]  /*16e00*/  ULDC UR28, c[0x0][0x248] ;  /* 0x00009200001c7ab9 */ /* 0x000fe20000000800 */
[----:B------:R-:W-:Y:S01]  /*16e10*/  IMAD.MOV.U32 R206, RZ, RZ, R137 ;  /* 0x000000ffffce7224 */ /* 0x000fe200078e0089 */
[----:B------:R-:W-:Y:S01]  /*16e20*/  ULDC.64 UR22, c[0x0][0x228] ;  /* 0x00008a0000167ab9 */ /* 0x000fe20000000a00 */
[----:B------:R-:W-:Y:S01]  /*16e30*/  IMAD.MOV.U32 R207, RZ, RZ, R139 ;  /* 0x000000ffffcf7224 */ /* 0x000fe200078e008b */
[----:B------:R-:W-:Y:S01]  /*16e40*/  ULDC.64 UR24, c[0x0][0x228] ;  /* 0x00008a0000187ab9 */ /* 0x000fe20000000a00 */
[C---:B-1----:R-:W-:Y:S01]  /*16e50*/  IMAD.SHL.U32 R17, R6.reuse, 0x40, RZ ;  /* 0x0000004006117824 */ /* 0x042fe200078e00ff */
[----:B------:R-:W-:Y:S01]  /*16e60*/  ULDC.64 UR18, c[0x0][0x228] ;  /* 0x00008a0000127ab9 */ /* 0x000fe20000000a00 */
[----:B------:R-:W-:Y:S01]  /*16e70*/  IMAD.SHL.U32 R12, R6, 0x10, RZ ;  /* 0x00000010060c7824 */ /* 0x000fe200078e00ff */
[----:B------:R-:W-:Y:S01]  /*16e80*/  ULDC.64 UR20, c[0x0][0x228] ;  /* 0x00008a0000147ab9 */ /* 0x000fe20000000a00 */
[----:B------:R-:W-:Y:S01]  /*16e90*/  IMAD.MOV.U32 R218, RZ, RZ, R141 ;  /* 0x000000ffffda7224 */ /* 0x000fe200078e008d */
[----:B------:R-:W-:Y:S01]  /*16ea0*/  LOP3.LUT R17, R17, 0x400, RZ, 0xc0, !PT ;  /* 0x0000040011117812 */ /* 0x000fe200078ec0ff */
[----:B------:R-:W-:Y:S01]  /*16eb0*/  IMAD.MOV.U32 R219, RZ, RZ, R143 ;  /* 0x000000ffffdb7224 */ /* 0x000fe200078e008f */
[----:B------:R-:W-:Y:S01]  /*16ec0*/  LOP3.LUT R19, R12, 0xf0, RZ, 0xc0, !PT ;  /* 0x000000f00c137812 */ /* 0x000fe200078ec0ff */
[----:B------:R-:W-:Y:S01]  /*16ed0*/  IMAD.MOV.U32 R226, RZ, RZ, R145 ;  /* 0x000000ffffe27224 */ /* 0x000fe200078e0091 */
[----:B------:R-:W4:Y:S01]  /*16ee0*/  LDL.LU R12, [R1+0x860] ;  /* 0x00086000010c7983 */ /* 0x000f220000300800 */
[----:B------:R-:W-:Y:S01]  /*16ef0*/  IMAD.MOV.U32 R227, RZ, RZ, R147 ;  /* 0x000000ffffe37224 */ /* 0x000fe200078e0093 */
[----:B------:R-:W-:Y:S01]  /*16f00*/  IADD3 R0, R17, UR12, R19 ;  /* 0x0000000c11007c10 */ /* 0x000fe2000fffe013 */
[----:B------:R-:W-:Y:S01]  /*16f10*/  IMAD.MOV.U32 R230, RZ, RZ, R148 ;  /* 0x000000ffffe67224 */ /* 0x000fe200078e0094 */
[----:B------:R-:W3:Y:S01]  /*16f20*/  LDL.LU R16, [R1+0x400] ;  /* 0x0004000001107983 */ /* 0x000ee20000300800 */
[----:B------:R-:W-:Y:S01]  /*16f30*/  LOP3.LUT R6, R6, 0x60, RZ, 0xc0, !PT ;  /* 0x0000006006067812 */ /* 0x000fe200078ec0ff */
[----:B------:R-:W-:Y:S01]  /*16f40*/  IMAD.MOV.U32 R231, RZ, RZ, R150 ;  /* 0x000000ffffe77224 */ /* 0x000fe200078e0096 */
[----:B------:R-:W-:Y:S01]  /*16f50*/  ULDC.64 UR12, c[0x0][0x228] ;  /* 0x00008a00000c7ab9 */ /* 0x000fe20000000a00 */
[----:B------:R-:W3:Y:S01]  /*16f60*/  LDL.LU R17, [R1+0x408] ;  /* 0x0004080001117983 */ /* 0x000ee20000300800 */
[C---:B------:R-:W-:Y:S01]  /*16f70*/  VIADD R3, R7.reuse, 0x2 ;  /* 0x0000000207037836 */ /* 0x040fe20000000000 */
[----:B------:R-:W-:Y:S01]  /*16f80*/  ULDC.64 UR14, c[0x0][0x228] ;  /* 0x00008a00000e7ab9 */ /* 0x000fe20000000a00 */
[C---:B------:R-:W-:Y:S01]  /*16f90*/  VIADD R2, R7.reuse, 0x1 ;  /* 0x0000000107027836 */ /* 0x040fe20000000000 */
[----:B------:R-:W3:Y:S01]  /*16fa0*/  LDL.LU R18, [R1+0x200] ;  /* 0x0002000001127983 */ /* 0x000ee20000300800 */
[----:B------:R-:W-:Y:S01]  /*16fb0*/  ULDC.64 UR10, c[0x0][0x228] ;  /* 0x00008a00000a7ab9 */ /* 0x000fe20000000a00 */
[----:B------:R-:W-:Y:S01]  /*16fc0*/  ULDC.64 UR8, c[0x0][0x228] ;  /* 0x00008a0000087ab9 */ /* 0x000fe20000000a00 */
[----:B------:R-:W-:Y:S01]  /*16fd0*/  ULDC UR6, c[0x0][0x22c] ;  /* 0x00008b0000067ab9 */ /* 0x000fe20000000800 */
[----:B------:R-:W3:Y:S01]  /*16fe0*/  LDL.LU R19, [R1+0x208] ;  /* 0x0002080001137983 */ /* 0x000ee20000300800 */
[----:B------:R-:W-:Y:S01]  /*16ff0*/  IMAD R0, R6, 0x8, R0 ;  /* 0x0000000806007824 */ /* 0x000fe200078e0200 */
[----:B------:R-:W-:Y:S01]  /*17000*/  BAR.SYNC.DEFER_BLOCKING 0x0 ;  /* 0x0000000000007b1d */ /* 0x000fe20000010000 */
[----:B--2---:R-:W-:-:S05]  /*17010*/  ISETP.GE.AND P2, PT, R7, R13, PT ;  /* 0x0000000d0700720c */ /* 0x004fca0003f46270 */
[----:B---3--:R-:W-:Y:S02]  /*17020*/  STSM.16.M88.4 [R0], R16 ;  /* 0x0000001000007844 */ /* 0x008fe40000000200 */
[----:B------:R-:W-:Y:S01]  /*17030*/  BAR.SYNC.DEFER_BLOCKING 0x0 ;  /* 0x0000000000007b1d */ /* 0x000fe20000010000 */
[----:B----4-:R-:W-:-:S05]  /*17040*/  ISETP.GE.AND P4, PT, R8, R12, PT ;  /* 0x0000000c0800720c */ /* 0x010fca0003f86270 */
[----:B------:R-:W2:Y:S04]  /*17050*/  LDL.LU R12, [R1] ;  /* 0x00000000010c7983 */ /* 0x000ea80000300800 */
[----:B------:R-:W2:Y:S04]  /*17060*/  LDL.LU R13, [R1+0x8] ;  /* 0x00000800010d7983 */ /* 0x000ea80000300800 */
[----:B------:R-:W1:Y:S01]  /*17070*/  LDS.128 R16, [R251] ;  /* 0x00000000fb107984 */ /* 0x000e620000000c00 */
[----:B------:R-:W-:Y:S06]  /*17080*/  BAR.SYNC.DEFER_BLOCKING 0x0 ;  /* 0x0000000000007b1d */ /* 0x000fec0000010000 */
[----:B-1----:R1:W-:Y:S04]  /*17090*/  STL.64 [R1+0x600], R16 ;  /* 0x0006001001007387 */ /* 0x0023e80000100a00 */
[----:B------:R3:W-:Y:S04]  /*170a0*/  STL.64 [R1+0x608], R18 ;  /* 0x0006081201007387 */ /* 0x0007e80000100a00 */
[----:B-1----:R-:W4:Y:S04]  /*170b0*/  LDL.LU R16, [R1+0x404] ;  /* 0x0004040001107983 */ /* 0x002f280000300800 */
[----:B------:R-:W4:Y:S04]  /*170c0*/  LDL.LU R17, [R1+0x40c] ;  /* 0x00040c0001117983 */ /* 0x000f280000300800 */
[----:B---3--:R-:W4:Y:S04]  /*170d0*/  LDL.LU R18, [R1+0x204] ;  /* 0x0002040001127983 */ /* 0x008f280000300800 */
[----:B------:R-:W4:Y:S04]  /*170e0*/  LDL.LU R19, [R1+0x20c] ;  /* 0x00020c0001137983 */ /* 0x000f280000300800 */
[----:B--2---:R1:W-:Y:S01]  /*170f0*/  STSM.16.M88.4 [R0], R12 ;  /* 0x0000000c00007844 */ /* 0x0043e20000000200 */
[----:B------:R-:W-:Y:S06]  /*17100*/  BAR.SYNC.DEFER_BLOCKING 0x0 ;  /* 0x0000000000007b1d */ /* 0x000fec0000010000 */
[----:B-1----:R-:W2:Y:S04]  /*17110*/  LDL.LU R12, [R1+0x4] ;  /* 0x00000400010c7983 */ /* 0x002ea80000300800 */
[----:B------:R-:W2:Y:S04]  /*17120*/  LDL.LU R13, [R1+0xc] ;  /* 0x00000c00010d7983 */ /* 0x000ea80000300800 */
[----:B------:R-:W1:Y:S01]  /*17130*/  LDS.128 R20, [R251] ;  /* 0x00000000fb147984 */ /* 0x000e620000000c00 */
[----:B------:R-:W-:Y:S06]  /*17140*/  BAR.SYNC.DEFER_BLOCKING 0x0 ;  /* 0x0000000000007b1d */ /* 0x000fec0000010000 */
[----:B----4-:R-:W-:Y:S02]  /*17150*/  STSM.16.M88.4 [R0], R16 ;  /* 0x0000001000007844 */ /* 0x010fe40000000200 */
[----:B------:R-:W-:Y:S06]  /*17160*/  BAR.SYNC.DEFER_BLOCKING 0x0 ;  /* 0x0000000000007b1d */ /* 0x000fec0000010000 */
[----:B------:R-:W3:Y:S04]  /*17170*/  LDS.128 R16, [R251] ;  /* 0x00000000fb107984 */ /* 0x000ee80000000c00 */
[----:B-1----:R-:W-:Y:S04]  /*17180*/  STL [R1+0x4], R21 ;  /* 0x0000041501007387 */ /* 0x002fe80000100800 */
[----:B------:R-:W-:Y:S04]  /*17190*/  STL.64 [R1+0x8], R22 ;  /* 0x0000081601007387 */ /* 0x000fe80000100a00 */
[----:B---3--:R1:W-:Y:S04]  /*171a0*/  STL.64 [R1+0x400], R16 ;  /* 0x0004001001007387 */ /* 0x0083e80000100a00 */
[----:B------:R3:W-:Y:S04]  /*171b0*/  STL.64 [R1+0x408], R18 ;  /* 0x0004081201007387 */ /* 0x0007e80000100a00 */
[----:B-1----:R-:W4:Y:S04]  /*171c0*/  LDL.LU R16, [R1+0x410] ;  /* 0x0004100001107983 */ /* 0x002f280000300800 */
[----:B------:R-:W4:Y:S04]  /*171d0*/  LDL.LU R17, [R1+0x418] ;  /* 0x0004180001117983 */ /* 0x000f280000300800 */
[----:B---3--:R-:W4:Y:S04]  /*171e0*/  LDL.LU R18, [R1+0x210] ;  /* 0x0002100001127983 */ /* 0x008f280000300800 */
[----:B------:R-:W4:Y:S01]  /*171f0*/  LDL.LU R19, [R1+0x218] ;  /* 0x0002180001137983 */ /* 0x000f220000300800 */
[----:B------:R-:W-:Y:S01]  /*17200*/  BAR.SYNC.DEFER_BLOCKING 0x0 ;  /* 0x0000000000007b1d */ /* 0x000fe20000010000 */
[----:B------:R-:W-:-:S02]  /*17210*/  IMAD.MOV.U32 R14, RZ, RZ, R25 ;  /* 0x000000ffff0e7224 */ /* 0x000fc400078e0019 */
[----:B------:R-:W-:Y:S02]  /*17220*/  IMAD.MOV.U32 R15, RZ, RZ, R27 ;  /* 0x000000ffff0f7224 */ /* 0x000fe400078e001b */
[----:B------:R-:W-:-:S03]  /*17230*/  IMAD.MOV.U32 R250, RZ, RZ, R20 ;  /* 0x000000fffffa7224 */ /* 0x000fc600078e0014 */
[----:B--2---:R1:W-:Y:S01]  /*17240*/  STSM.16.M88.4 [R0], R12 ;  /* 0x0000000c00007844 */ /* 0x0043e20000000200 */
[----:B------:R-:W-:Y:S06]  /*17250*/  BAR.SYNC.DEFER_BLOCKING 0x0 ;  /* 0x0000000000007b1d */ /* 0x000fec0000010000 */
[----:B-1----:R-:W2:Y:S04]  /*17260*/  LDL.LU R12, [R1+0x10] ;  /* 0x00001000010c7983 */ /* 0x002ea80000300800 */
[----:B------:R-:W2:Y:S04]  /*17270*/  LDL.LU R13, [R1+0x18] ;  /* 0x00001800010d7983 */ /* 0x000ea80000300800 */
[----:B------:R-:W1:Y:S01]  /*17280*/  LDS.128 R20, [R251] ;  /* 0x00000000fb147984 */ /* 0x000e620000000c00 */
[----:B------:R-:W-:Y:S06]  /*17290*/  BAR.SYNC.DEFER_BLOCKING 0x0 ;  /* 0x0000000000007b1d */ /* 0x000fec0000010000 */
[----:B-1----:R-:W-:Y:S04]  /*172a0*/  STL.64 [R1+0x200], R20 ;  /* 0x0002001401007387 */ /* 0x002fe80000100a00 */
[----:B------:R-:W-:Y:S04]  /*172b0*/  STL.64 [R1+0x208], R22 ;  /* 0x0002081601007387 */ /* 0x000fe80000100a00 */
[----:B----4-:R-:W-:Y:S01]  /*172c0*/  STSM.16.M88.4 [R0], R16 ;  /* 0x0000001000007844 */ /* 0x010fe20000000200 */
[----:B------:R-:W-:Y:S06]  /*172d0*/  BAR.SYNC.DEFER_BLOCKING 0x0 ;  /* 0x0000000000007b1d */ /* 0x000fec0000010000 */
[----:B------:R-:W1:Y:S04]  /*172e0*/  LDS.128 R16, [R251] ;  /* 0x00000000fb107984 */ /* 0x000e680000000c00 */
[----:B-1----:R1:W-:Y:S04]  /*172f0*/  STL.64 [R1+0x610], R16 ;  /* 0x0006101001007387 */ /* 0x0023e80000100a00 */
[----:B------:R3:W-:Y:S04]  /*17300*/  STL.64 [R1+0x618], R18 ;  /* 0x0006181201007387 */ /* 0x0007e80000100a00 */
[----:B-1----:R-:W4:Y:S04]  /*17310*/  LDL.LU R16, [R1+0x414] ;  /* 0x0004140001107983 */ /* 0x002f280000300800 */
[----:B------:R-:W4:Y:S04]  /*17320*/  LDL.LU R17, [R1+0x41c] ;  /* 0x00041c0001117983 */ /* 0x000f280000300800 */
[----:B---3--:R-:W4:Y:S04]  /*17330*/  LDL.LU R18, [R1+0x214] ;  /* 0x0002140001127983 */ /* 0x008f280000300800 */
[----:B------:R-:W4:Y:S01]  /*17340*/  LDL.LU R19, [R1+0x21c] ;  /* 0x00021c0001137983 */ /* 0x000f220000300800 */
[----:B------:R-:W-:Y:S01]  /*17350*/  BAR.SYNC.DEFER_BLOCKING 0x0 ;  /* 0x0000000000007b1d */ /* 0x000fe20000010000 */
[----:B------:R-:W-:-:S02]  /*17360*/  IMAD.MOV.U32 R14, RZ, RZ, R28 ;  /* 0x000000ffff0e7224 */ /* 0x000fc400078e001c */
[----:B------:R-:W-:-:S05]  /*17370*/  IMAD.MOV.U32 R15, RZ, RZ, R30 ;  /* 0x000000ffff0f7224 */ /* 0x000fca00078e001e */
        /* <DEDUP_REMOVED lines=18> */
[----:B------:R-:W-:Y:S01]  /*174a0*/  IMAD.MOV.U32 R14, RZ, RZ, R29 ;  /* 0x000000ffff0e7224 */ /* 0x000fe200078e001d */
[----:B------:R-:W-:-:S05]  /*174b0*/  MOV R15, R31 ;  /* 0x0000001f000f7202 */ /* 0x000fca0000000f00 */
        /* <DEDUP_REMOVED lines=610> */
[----:B------:R-:W1:Y:S02]  /*19ae0*/  LDS.128 R20, [R251] ;  /* 0x00000000fb147984 */ /* 0x000e640000000c00 */
[----:B-1----:R-:W-:-:S02]  /*19af0*/  IMAD.MOV.U32 R252, RZ, RZ, R23 ;  /* 0x000000fffffc7224 */ /* 0x002fc400078e0017 */
[----:B------:R-:W-:Y:S04]  /*19b00*/  STL.64 [R1+0x710], R20 ;  /* 0x0007101401007387 */ /* 0x000fe80000100a00 */
[----:B------:R-:W-:Y:S04]  /*19b10*/  STL [R1+0x718], R22 ;  /* 0x0007181601007387 */ /* 0x000fe80000100800 */
[----:B------:R-:W-:Y:S04]  /*19b20*/  STL [R1+0x9c0], R252 ;  /* 0x0009c0fc01007387 */ /* 0x000fe80000100800 */
[----:B------:R-:W3:Y:S04]  /*19b30*/  LDL.LU R16, [R1+0x514] ;  /* 0x0005140001107983 */ /* 0x000ee80000300800 */
[----:B------:R-:W3:Y:S04]  /*19b40*/  LDL.LU R17, [R1+0x51c] ;  /* 0x00051c0001117983 */ /* 0x000ee80000300800 */
[----:B------:R-:W3:Y:S04]  /*19b50*/  LDL.LU R18, [R1+0x314] ;  /* 0x0003140001127983 */ /* 0x000ee80000300800 */
[----:B------:R-:W3:Y:S01]  /*19b60*/  LDL.LU R19, [R1+0x31c] ;  /* 0x00031c0001137983 */ /* 0x000ee20000300800 */
        /* <DEDUP_REMOVED lines=9> */
[----:B-1----:R-:W-:Y:S04]  /*19c00*/  STL [R1+0x9d0], R244 ;  /* 0x0009d0f401007387 */ /* 0x002fe80000100800 */
[----:B------:R-:W-:Y:S04]  /*19c10*/  STL [R1+0x9cc], R245 ;  /* 0x0009ccf501007387 */ /* 0x000fe80000100800 */
[----:B------:R-:W-:Y:S04]  /*19c20*/  STL [R1+0x9c8], R246 ;  /* 0x0009c8f601007387 */ /* 0x000fe80000100800 */
[----:B------:R-:W-:Y:S04]  /*19c30*/  STL [R1+0x9c4], R247 ;  /* 0x0009c4f701007387 */ /* 0x000fe80000100800 */
[----:B---3--:R-:W-:Y:S01]  /*19c40*/  STSM.16.M88.4 [R0], R16 ;  /* 0x0000001000007844 */ /* 0x008fe20000000200 */
[----:B------:R-:W-:Y:S06]  /*19c50*/  BAR.SYNC.DEFER_BLOCKING 0x0 ;  /* 0x0000000000007b1d */ /* 0x000fec0000010000 */
[----:B------:R-:W1:Y:S04]  /*19c60*/  LDS.128 R240, [R251] ;  /* 0x00000000fbf07984 */ /* 0x000e680000000c00 */
[----:B-1----:R-:W-:Y:S04]  /*19c70*/  STL [R1+0x9e0], R240 ;  /* 0x0009e0f001007387 */ /* 0x002fe80000100800 */
[----:B------:R-:W-:Y:S04]  /*19c80*/  STL [R1+0x9dc], R241 ;  /* 0x0009dcf101007387 */ /* 0x000fe80000100800 */
[----:B------:R-:W-:Y:S04]  /*19c90*/  STL [R1+0x9d8], R242 ;  /* 0x0009d8f201007387 */ /* 0x000fe80000100800 */
[----:B------:R-:W-:Y:S04]  /*19ca0*/  STL [R1+0x9d4], R243 ;  /* 0x0009d4f301007387 */ /* 0x000fe80000100800 */
[----:B------:R-:W3:Y:S04]  /*19cb0*/  LDL.LU R20, [R1+0x520] ;  /* 0x0005200001147983 */ /* 0x000ee80000300800 */
[----:B------:R-:W3:Y:S04]  /*19cc0*/  LDL.LU R21, [R1+0x528] ;  /* 0x0005280001157983 */ /* 0x000ee80000300800 */
[----:B------:R-:W3:Y:S04]  /*19cd0*/  LDL.LU R22, [R1+0x320] ;  /* 0x0003200001167983 */ /* 0x000ee80000300800 */
[----:B------:R-:W3:Y:S04]  /*19ce0*/  LDL.LU R23, [R1+0x328] ;  /* 0x0003280001177983 */ /* 0x000ee80000300800 */
[----:B------:R-:W4:Y:S04]  /*19cf0*/  LDL.LU R16, [R1+0x120] ;  /* 0x0001200001107983 */ /* 0x000f280000300800 */
[----:B------:R-:W4:Y:S01]  /*19d00*/  LDL.LU R17, [R1+0x128] ;  /* 0x0001280001117983 */ /* 0x000f220000300800 */
[----:B------:R-:W-:Y:S01]  /*19d10*/  BAR.SYNC.DEFER_BLOCKING 0x0 ;  /* 0x0000000000007b1d */ /* 0x000fe20000010000 */
[----:B------:R-:W-:-:S02]  /*19d20*/  IMAD.MOV.U32 R14, RZ, RZ, R93 ;  /* 0x000000ffff0e7224 */ /* 0x000fc400078e005d */
[----:B------:R-:W-:-:S05]  /*19d30*/  IMAD.MOV.U32 R15, RZ, RZ, R95 ;  /* 0x000000ffff0f7224 */ /* 0x000fca00078e005f */
[----:B--2---:R-:W-:Y:S01]  /*19d40*/  STSM.16.M88.4 [R0], R12 ;  /* 0x0000000c00007844 */ /* 0x004fe20000000200 */
[----:B------:R-:W-:Y:S06]  /*19d50*/  BAR.SYNC.DEFER_BLOCKING 0x0 ;  /* 0x0000000000007b1d */ /* 0x000fec0000010000 */
[----:B------:R-:W1:Y:S02]  /*19d60*/  LDS.128 R236, [R251] ;  /* 0x00000000fbec7984 */ /* 0x000e640000000c00 */
[----:B------:R-:W-:Y:S01]  /*19d70*/  BAR.SYNC.DEFER_BLOCKING 0x0 ;  /* 0x0000000000007b1d */ /* 0x000fe20000010000 */
[----:B------:R-:W-:-:S02]  /*19d80*/  IMAD.MOV.U32 R18, RZ, RZ, R96 ;  /* 0x000000ffff127224 */ /* 0x000fc400078e0060 */
[----:B------:R-:W-:-:S03]  /*19d90*/  IMAD.MOV.U32 R19, RZ, RZ, R98 ;  /* 0x000000ffff137224 */ /* 0x000fc600078e0062 */
[----:B-1----:R-:W-:Y:S04]  /*19da0*/  STL [R1+0x9f0], R236 ;  /* 0x0009f0ec01007387 */ /* 0x002fe80000100800 */
[----:B------:R-:W-:Y:S04]  /*19db0*/  STL [R1+0x9ec], R237 ;  /* 0x0009eced01007387 */ /* 0x000fe80000100800 */
[----:B------:R-:W-:Y:S04]  /*19dc0*/  STL [R1+0x9e8], R238 ;  /* 0x0009e8ee01007387 */ /* 0x000fe80000100800 */
[----:B------:R-:W-:Y:S04]  /*19dd0*/  STL [R1+0x9e4], R239 ;  /* 0x0009e4ef01007387 */ /* 0x000fe80000100800 */
[----:B---3--:R-:W-:Y:S01]  /*19de0*/  STSM.16.M88.4 [R0], R20 ;  /* 0x0000001400007844 */ /* 0x008fe20000000200 */
[----:B------:R-:W-:Y:S06]  /*19df0*/  BAR.SYNC.DEFER_BLOCKING 0x0 ;  /* 0x0000000000007b1d */ /* 0x000fec0000010000 */
[----:B------:R-:W1:Y:S02]  /*19e00*/  LDS.128 R12, [R251] ;  /* 0x00000000fb0c7984 */ /* 0x000e640000000c00 */
[----:B------:R-:W-:Y:S06]  /*19e10*/  BAR.SYNC.DEFER_BLOCKING 0x0 ;  /* 0x0000000000007b1d */ /* 0x000fec0000010000 */
[----:B----4-:R2:W-:Y:S02]  /*19e20*/  STSM.16.M88.4 [R0], R16 ;  /* 0x0000001000007844 */ /* 0x0105e40000000200 */
[----:B------:R-:W-:Y:S06]  /*19e30*/  BAR.SYNC.DEFER_BLOCKING 0x0 ;  /* 0x0000000000007b1d */ /* 0x000fec0000010000 */
[----:B--2---:R-:W2:Y:S04]  /*19e40*/  LDL.LU R16, [R1+0x524] ;  /* 0x0005240001107983 */ /* 0x004ea80000300800 */
[----:B------:R-:W2:Y:S04]  /*19e50*/  LDL.LU R17, [R1+0x52c] ;  /* 0x00052c0001117983 */ /* 0x000ea80000300800 */
[----:B------:R-:W2:Y:S04]  /*19e60*/  LDL.LU R18, [R1+0x324] ;  /* 0x0003240001127983 */ /* 0x000ea80000300800 */
[----:B------:R-:W2:Y:S04]  /*19e70*/  LDL.LU R19, [R1+0x32c] ;  /* 0x00032c0001137983 */ /* 0x000ea80000300800 */
[----:B------:R-:W3:Y:S04]  /*19e80*/  LDL.LU R36, [R1+0x124] ;  /* 0x0001240001247983 */ /* 0x000ee80000300800 */
[----:B------:R-:W3:Y:S04]  /*19e90*/  LDL.LU R37, [R1+0x12c] ;  /* 0x00012c0001257983 */ /* 0x000ee80000300800 */
[----:B------:R-:W4:Y:S04]  /*19ea0*/  LDL.LU R40, [R1+0x530] ;  /* 0x0005300001287983 */ /* 0x000f280000300800 */
[----:B------:R-:W4:Y:S04]  /*19eb0*/  LDL.LU R41, [R1+0x538] ;  /* 0x0005380001297983 */ /* 0x000f280000300800 */
[----:B------:R-:W4:Y:S04]  /*19ec0*/  LDL.LU R42, [R1+0x330] ;  /* 0x00033000012a7983 */ /* 0x000f280000300800 */
[----:B------:R-:W4:Y:S04]  /*19ed0*/  LDL.LU R43, [R1+0x338] ;  /* 0x00033800012b7983 */ /* 0x000f280000300800 */
[----:B------:R-:W4:Y:S04]  /*19ee0*/  LDL.LU R32, [R1+0x130] ;  /* 0x0001300001207983 */ /* 0x000f280000300800 */
[----:B------:R-:W4:Y:S04]  /*19ef0*/  LDL.LU R33, [R1+0x138] ;  /* 0x0001380001217983 */ /* 0x000f280000300800 */
[----:B------:R-:W1:Y:S01]  /*19f00*/  LDS.128 R28, [R251] ;  /* 0x00000000fb1c7984 */ /* 0x000e620000000c00 */
[----:B------:R-:W-:Y:S01]  /*19f10*/  BAR.SYNC.DEFER_BLOCKING 0x0 ;  /* 0x0000000000007b1d */ /* 0x000fe20000010000 */
[----:B------:R-:W-:-:S02]  /*19f20*/  IMAD.MOV.U32 R38, RZ, RZ, R97 ;  /* 0x000000ffff267224 */ /* 0x000fc400078e0061 */
[----:B------:R-:W-:Y:S01]  /*19f30*/  IMAD.MOV.U32 R39, RZ, RZ, R99 ;  /* 0x000000ffff277224 */ /* 0x000fe200078e0063 */
[----:B------:R-:W-:Y:S01]  /*19f40*/  MOV R34, R100 ;  /* 0x0000006400227202 */ /* 0x000fe20000000f00 */
[----:B------:R-:W-:Y:S01]  /*19f50*/  IMAD.MOV.U32 R35, RZ, RZ, R102 ;  /* 0x000000ffff237224 */ /* 0x000fe200078e0066 */
[----:B--2---:R-:W-:Y:S02]  /*19f60*/  STSM.16.M88.4 [R0], R16 ;  /* 0x0000001000007844 */ /* 0x004fe40000000200 */
[----:B------:R-:W-:Y:S06]  /*19f70*/  BAR.SYNC.DEFER_BLOCKING 0x0 ;  /* 0x0000000000007b1d */ /* 0x000fec0000010000 */
[----:B------:R-:W2:Y:S02]  /*19f80*/  LDS.128 R24, [R251] ;  /* 0x00000000fb187984 */ /* 0x000ea40000000c00 */
[----:B------:R-:W-:Y:S06]  /*19f90*/  BAR.SYNC.DEFER_BLOCKING 0x0 ;  /* 0x0000000000007b1d */ /* 0x000fec0000010000 */
[----:B---3--:R-:W-:Y:S02]  /*19fa0*/  STSM.16.M88.4 [R0], R36 ;  /* 0x0000002400007844 */ /* 0x008fe40000000200 */
[----:B------:R-:W-:Y:S06]  /*19fb0*/  BAR.SYNC.DEFER_BLOCKING 0x0 ;  /* 0x0000000000007b1d */ /* 0x000fec0000010000 */
[----:B------:R-:W3:Y:S02]  /*19fc0*/  LDS.128 R20, [R251] ;  /* 0x00000000fb147984 */ /* 0x000ee40000000c00 */
[----:B------:R-:W-:Y:S06]  /*19fd0*/  BAR.SYNC.DEFER_BLOCKING 0x0 ;  /* 0x0000000000007b1d */ /* 0x000fec0000010000 */
[----:B----4-:R-:W-:Y:S02]  /*19fe0*/  STSM.16.M88.4 [R0], R40 ;  /* 0x0000002800007844 */ /* 0x010fe40000000200 */
[----:B------:R-:W-:Y:S06]  /*19ff0*/  BAR.SYNC.DEFER_BLOCKING 0x0 ;  /* 0x0000000000007b1d */ /* 0x000fec0000010000 */
[----:B------:R-:W4:Y:S02]  /*1a000*/  LDS.128 R16, [R251] ;  /* 0x00000000fb107984 */ /* 0x000f240000000c00 */
[----:B------:R-:W-:Y:S06]  /*1a010*/  BAR.SYNC.DEFER_BLOCKING 0x0 ;  /* 0x0000000000007b1d */ /* 0x000fec0000010000 */
[----:B------:R1:W-:Y:S02]  /*1a020*/  STSM.16.M88.4 [R0], R32 ;  /* 0x0000002000007844 */ /* 0x0003e40000000200 */
[----:B------:R-:W-:Y:S06]  /*1a030*/  BAR.SYNC.DEFER_BLOCKING 0x0 ;  /* 0x0000000000007b1d */ /* 0x000fec0000010000 */
[----:B-1----:R-:W2:Y:S04]  /*1a040*/  LDL.LU R32, [R1+0x534] ;  /* 0x0005340001207983 */ /* 0x002ea80000300800 */
        /* <DEDUP_REMOVED lines=14> */
[----:B------:R-:W-:Y:S02]  /*1a130*/  IMAD.MOV.U32 R39, RZ, RZ, R103 ;  /* 0x000000ffff277224 */ /* 0x000fe400078e0067 */
[----:B------:R-:W-:Y:S02]  /*1a140*/  IMAD.MOV.U32 R50, RZ, RZ, R104 ;  /* 0x000000ffff327224 */ /* 0x000fe400078e0068 */
[----:B------:R-:W-:Y:S01]  /*1a150*/  IMAD.MOV.U32 R51, RZ, RZ, R106 ;  /* 0x000000ffff337224 */ /* 0x000fe200078e006a */
[----:B--2---:R-:W-:Y:S01]  /*1a160*/  STSM.16.M88.4 [R0], R32 ;  /* 0x0000002000007844 */ /* 0x004fe20000000200 */
        /* <DEDUP_REMOVED lines=59> */
[----:B------:R-:W-:Y:S01]  /*1a520*/  MOV R70, R109 ;  /* 0x0000006d00467202 */ /* 0x000fe20000000f00 */
[----:B------:R-:W-:-:S02]  /*1a530*/  IMAD.MOV.U32 R71, RZ, RZ, R111 ;  /* 0x000000ffff477224 */ /* 0x000fc400078e006f */
        /* <DEDUP_REMOVED lines=38> */
[----:B---3--:R3:W-:Y:S02]  /*1a7a0*/  STSM.16.M88.4 [R0], R100 ;  /* 0x0000006400007844 */ /* 0x0087e40000000200 */
[----:B------:R-:W-:Y:S06]  /*1a7b0*/  BAR.SYNC.DEFER_BLOCKING 0x0 ;  /* 0x0000000000007b1d */ /* 0x000fec0000010000 */
[----:B------:R-:W2:Y:S02]  /*1a7c0*/  LDS.128 R84, [R251] ;  /* 0x00000000fb547984 */ /* 0x000ea40000000c00 */
[----:B------:R-:W-:Y:S06]  /*1a7d0*/  BAR.SYNC.DEFER_BLOCKING 0x0 ;  /* 0x0000000000007b1d */ /* 0x000fec0000010000 */
[----:B----4-:R-:W-:Y:S02]  /*1a7e0*/  STSM.16.M88.4 [R0], R104 ;  /* 0x0000006800007844 */ /* 0x010fe40000000200 */
[----:B------:R-:W-:Y:S06]  /*1a7f0*/  BAR.SYNC.DEFER_BLOCKING 0x0 ;  /* 0x0000000000007b1d */ /* 0x000fec0000010000 */
[----:B------:R-:W4:Y:S02]  /*1a800*/  LDS.128 R80, [R251] ;  /* 0x00000000fb507984 */ /* 0x000f240000000c00 */
[----:B------:R-:W-:Y:S06]  /*1a810*/  BAR.SYNC.DEFER_BLOCKING 0x0 ;  /* 0x0000000000007b1d */ /* 0x000fec0000010000 */
[----:B------:R1:W-:Y:S01]  /*1a820*/  STSM.16.M88.4 [R0], R96 ;  /* 0x0000006000007844 */ /* 0x0003e20000000200 */
[----:B---3--:R-:W-:-:S02]  /*1a830*/  IMAD.MOV.U32 R102, RZ, RZ, R117 ;  /* 0x000000ffff667224 */ /* 0x008fc400078e0075 */
[----:B------:R-:W-:Y:S01]  /*1a840*/  IMAD.MOV.U32 R103, RZ, RZ, R119 ;  /* 0x000000ffff677224 */ /* 0x000fe200078e0077 */
[----:B------:R-:W-:Y:S06]  /*1a850*/  BAR.SYNC.DEFER_BLOCKING 0x0 ;  /* 0x0000000000007b1d */ /* 0x000fec0000010000 */
[----:B-1----:R-:W3:Y:S04]  /*1a860*/  LDL.LU R96, [R1+0x574] ;  /* 0x0005740001607983 */ /* 0x002ee80000300800 */
[----:B------:R-:W3:Y:S04]  /*1a870*/  LDL.LU R97, [R1+0x57c] ;  /* 0x00057c0001617983 */ /* 0x000ee80000300800 */
[----:B------:R-:W3:Y:S04]  /*1a880*/  LDL.LU R98, [R1+0x374] ;  /* 0x0003740001627983 */ /* 0x000ee80000300800 */
[----:B------:R-:W3:Y:S04]  /*1a890*/  LDL.LU R99, [R1+0x37c] ;  /* 0x00037c0001637983 */ /* 0x000ee80000300800 */
[----:B------:R-:W2:Y:S04]  /*1a8a0*/  LDL.LU R100, [R1+0x174] ;  /* 0x0001740001647983 */ /* 0x000ea80000300800 */
[----:B------:R-:W2:Y:S04]  /*1a8b0*/  LDL.LU R101, [R1+0x17c] ;  /* 0x00017c0001657983 */ /* 0x000ea80000300800 */
        /* <DEDUP_REMOVED lines=9> */
[----:B------:R-:W-:-:S04]  /*1a950*/  IMAD.MOV.U32 R115, RZ, RZ, R122 ;  /* 0x000000ffff737224 */ /* 0x000fc800078e007a */
[----:B---3--:R-:W-:Y:S02]  /*1a960*/  STSM.16.M88.4 [R0], R96 ;  /* 0x0000006000007844 */ /* 0x008fe40000000200 */
[----:B------:R-:W-:Y:S06]  /*1a970*/  BAR.SYNC.DEFER_BLOCKING 0x0 ;  /* 0x0000000000007b1d */ /* 0x000fec0000010000 */
[----:B------:R-:W3:Y:S02]  /*1a980*/  LDS.128 R104, [R251] ;  /* 0x00000000fb687984 */ /* 0x000ee40000000c00 */
[----:B------:R-:W-:Y:S06]  /*1a990*/  BAR.SYNC.DEFER_BLOCKING 0x0 ;  /* 0x0000000000007b1d */ /* 0x000fec0000010000 */
[----:B--2---:R-:W-:Y:S02]  /*1a9a0*/  STSM.16.M88.4 [R0], R100 ;  /* 0x0000006400007844 */ /* 0x004fe40000000200 */
[----:B------:R-:W-:Y:S06]  /*1a9b0*/  BAR.SYNC.DEFER_BLOCKING 0x0 ;  /* 0x0000000000007b1d */ /* 0x000fec0000010000 */
[----:B------:R-:W2:Y:S02]  /*1a9c0*/  LDS.128 R100, [R251] ;  /* 0x00000000fb647984 */ /* 0x000ea40000000c00 */
[----:B------:R-:W-:Y:S06]  /*1a9d0*/  BAR.SYNC.DEFER_BLOCKING 0x0 ;  /* 0x0000000000007b1d */ /* 0x000fec0000010000 */
[----:B----4-:R-:W-:Y:S02]  /*1a9e0*/  STSM.16.M88.4 [R0], R116 ;  /* 0x0000007400007844 */ /* 0x010fe40000000200 */
[----:B------:R-:W-:Y:S06]  /*1a9f0*/  BAR.SYNC.DEFER_BLOCKING 0x0 ;  /* 0x0000000000007b1d */ /* 0x000fec0000010000 */
[----:B------:R-:W4:Y:S02]  /*1aa00*/  LDS.128 R96, [R251] ;  /* 0x00000000fb607984 */ /* 0x000f240000000c00 */
[----:B------:R-:W-:Y:S06]  /*1aa10*/  BAR.SYNC.DEFER_BLOCKING 0x0 ;  /* 0x0000000000007b1d */ /* 0x000fec0000010000 */
[----:B------:R1:W-:Y:S02]  /*1aa20*/  STSM.16.M88.4 [R0], R112 ;  /* 0x0000007000007844 */ /* 0x0003e40000000200 */
        /* <DEDUP_REMOVED lines=14> */
[----:B------:R-:W-:Y:S06]  /*1ab10*/  BAR.SYNC.DEFER_BLOCKING 0x0 ;  /* 0x0000000000007b1d */ /* 0x000fec0000010000 */
        /* <DEDUP_REMOVED lines=20> */
[----:B------:R-:W1:Y:S01]  /*1ac60*/  LDS.128 R164, [R251] ;  /* 0x00000000fba47984 */ /* 0x000e620000000c00 */
[----:B------:R-:W-:Y:S06]  /*1ac70*/  BAR.SYNC.DEFER_BLOCKING 0x0 ;  /* 0x0000000000007b1d */ /* 0x000fec0000010000 */
[----:B------:R-:W4:Y:S04]  /*1ac80*/  LDL.LU R124, [R1+0x5a0] ;  /* 0x0005a000017c7983 */ /* 0x000f280000300800 */
[----:B------:R-:W4:Y:S04]  /*1ac90*/  LDL.LU R125, [R1+0x5a8] ;  /* 0x0005a800017d7983 */ /* 0x000f280000300800 */
[----:B------:R-:W4:Y:S04]  /*1aca0*/  LDL.LU R126, [R1+0x3a0] ;  /* 0x0003a000017e7983 */ /* 0x000f280000300800 */
[----:B------:R-:W4:Y:S04]  /*1acb0*/  LDL.LU R127, [R1+0x3a8] ;  /* 0x0003a800017f7983 */ /* 0x000f280000300800 */
[----:B---3--:R-:W-:Y:S01]  /*1acc0*/  STSM.16.M88.4 [R0], R156 ;  /* 0x0000009c00007844 */ /* 0x008fe20000000200 */
[----:B------:R-:W-:Y:S06]  /*1acd0*/  BAR.SYNC.DEFER_BLOCKING 0x0 ;  /* 0x0000000000007b1d */ /* 0x000fec0000010000 */
[----:B------:R-:W3:Y:S02]  /*1ace0*/  LDS.128 R160, [R251] ;  /* 0x00000000fba07984 */ /* 0x000ee40000000c00 */
[----:B------:R-:W-:Y:S06]  /*1acf0*/  BAR.SYNC.DEFER_BLOCKING 0x0 ;  /* 0x0000000000007b1d */ /* 0x000fec0000010000 */
[----:B--2---:R2:W-:Y:S02]  /*1ad00*/  STSM.16.M88.4 [R0], R168 ;  /* 0x000000a800007844 */ /* 0x0045e40000000200 */
[----:B------:R-:W-:Y:S06]  /*1ad10*/  BAR.SYNC.DEFER_BLOCKING 0x0 ;  /* 0x0000000000007b1d */ /* 0x000fec0000010000 */
[----:B--2---:R-:W2:Y:S04]  /*1ad20*/  LDL.LU R168, [R1+0x1a0] ;  /* 0x0001a00001a87983 */ /* 0x004ea80000300800 */
[----:B------:R-:W2:Y:S04]  /*1ad30*/  LDL.LU R169, [R1+0x1a8] ;  /* 0x0001a80001a97983 */ /* 0x000ea80000300800 */
[----:B------:R-:W3:Y:S01]  /*1ad40*/  LDS.128 R156, [R251] ;  /* 0x00000000fb9c7984 */ /* 0x000ee20000000c00 */
[----:B------:R-:W-:Y:S06]  /*1ad50*/  BAR.SYNC.DEFER_BLOCKING 0x0 ;  /* 0x0000000000007b1d */ /* 0x000fec0000010000 */
[----:B----4-:R-:W-:Y:S02]  /*1ad60*/  STSM.16.M88.4 [R0], R124 ;  /* 0x0000007c00007844 */ /* 0x010fe40000000200 */
[----:B------:R-:W-:Y:S01]  /*1ad70*/  BAR.SYNC.DEFER_BLOCKING 0x0 ;  /* 0x0000000000007b1d */ /* 0x000fe20000010000 */
[----:B------:R-:W-:-:S02]  /*1ad80*/  IMAD.MOV.U32 R170, RZ, RZ, R128 ;  /* 0x000000ffffaa7224 */ /* 0x000fc400078e0080 */
[----:B------:R-:W-:-:S03]  /*1ad90*/  IMAD.MOV.U32 R171, RZ, RZ, R130 ;  /* 0x000000ffffab7224 */ /* 0x000fc600078e0082 */
[----:B------:R-:W4:Y:S02]  /*1ada0*/  LDS.128 R124, [R251] ;  /* 0x00000000fb7c7984 */ /* 0x000f240000000c00 */
[----:B------:R-:W-:Y:S06]  /*1adb0*/  BAR.SYNC.DEFER_BLOCKING 0x0 ;  /* 0x0000000000007b1d */ /* 0x000fec0000010000 */
[----:B--2---:R2:W-:Y:S02]  /*1adc0*/  STSM.16.M88.4 [R0], R168 ;  /* 0x000000a800007844 */ /* 0x0045e40000000200 */
[----:B------:R-:W-:Y:S06]  /*1add0*/  BAR.SYNC.DEFER_BLOCKING 0x0 ;  /* 0x0000000000007b1d */ /* 0x000fec0000010000 */
[----:B--2---:R-:W2:Y:S04]  /*1ade0*/  LDL.LU R168, [R1+0x5a4] ;  /* 0x0005a40001a87983 */ /* 0x004ea80000300800 */
[----:B------:R-:W2:Y:S04]  /*1adf0*/  LDL.LU R169, [R1+0x5ac] ;  /* 0x0005ac0001a97983 */ /* 0x000ea80000300800 */
[----:B------:R-:W2:Y:S04]  /*1ae00*/  LDL.LU R170, [R1+0x3a4] ;  /* 0x0003a40001aa7983 */ /* 0x000ea80000300800 */
[----:B------:R-:W2:Y:S04]  /*1ae10*/  LDL.LU R171, [R1+0x3ac] ;  /* 0x0003ac0001ab7983 */ /* 0x000ea80000300800 */
[----:B------:R-:W3:Y:S04]  /*1ae20*/  LDL.LU R180, [R1+0x1a4] ;  /* 0x0001a40001b47983 */ /* 0x000ee80000300800 */
[----:B------:R-:W3:Y:S04]  /*1ae30*/  LDL.LU R181, [R1+0x1ac] ;  /* 0x0001ac0001b57983 */ /* 0x000ee80000300800 */
[----:B------:R-:W4:Y:S01]  /*1ae40*/  LDS.128 R176, [R251] ;  /* 0x00000000fbb07984 */ /* 0x000f220000000c00 */
[----:B------:R-:W-:Y:S06]  /*1ae50*/  BAR.SYNC.DEFER_BLOCKING 0x0 ;  /* 0x0000000000007b1d */ /* 0x000fec0000010000 */
[----:B------:R-:W4:Y:S04]  /*1ae60*/  LDL.LU R128, [R1+0x5b0] ;  /* 0x0005b00001807983 */ /* 0x000f280000300800 */
[----:B------:R-:W4:Y:S04]  /*1ae70*/  LDL.LU R129, [R1+0x5b8] ;  /* 0x0005b80001817983 */ /* 0x000f280000300800 */
[----:B------:R-:W4:Y:S04]  /*1ae80*/  LDL.LU R130, [R1+0x3b0] ;  /* 0x0003b00001827983 */ /* 0x000f280000300800 */
[----:B------:R-:W4:Y:S04]  /*1ae90*/  LDL.LU R131, [R1+0x3b8] ;  /* 0x0003b80001837983 */ /* 0x000f280000300800 */
[----:B--2---:R-:W-:Y:S01]  /*1aea0*/  STSM.16.M88.4 [R0], R168 ;  /* 0x000000a800007844 */ /* 0x004fe20000000200 */
[----:B------:R-:W-:Y:S06]  /*1aeb0*/  BAR.SYNC.DEFER_BLOCKING 0x0 ;  /* 0x0000000000007b1d */ /* 0x000fec0000010000 */
[----:B------:R-:W2:Y:S02]  /*1aec0*/  LDS.128 R172, [R251] ;  /* 0x00000000fbac7984 */ /* 0x000ea40000000c00 */
[----:B------:R-:W-:Y:S06]  /*1aed0*/  BAR.SYNC.DEFER_BLOCKING 0x0 ;  /* 0x0000000000007b1d */ /* 0x000fec0000010000 */
[----:B---3--:R3:W-:Y:S02]  /*1aee0*/  STSM.16.M88.4 [R0], R180 ;  /* 0x000000b400007844 */ /* 0x0087e40000000200 */
[----:B------:R-:W-:Y:S06]  /*1aef0*/  BAR.SYNC.DEFER_BLOCKING 0x0 ;  /* 0x0000000000007b1d */ /* 0x000fec0000010000 */
[----:B---3--:R-:W3:Y:S04]  /*1af00*/  LDL.LU R180, [R1+0x1b0] ;  /* 0x0001b00001b47983 */ /* 0x008ee80000300800 */
[----:B------:R-:W3:Y:S04]  /*1af10*/  LDL.LU R181, [R1+0x1b8] ;  /* 0x0001b80001b57983 */ /* 0x000ee80000300800 */
[----:B------:R-:W2:Y:S01]  /*1af20*/  LDS.128 R168, [R251] ;  /* 0x00000000fba87984 */ /* 0x000ea20000000c00 */
[----:B------:R-:W-:Y:S06]  /*1af30*/  BAR.SYNC.DEFER_BLOCKING 0x0 ;  /* 0x0000000000007b1d */ /* 0x000fec0000010000 */
[----:B----4-:R-:W-:Y:S02]  /*1af40*/  STSM.16.M88.4 [R0], R128 ;  /* 0x0000008000007844 */ /* 0x010fe40000000200 */
[----:B------:R-:W-:Y:S01]  /*1af50*/  BAR.SYNC.DEFER_BLOCKING 0x0 ;  /* 0x0000000000007b1d */ /* 0x000fe20000010000 */
[----:B------:R-:W-:-:S02]  /*1af60*/  IMAD.MOV.U32 R182, RZ, RZ, R132 ;  /* 0x000000ffffb67224 */ /* 0x000fc400078e0084 */
[----:B------:R-:W-:-:S03]  /*1af70*/  IMAD.MOV.U32 R183, RZ, RZ, R134 ;  /* 0x000000ffffb77224 */ /* 0x000fc600078e0086 */
[----:B------:R-:W4:Y:S02]  /*1af80*/  LDS.128 R128, [R251] ;  /* 0x00000000fb807984 */ /* 0x000f240000000c00 */
[----:B------:R-:W-:Y:S06]  /*1af90*/  BAR.SYNC.DEFER_BLOCKING 0x0 ;  /* 0x0000000000007b1d */ /* 0x000fec0000010000 */
[----:B---3--:R3:W-:Y:S02]  /*1afa0*/  STSM.16.M88.4 [R0], R180 ;  /* 0x000000b400007844 */ /* 0x0087e40000000200 */
[----:B------:R-:W-:Y:S06]  /*1afb0*/  BAR.SYNC.DEFER_BLOCKING 0x0 ;  /* 0x0000000000007b1d */ /* 0x000fec0000010000 */
[----:B---3--:R-:W3:Y:S04]  /*1afc0*/  LDL.LU R180, [R1+0x5b4] ;  /* 0x0005b40001b47983 */ /* 0x008ee80000300800 */
[----:B------:R-:W3:Y:S04]  /*1afd0*/  LDL.LU R181, [R1+0x5bc] ;  /* 0x0005bc0001b57983 */ /* 0x000ee80000300800 */
[----:B------:R-:W3:Y:S04]  /*1afe0*/  LDL.LU R182, [R1+0x3b4] ;  /* 0x0003b40001b67983 */ /* 0x000ee80000300800 */
[----:B------:R-:W3:Y:S04]  /*1aff0*/  LDL.LU R183, [R1+0x3bc] ;  /* 0x0003bc0001b77983 */ /* 0x000ee80000300800 */
[----:B------:R-:W2:Y:S04]  /*1b000*/  LDL.LU R192, [R1+0x1b4] ;  /* 0x0001b40001c07983 */ /* 0x000ea80000300800 */
[----:B------:R-:W2:Y:S04]  /*1b010*/  LDL.LU R193, [R1+0x1bc] ;  /* 0x0001bc0001c17983 */ /* 0x000ea80000300800 */
[----:B------:R-:W4:Y:S01]  /*1b020*/  LDS.128 R188, [R251] ;  /* 0x00000000fbbc7984 */ /* 0x000f220000000c00 */
        /* <DEDUP_REMOVED lines=47> */
[----:B------:R-:W-:Y:S01]  /*1b320*/  MOV R206, R140 ;  /* 0x0000008c00ce7202 */ /* 0x000fe20000000f00 */
[----:B------:R-:W-:-:S04]  /*1b330*/  IMAD.MOV.U32 R207, RZ, RZ, R142 ;  /* 0x000000ffffcf7224 */ /* 0x000fc800078e008e */
        /* <DEDUP_REMOVED lines=24> */
[----:B------:R-:W3:Y:S04]  /*1b4c0*/  LDL.LU R220, [R1+0x5e4] ;  /* 0x0005e40001dc7983 */ /* 0x000ee80000300800 */
[----:B------:R-:W3:Y:S04]  /*1b4d0*/  LDL.LU R221, [R1+0x5ec] ;  /* 0x0005ec0001dd7983 */ /* 0x000ee80000300800 */
[----:B------:R-:W3:Y:S04]  /*1b4e0*/  LDL.LU R222, [R1+0x3e4] ;  /* 0x0003e40001de7983 */ /* 0x000ee80000300800 */
[----:B------:R-:W3:Y:S04]  /*1b4f0*/  LDL.LU R223, [R1+0x3ec] ;  /* 0x0003ec0001df7983 */ /* 0x000ee80000300800 */
[----:B------:R-:W3:Y:S04]  /*1b500*/  LDL.LU R224, [R1+0x1e4] ;  /* 0x0001e40001e07983 */ /* 0x000ee80000300800 */
[----:B------:R-:W3:Y:S01]  /*1b510*/  LDL.LU R225, [R1+0x1ec] ;  /* 0x0001ec0001e17983 */ /* 0x000ee20000300800 */
[----:B------:R-:W-:-:S02]  /*1b520*/  IMAD.MOV.U32 R218, RZ, RZ, R144 ;  /* 0x000000ffffda7224 */ /* 0x000fc400078e0090 */
[----:B------:R-:W-:Y:S01]  /*1b530*/  IMAD.MOV.U32 R219, RZ, RZ, R146 ;  /* 0x000000ffffdb7224 */ /* 0x000fe200078e0092 */
[----:B------:R-:W3:Y:S04]  /*1b540*/  LDL.LU R144, [R1+0x5f0] ;  /* 0x0005f00001907983 */ /* 0x000ee80000300800 */
[----:B------:R-:W3:Y:S04]  /*1b550*/  LDL.LU R145, [R1+0x5f8] ;  /* 0x0005f80001917983 */ /* 0x000ee80000300800 */
[----:B------:R-:W3:Y:S04]  /*1b560*/  LDL.LU R146, [R1+0x3f0] ;  /* 0x0003f00001927983 */ /* 0x000ee80000300800 */
[----:B------:R-:W3:Y:S04]  /*1b570*/  LDL.LU R147, [R1+0x3f8] ;  /* 0x0003f80001937983 */ /* 0x000ee80000300800 */
[----:B------:R-:W3:Y:S04]  /*1b580*/  LDL.LU R228, [R1+0x1f0] ;  /* 0x0001f00001e47983 */ /* 0x000ee80000300800 */
[----:B------:R-:W3:Y:S04]  /*1b590*/  LDL.LU R229, [R1+0x1f8] ;  /* 0x0001f80001e57983 */ /* 0x000ee80000300800 */
[----:B------:R-:W1:Y:S01]  /*1b5a0*/  LDS.128 R204, [R251] ;  /* 0x00000000fbcc7984 */ /* 0x000e620000000c00 */
[----:B------:R-:W-:Y:S06]  /*1b5b0*/  BAR.SYNC.DEFER_BLOCKING 0x0 ;  /* 0x0000000000007b1d */ /* 0x000fec0000010000 */
[----:B----4-:R-:W-:Y:S02]  /*1b5c0*/  STSM.16.M88.4 [R0], R140 ;  /* 0x0000008c00007844 */ /* 0x010fe40000000200 */
[----:B------:R-:W-:Y:S06]  /*1b5d0*/  BAR.SYNC.DEFER_BLOCKING 0x0 ;  /* 0x0000000000007b1d */ /* 0x000fec0000010000 */
[----:B------:R-:W4:Y:S02]  /*1b5e0*/  LDS.128 R140, [R251] ;  /* 0x00000000fb8c7984 */ /* 0x000f240000000c00 */
[----:B------:R-:W-:Y:S06]  /*1b5f0*/  BAR.SYNC.DEFER_BLOCKING 0x0 ;  /* 0x0000000000007b1d */ /* 0x000fec0000010000 */
        /* <DEDUP_REMOVED lines=8> */
[----:B------:R-:W-:Y:S02]  /*1b680*/  STSM.16.M88.4 [R0], R224 ;  /* 0x000000e000007844 */ /* 0x000fe40000000200 */
[----:B------:R-:W-:Y:S06]  /*1b690*/  BAR.SYNC.DEFER_BLOCKING 0x0 ;  /* 0x0000000000007b1d */ /* 0x000fec0000010000 */
[----:B------:R-:W3:Y:S02]  /*1b6a0*/  LDS.128 R224, [R251] ;  /* 0x00000000fbe07984 */ /* 0x000ee40000000c00 */
[----:B------:R-:W-:Y:S06]  /*1b6b0*/  BAR.SYNC.DEFER_BLOCKING 0x0 ;  /* 0x0000000000007b1d */ /* 0x000fec0000010000 */
[----:B------:R-:W-:Y:S02]  /*1b6c0*/  STSM.16.M88.4 [R0], R144 ;  /* 0x0000009000007844 */ /* 0x000fe40000000200 */
[----:B------:R-:W-:Y:S06]  /*1b6d0*/  BAR.SYNC.DEFER_BLOCKING 0x0 ;  /* 0x0000000000007b1d */ /* 0x000fec0000010000 */
[----:B------:R-:W3:Y:S02]  /*1b6e0*/  LDS.128 R144, [R251] ;  /* 0x00000000fb907984 */ /* 0x000ee40000000c00 */
[----:B------:R-:W-:Y:S06]  /*1b6f0*/  BAR.SYNC.DEFER_BLOCKING 0x0 ;  /* 0x0000000000007b1d */ /* 0x000fec0000010000 */
[----:B------:R1:W-:Y:S02]  /*1b700*/  STSM.16.M88.4 [R0], R228 ;  /* 0x000000e400007844 */ /* 0x0003e40000000200 */
[----:B------:R-:W-:Y:S06]  /*1b710*/  BAR.SYNC.DEFER_BLOCKING 0x0 ;  /* 0x0000000000007b1d */ /* 0x000fec0000010000 */
[----:B-1----:R-:W4:Y:S04]  /*1b720*/  LDL.LU R228, [R1+0x5f4] ;  /* 0x0005f40001e47983 */ /* 0x002f280000300800 */
[----:B------:R-:W4:Y:S04]  /*1b730*/  LDL.LU R229, [R1+0x5fc] ;  /* 0x0005fc0001e57983 */ /* 0x000f280000300800 */
[----:B------:R-:W4:Y:S04]  /*1b740*/  LDL.LU R230, [R1+0x3f4] ;  /* 0x0003f40001e67983 */ /* 0x000f280000300800 */
[----:B------:R-:W4:Y:S04]  /*1b750*/  LDL.LU R231, [R1+0x3fc] ;  /* 0x0003fc0001e77983 */ /* 0x000f280000300800 */
[----:B------:R-:W1:Y:S01]  /*1b760*/  LDS.128 R232, [R251] ;  /* 0x00000000fbe87984 */ /* 0x000e620000000c00 */
[----:B------:R-:W-:Y:S06]  /*1b770*/  BAR.SYNC.DEFER_BLOCKING 0x0 ;  /* 0x0000000000007b1d */ /* 0x000fec0000010000 */
[----:B----4-:R4:W-:Y:S04]  /*1b780*/  STSM.16.M88.4 [R0], R228 ;  /* 0x000000e400007844 */ /* 0x0109e80000000200 */
[----:B----4-:R-:W4:Y:S04]  /*1b790*/  LDL.LU R228, [R1+0x1f4] ;  /* 0x0001f40001e47983 */ /* 0x010f280000300800 */
[----:B------:R-:W4:Y:S01]  /*1b7a0*/  LDL.LU R229, [R1+0x1fc] ;  /* 0x0001fc0001e57983 */ /* 0x000f220000300800 */
[----:B------:R-:W-:-:S02]  /*1b7b0*/  IMAD.MOV.U32 R230, RZ, RZ, R149 ;  /* 0x000000ffffe67224 */ /* 0x000fc400078e0095 */
[----:B------:R-:W-:Y:S01]  /*1b7c0*/  IMAD.MOV.U32 R231, RZ, RZ, R151 ;  /* 0x000000ffffe77224 */ /* 0x000fe200078e0097 */
[----:B------:R-:W-:Y:S06]  /*1b7d0*/  BAR.SYNC.DEFER_BLOCKING 0x0 ;  /* 0x0000000000007b1d */ /* 0x000fec0000010000 */
[----:B------:R-:W2:Y:S04]  /*1b7e0*/  LDL.LU R239, [R1+0x200] ;  /* 0x0002000001ef7983 */ /* 0x000ea80000300800 */
[----:B------:R-:W3:Y:S04]  /*1b7f0*/  LDL.LU R238, [R1+0x604] ;  /* 0x0006040001ee7983 */ /* 0x000ee80000300800 */
[----:B------:R-:W3:Y:S04]  /*1b800*/  LDL.LU R237, [R1+0x4] ;  /* 0x0000040001ed7983 */ /* 0x000ee80000300800 */
[----:B------:R-:W3:Y:S04]  /*1b810*/  LDL.LU R236, [R1+0x404] ;  /* 0x0004040001ec7983 */ /* 0x000ee80000300800 */
[----:B------:R-:W1:Y:S01]  /*1b820*/  LDS.128 R148, [R251] ;  /* 0x00000000fb947984 */ /* 0x000e620000000c00 */
[----:B------:R-:W-:Y:S06]  /*1b830*/  BAR.SYNC.DEFER_BLOCKING 0x0 ;  /* 0x0000000000007b1d */ /* 0x000fec0000010000 */
[----:B------:R-:W3:Y:S04]  /*1b840*/  LDL.LU R243, [R1+0x204] ;  /* 0x0002040001f37983 */ /* 0x000ee80000300800 */
        /* <DEDUP_REMOVED lines=8> */
[----:B----4-:R4:W-:Y:S04]  /*1b8d0*/  STSM.16.M88.4 [R0], R228 ;  /* 0x000000e400007844 */ /* 0x0109e80000000200 */
[----:B----4-:R-:W4:Y:S01]  /*1b8e0*/  LDL.LU R0, [R1+0x600] ;  /* 0x0006000001007983 */ /* 0x010f220000300800 */
[----:B------:R-:W-:Y:S01]  /*1b8f0*/  BAR.SYNC.DEFER_BLOCKING 0x0 ;  /* 0x0000000000007b1d */ /* 0x000fe20000010000 */
[----:B------:R-:W-:Y:S01]  /*1b900*/  ISETP.GE.AND P1, PT, R3, UR5, PT ;  /* 0x0000000503007c0c */ /* 0x000fe2000bf26270 */
[----:B------:R-:W-:Y:S01]  /*1b910*/  VIADD R3, R7, 0x4 ;  /* 0x0000000407037836 */ /* 0x000fe20000000000 */
[----:B------:R-:W-:-:S02]  /*1b920*/  ISETP.GE.AND P0, PT, R2, UR4, PT ;  /* 0x0000000402007c0c */ /* 0x000fc4000bf06270 */
[----:B------:R-:W-:Y:S01]  /*1b930*/  IADD3 R2, R7, 0x3, RZ ;  /* 0x0000000307027810 */ /* 0x000fe20007ffe0ff */
[----:B------:R-:W-:Y:S01]  /*1b940*/  ULDC UR5, c[0x0][0x22c] ;  /* 0x00008b0000057ab9 */ /* 0x000fe20000000800 */
[----:B------:R-:W-:Y:S01]  /*1b950*/  ULDC UR4, c[0x0][0x22c] ;  /* 0x00008b0000047ab9 */ /* 0x000fe20000000800 */
[----:B------:R-:W-:Y:S01]  /*1b960*/  ISETP.GE.AND P5, PT, R3, UR5, PT ;  /* 0x0000000503007c0c */ /* 0x000fe2000bfa6270 */
[----:B------:R-:W-:Y:S01]  /*1b970*/  IMAD R3, R8, R5, RZ ;  /* 0x0000000508037224 */ /* 0x000fe200078e02ff */
[----:B------:R-:W-:Y:S01]  /*1b980*/  ISETP.GE.AND P3, PT, R2, UR4, PT ;  /* 0x0000000402007c0c */ /* 0x000fe2000bf66270 */
[----:B------:R-:W-:Y:S01]  /*1b990*/  ULDC.64 UR4, c[0x0][0x220] ;  /* 0x0000880000047ab9 */ /* 0x000fe20000000a00 */
[----:B------:R-:W-:Y:S02]  /*1b9a0*/  ISETP.LT.AND P4, PT, R7, UR27, !P4 ;  /* 0x0000001b07007c0c */ /* 0x000fe4000e781270 */
[----:B------:R-:W-:Y:S02]  /*1b9b0*/  LEA R2, P6, R3, UR4, 0x2 ;  /* 0x0000000403027c11 */ /* 0x000fe4000f8c10ff */
[----:B------:R-:W-:Y:S01]  /*1b9c0*/  LEA R5, R5, R3, 0x7 ;  /* 0x0000000305057211 */ /* 0x000fe200078e38ff */
[----:B------:R-:W-:Y:S01]  /*1b9d0*/  IMAD R6, R7, UR28, RZ ;  /* 0x0000001c07067c24 */ /* 0x000fe2000f8e02ff */
[----:B------:R-:W-:-:S02]  /*1b9e0*/  LEA.HI.X.SX32 R3, R3, UR5, 0x2, P6 ;  /* 0x0000000503037c11 */ /* 0x000fc4000b0f16ff */
[----:B------:R-:W-:Y:S01]  /*1b9f0*/  LEA R4, P6, R5, UR4, 0x2 ;  /* 0x0000000405047c11 */ /* 0x000fe2000f8c10ff */
[----:B------:R-:W-:Y:S01]  /*1ba00*/  ULDC UR4, c[0x0][0x22c] ;  /* 0x00008b0000047ab9 */ /* 0x000fe20000000800 */
[----:B------:R-:W-:Y:S01]  /*1ba10*/  ISETP.LT.AND P2, PT, R9, UR22, !P2 ;  /* 0x0000001609007c0c */ /* 0x000fe2000d741270 */
[----:B------:R-:W-:Y:S01]  /*1ba20*/  IMAD.WIDE R248, R6, 0x4, R2 ;  /* 0x0000000406f87825 */ /* 0x000fe200078e0202 */
[----:B------:R-:W-:-:S03]  /*1ba30*/  LEA.HI.X.SX32 R5, R5, UR5, 0x2, P6 ;  /* 0x0000000505057c11 */ /* 0x000fc6000b0f16ff */
[----:B------:R-:W-:-:S04]  /*1ba40*/  IMAD.WIDE R10, R6, 0x4, R4 ;  /* 0x00000004060a7825 */ /* 0x000fc800078e0204 */
[----:B------:R-:W-:-:S04]  /*1ba50*/  VIADD R6, R6, UR28 ;  /* 0x0000001c06067c36 */ /* 0x000fc80008000000 */
[C---:B------:R-:W-:Y:S01]  /*1ba60*/  IMAD.WIDE R228, R6.reuse, 0x4, R4 ;  /* 0x0000000406e47825 */ /* 0x040fe200078e0204 */
[----:B----4-:R4:W-:Y:S04]  /*1ba70*/  @P4 STG.E desc[UR16][R248.64], R0 ;  /* 0x00000000f8004986 */ /* 0x0109e8000c101910 */
[----:B------:R1:W-:Y:S01]  /*1ba80*/  @P2 STG.E desc[UR16][R10.64], R250 ;  /* 0x000000fa0a002986 */ /* 0x0003e2000c101910 */
[----:B----4-:R-:W-:Y:S02]  /*1ba90*/  VIADD R0, R7, 0x5 ;  /* 0x0000000507007836 */ /* 0x010fe40000000000 */
[----:B-1----:R-:W-:-:S03]  /*1baa0*/  IMAD.WIDE R10, R6, 0x4, R2 ;  /* 0x00000004060a7825 */ /* 0x002fc600078e0202 */
[----:B------:R-:W-:Y:S01]  /*1bab0*/  ISETP.GE.AND P2, PT, R0, UR4, PT ;  /* 0x0000000400007c0c */ /* 0x000fe2000bf46270 */
[----:B------:R-:W-:Y:S01]  /*1bac0*/  ULDC UR4, c[0x0][0x22c] ;  /* 0x00008b0000047ab9 */ /* 0x000fe20000000800 */
[----:B------:R-:W-:Y:S02]  /*1bad0*/  VIADD R0, R6, UR28 ;  /* 0x0000001c06007c36 */ /* 0x000fe40008000000 */
[----:B------:R-:W4:Y:S01]  /*1bae0*/  LDL.LU R6, [R1+0x400] ;  /* 0x0004000001067983 */ /* 0x000f220000300800 */
[C---:B------:R-:W-:Y:S02]  /*1baf0*/  ISETP.LT.AND P4, PT, R8.reuse, UR24, !P0 ;  /* 0x0000001808007c0c */ /* 0x040fe4000c781270 */
[C---:B------:R-:W-:Y:S02]  /*1bb00*/  ISETP.LT.AND P0, PT, R9.reuse, UR18, !P0 ;  /* 0x0000001209007c0c */ /* 0x040fe4000c701270 */
[----:B------:R-:W-:Y:S01]  /*1bb10*/  ISETP.LT.AND P6, PT, R8, UR20, !P1 ;  /* 0x0000001408007c0c */ /* 0x000fe2000cfc1270 */
[----:B------:R-:W-:Y:S01]  /*1bb20*/  IMAD.WIDE R230, R0, 0x4, R2 ;  /* 0x0000000400e67825 */ /* 0x000fe200078e0202 */
[----:B------:R-:W-:Y:S01]  /*1bb30*/  ISETP.LT.AND P1, PT, R9, UR12, !P1 ;  /* 0x0000000c09007c0c */ /* 0x000fe2000cf21270 */
[----:B------:R-:W-:Y:S01]  /*1bb40*/  ULDC UR12, c[0x0][0x228] ;  /* 0x00008a00000c7ab9 */ /* 0x000fe20000000800 */
[----:B------:R-:W-:Y:S01]  /*1bb50*/  ULDC UR18, c[0x0][0x228] ;  /* 0x00008a0000127ab9 */ /* 0x000fe20000000800 */
[----:B------:R-:W-:-:S02]  /*1bb60*/  VIADD R250, R7, 0x6 ;  /* 0x0000000607fa7836 */ /* 0x000fc40000000000 */
[----:B------:R-:W-:Y:S02]  /*1bb70*/  IMAD.WIDE R248, R0, 0x4, R4 ;  /* 0x0000000400f87825 */ /* 0x000fe400078e0204 */
[----:B----4-:R1:W-:Y:S01]  /*1bb80*/  @P4 STG.E desc[UR16][R10.64], R6 ;  /* 0x000000060a004986 */ /* 0x0103e2000c101910 */
[----:B------:R-:W-:Y:S01]  /*1bb90*/  ISETP.GE.AND P4, PT, R250, UR4, PT ;  /* 0x00000004fa007c0c */ /* 0x000fe2000bf86270 */
[----:B------:R-:W-:Y:S02]  /*1bba0*/  ULDC.64 UR4, c[0x0][0x228] ;  /* 0x00008a0000047ab9 */ /* 0x000fe40000000a00 */
[----:B--2---:R2:W-:Y:S04]  /*1bbb0*/  @P0 STG.E desc[UR16][R228.64], R239 ;  /* 0x000000efe4000986 */ /* 0x0045e8000c101910 */
[----:B---3--:R3:W-:Y:S01]  /*1bbc0*/  @P6 STG.E desc[UR16][R230.64], R238 ;  /* 0x000000eee6006986 */ /* 0x0087e2000c101910 */
[----:B------:R-:W-:Y:S01]  /*1bbd0*/  ISETP.LT.AND P6, PT, R8, UR4, !P5 ;  /* 0x0000000408007c0c */ /* 0x000fe2000efc1270 */
[----:B------:R-:W-:-:S02]  /*1bbe0*/  ULDC UR4, c[0x0][0x22c] ;  /* 0x00008b0000047ab9 */ /* 0x000fc40000000800 */
[----:B------:R4:W-:Y:S01]  /*1bbf0*/  @P1 STG.E desc[UR16][R248.64], R237 ;  /* 0x000000edf8001986 */ /* 0x0009e2000c101910 */
[----:B------:R-:W-:Y:S01]  /*1bc00*/  ISETP.LT.AND P1, PT, R8, UR14, !P3 ;  /* 0x0000000e08007c0c */ /* 0x000fe2000df21270 */
[----:B-1----:R-:W-:Y:S01]  /*1bc10*/  VIADD R10, R7, 0x7 ;  /* 0x00000007070a7836 */ /* 0x002fe20000000000 */
[C---:B------:R-:W-:Y:S01]  /*1bc20*/  ISETP.LT.AND P3, PT, R9.reuse, UR10, !P3 ;  /* 0x0000000a09007c0c */ /* 0x040fe2000df61270 */
[----:B------:R-:W-:Y:S01]  /*1bc30*/  VIADD R6, R0, UR28 ;  /* 0x0000001c00067c36 */ /* 0x000fe20008000000 */
[----:B------:R-:W-:Y:S01]  /*1bc40*/  ISETP.LT.AND P5, PT, R9, UR8, !P5 ;  /* 0x0000000809007c0c */ /* 0x000fe2000efa1270 */
[----:B------:R-:W-:Y:S01]  /*1bc50*/  ULDC UR8, c[0x0][0x228] ;  /* 0x00008a0000087ab9 */ /* 0x000fe20000000800 */
[----:B------:R-:W-:Y:S01]  /*1bc60*/  ISETP.GE.AND P0, PT, R10, UR6, PT ;  /* 0x000000060a007c0c */ /* 0x000fe2000bf06270 */
[C---:B------:R-:W-:Y:S01]  /*1bc70*/  VIADD R0, R6.reuse, UR28 ;  /* 0x0000001c06007c36 */ /* 0x040fe20008000000 */
[----:B------:R-:W-:Y:S01]  /*1bc80*/  ULDC.64 UR6, c[0x0][0x228] ;  /* 0x00008a0000067ab9 */ /* 0x000fe20000000a00 */
[C---:B------:R-:W-:Y:S01]  /*1bc90*/  IMAD.WIDE R10, R6.reuse, 0x4, R2 ;  /* 0x00000004060a7825 */ /* 0x040fe200078e0202 */
[----:B------:R-:W-:Y:S01]  /*1bca0*/  IADD3 R250, R7, 0x8, RZ ;  /* 0x0000000807fa7810 */ /* 0x000fe20007ffe0ff */
[----:B------:R-:W-:Y:S01]  /*1bcb0*/  ULDC UR10, c[0x0][0x228] ;  /* 0x00008a00000a7ab9 */ /* 0x000fe20000000800 */
[----:B------:R-:W-:Y:S01]  /*1bcc0*/  ULDC UR14, c[0x0][0x228] ;  /* 0x00008a00000e7ab9 */ /* 0x000fe20000000800 */
[----:B--2---:R-:W-:Y:S01]  /*1bcd0*/  IMAD.WIDE R228, R6, 0x4, R4 ;  /* 0x0000000406e47825 */ /* 0x004fe200078e0204 */
[----:B------:R1:W-:Y:S03]  /*1bce0*/  @P1 STG.E desc[UR16][R10.64], R236 ;  /* 0x000000ec0a001986 */ /* 0x0003e6000c101910 */
[C---:B---3--:R-:W-:Y:S01]  /*1bcf0*/  IMAD.WIDE R230, R0.reuse, 0x4, R2 ;  /* 0x0000000400e67825 */ /* 0x048fe200078e0202 */
[----:B------:R2:W-:Y:S03]  /*1bd00*/  @P3 STG.E desc[UR16][R228.64], R243 ;  /* 0x000000f3e4003986 */ /* 0x0005e6000c101910 */
[----:B----4-:R-:W-:Y:S01]  /*1bd10*/  IMAD.WIDE R248, R0, 0x4, R4 ;  /* 0x0000000400f87825 */ /* 0x010fe200078e0204 */
[----:B------:R3:W-:Y:S01]  /*1bd20*/  @P6 STG.E desc[UR16][R230.64], R242 ;  /* 0x000000f2e6006986 */ /* 0x0007e2000c101910 */
[----:B------:R-:W-:Y:S01]  /*1bd30*/  ISETP.LT.AND P6, PT, R8, UR26, !P4 ;  /* 0x0000001a08007c0c */ /* 0x000fe2000e7c1270 */
[----:B------:R-:W-:-:S02]  /*1bd40*/  ULDC.64 UR26, c[0x0][0x228] ;  /* 0x00008a00001a7ab9 */ /* 0x000fc40000000a00 */
        /* <DEDUP_REMOVED lines=8> */
[----:B------:R-:W-:Y:S01]  /*1bdd0*/  ULDC UR4, c[0x0][0x22c] ;  /* 0x00008b0000047ab9 */ /* 0x000fe20000000800 */
[----:B------:R-:W-:Y:S01]  /*1bde0*/  VIADD R0, R6, UR28 ;  /* 0x0000001c06007c36 */ /* 0x000fe20008000000 */
[----:B------:R-:W-:Y:S01]  /*1bdf0*/  ISETP.GE.AND P3, PT, R10, UR4, PT ;  /* 0x000000040a007c0c */ /* 0x000fe2000bf66270 */
[----:B------:R-:W-:Y:S01]  /*1be00*/  IMAD.WIDE R10, R6, 0x4, R2 ;  /* 0x00000004060a7825 */ /* 0x000fe200078e0202 */
[----:B------:R-:W-:Y:S01]  /*1be10*/  ULDC UR4, c[0x0][0x22c] ;  /* 0x00008b0000047ab9 */ /* 0x000fe20000000800 */
[----:B------:R-:W-:-:S02]  /*1be20*/  ULDC UR8, c[0x0][0x228] ;  /* 0x00008a0000087ab9 */ /* 0x000fc40000000800 */
[----:B--2---:R-:W-:Y:S01]  /*1be30*/  IMAD.WIDE R228, R6, 0x4, R4 ;  /* 0x0000000406e47825 */ /* 0x004fe200078e0204 */
[----:B------:R1:W-:Y:S03]  /*1be40*/  @P5 STG.E desc[UR16][R10.64], R240 ;  /* 0x000000f00a005986 */ /* 0x0003e6000c101910 */
[C---:B---3--:R-:W-:Y:S01]  /*1be50*/  IMAD.WIDE R230, R0.reuse, 0x4, R2 ;  /* 0x0000000400e67825 */ /* 0x048fe200078e0202 */
[----:B------:R2:W-:Y:S03]  /*1be60*/  @P2 STG.E desc[UR16][R228.64], R247 ;  /* 0x000000f7e4002986 */ /* 0x0005e6000c101910 */
[----:B----4-:R-:W-:Y:S01]  /*1be70*/  IMAD.WIDE R248, R0, 0x4, R4 ;  /* 0x0000000400f87825 */ /* 0x010fe200078e0204 */
[----:B------:R3:W-:Y:S03]  /*1be80*/  @P6 STG.E desc[UR16][R230.64], R246 ;  /* 0x000000f6e6006986 */ /* 0x0007e6000c101910 */
[C---:B------:R-:W-:Y:S01]  /*1be90*/  VIADD R250, R7.reuse, 0xa ;  /* 0x0000000a07fa7836 */ /* 0x040fe20000000000 */
[----:B------:R-:W-:Y:S01]  /*1bea0*/  @P4 STG.E desc[UR16][R248.64], R245 ;  /* 0x000000f5f8004986 */ /* 0x000fe2000c101910 */
[----:B------:R-:W-:Y:S01]  /*1beb0*/  ISETP.LT.AND P4, PT, R8, UR6, !P0 ;  /* 0x0000000608007c0c */ /* 0x000fe2000c781270 */
[----:B-1----:R-:W-:-:S02]  /*1bec0*/  VIADD R10, R7, 0xb ;  /* 0x0000000b070a7836 */ /* 0x002fc40000000000 */
[----:B------:R-:W-:Y:S01]  /*1bed0*/  ISETP.GE.AND P5, PT, R250, UR4, PT ;  /* 0x00000004fa007c0c */ /* 0x000fe2000bfa6270 */
[----:B------:R-:W-:Y:S01]  /*1bee0*/  VIADD R6, R0, UR28 ;  /* 0x0000001c00067c36 */ /* 0x000fe20008000000 */
[----:B------:R-:W-:Y:S01]  /*1bef0*/  ULDC UR4, c[0x0][0x22c] ;  /* 0x00008b0000047ab9 */ /* 0x000fe20000000800 */
[----:B------:R-:W-:Y:S01]  /*1bf00*/  ISETP.LT.AND P6, PT, R8, UR10, !P1 ;  /* 0x0000000a08007c0c */ /* 0x000fe2000cfc1270 */
[----:B------:R-:W-:Y:S01]  /*1bf10*/  ULDC UR6, c[0x0][0x228] ;  /* 0x00008a0000067ab9 */ /* 0x000fe20000000800 */
[----:B------:R-:W-:Y:S01]  /*1bf20*/  ISETP.GE.AND P2, PT, R10, UR4, PT ;  /* 0x000000040a007c0c */ /* 0x000fe2000bf46270 */
[----:B------:R-:W-:-:S04]  /*1bf30*/  IMAD.WIDE R10, R6, 0x4, R2 ;  /* 0x00000004060a7825 */ /* 0x000fc800078e0202 */
[C---:B------:R-:W-:Y:S01]  /*1bf40*/  VIADD R0, R6.reuse, UR28 ;  /* 0x0000001c06007c36 */ /* 0x040fe20008000000 */
[----:B------:R1:W-:Y:S01]  /*1bf50*/  @P4 STG.E desc[UR16][R10.64], R244 ;  /* 0x000000f40a004986 */ /* 0x0003e2000c101910 */
[----:B--2---:R-:W-:Y:S01]  /*1bf60*/  IMAD.WIDE R228, R6, 0x4, R4 ;  /* 0x0000000406e47825 */ /* 0x004fe200078e0204 */
[C---:B------:R-:W-:Y:S01]  /*1bf70*/  ISETP.LT.AND P0, PT, R9.reuse, UR8, !P0 ;  /* 0x0000000809007c0c */ /* 0x040fe2000c701270 */
[----:B------:R-:W-:Y:S01]  /*1bf80*/  ULDC UR4, c[0x0][0x22c] ;  /* 0x00008b0000047ab9 */ /* 0x000fe20000000800 */
[----:B------:R-:W2:Y:S01]  /*1bf90*/  LDL.LU R6, [R1+0x10] ;  /* 0x0000100001067983 */ /* 0x000ea20000300800 */
[----:B------:R-:W-:Y:S01]  /*1bfa0*/  ISETP.LT.AND P1, PT, R9, UR12, !P1 ;  /* 0x0000000c09007c0c */ /* 0x000fe2000cf21270 */
[C---:B---3--:R-:W-:Y:S01]  /*1bfb0*/  IMAD.WIDE R230, R0.reuse, 0x4, R2 ;  /* 0x0000000400e67825 */ /* 0x048fe200078e0202 */
[----:B------:R-:W-:Y:S01]  /*1bfc0*/  ULDC UR8, c[0x0][0x228] ;  /* 0x00008a0000087ab9 */ /* 0x000fe20000000800 */
[----:B------:R-:W-:Y:S01]  /*1bfd0*/  ULDC UR10, c[0x0][0x228] ;  /* 0x00008a00000a7ab9 */ /* 0x000fe20000000800 */
[----:B------:R-:W-:Y:S01]  /*1bfe0*/  ULDC UR12, c[0x0][0x228] ;  /* 0x00008a00000c7ab9 */ /* 0x000fe20000000800 */
[----:B-1----:R-:W3:Y:S01]  /*1bff0*/  LDL.LU R11, [R1+0x610] ;  /* 0x00061000010b7983 */ /* 0x002ee20000300800 */
[----:B------:R-:W-:-:S03]  /*1c000*/  IMAD.WIDE R248, R0, 0x4, R4 ;  /* 0x0000000400f87825 */ /* 0x000fc600078e0204 */
[----:B------:R-:W4:Y:S01]  /*1c010*/  LDL.LU R239, [R1+0x210] ;  /* 0x0002100001ef7983 */ /* 0x000f220000300800 */
[----:B------:R-:W-:-:S03]  /*1c020*/  VIADD R250, R7, 0xc ;  /* 0x0000000c07fa7836 */ /* 0x000fc60000000000 */
[----:B------:R-:W4:Y:S04]  /*1c030*/  LDL.LU R238, [R1+0x614] ;  /* 0x0006140001ee7983 */ /* 0x000f280000300800 */
[----:B------:R-:W4:Y:S01]  /*1c040*/  LDL.LU R237, [R1+0x14] ;  /* 0x0000140001ed7983 */ /* 0x000f220000300800 */
[----:B------:R-:W-:-:S03]  /*1c050*/  VIADD R10, R7, 0xd ;  /* 0x0000000d070a7836 */ /* 0x000fc60000000000 */
[----:B------:R-:W4:Y:S04]  /*1c060*/  LDL.LU R236, [R1+0x414] ;  /* 0x0004140001ec7983 */ /* 0x000f280000300800 */
[----:B------:R-:W-:Y:S04]  /*1c070*/  @P0 STG.E desc[UR16][R228.64], R252 ;  /* 0x000000fce4000986 */ /* 0x000fe8000c101910 */
[----:B------:R-:W4:Y:S01]  /*1c080*/  LDL.LU R243, [R1+0x214] ;  /* 0x0002140001f37983 */ /* 0x000f220000300800 */
[----:B------:R-:W-:Y:S01]  /*1c090*/  ISETP.GE.AND P4, PT, R250, UR4, PT ;  /* 0x00000004fa007c0c */ /* 0x000fe2000bf86270 */
[----:B------:R-:W-:-:S02]  /*1c0a0*/  ULDC UR4, c[0x0][0x22c] ;  /* 0x00008b0000047ab9 */ /* 0x000fc40000000800 */
[----:B------:R-:W4:Y:S04]  /*1c0b0*/  LDL.LU R242, [R1+0x618] ;  /* 0x0006180001f27983 */ /* 0x000f280000300800 */
[----:B------:R-:W4:Y:S04]  /*1c0c0*/  LDL.LU R241, [R1+0x18] ;  /* 0x0000180001f17983 */ /* 0x000f280000300800 */
[----:B------:R-:W4:Y:S01]  /*1c0d0*/  LDL.LU R240, [R1+0x418] ;  /* 0x0004180001f07983 */ /* 0x000f220000300800 */
[----:B------:R-:W-:-:S03]  /*1c0e0*/  ISETP.GE.AND P0, PT, R10, UR4, PT ;  /* 0x000000040a007c0c */ /* 0x000fc6000bf06270 */
[----:B---3--:R-:W-:Y:S01]  /*1c0f0*/  @P6 STG.E desc[UR16][R230.64], R11 ;  /* 0x0000000be6006986 */ /* 0x008fe2000c101910 */
[----:B------:R-:W-:Y:S01]  /*1c100*/  VIADD R250, R7, 0xe ;  /* 0x0000000e07fa7836 */ /* 0x000fe20000000000 */
[----:B------:R-:W-:Y:S02]  /*1c110*/  ULDC UR4, c[0x0][0x22c] ;  /* 0x00008b0000047ab9 */ /* 0x000fe40000000800 */
[----:B--2---:R1:W-:Y:S04]  /*1c120*/  @P1 STG.E desc[UR16][R248.64], R6 ;  /* 0x00000006f8001986 */ /* 0x0043e8000c101910 */
[----:B------:R-:W2:Y:S04]  /*1c130*/  LDL.LU R247, [R1+0x218] ;  /* 0x0002180001f77983 */ /* 0x000ea80000300800 */
[----:B------:R-:W3:Y:S01]  /*1c140*/  LDL.LU R246, [R1+0x61c] ;  /* 0x00061c0001f67983 */ /* 0x000ee20000300800 */
[----:B-1----:R-:W-:-:S03]  /*1c150*/  IADD3 R6, R0, UR28, RZ ;  /* 0x0000001c00067c10 */ /* 0x002fc6000fffe0ff */
[----:B------:R-:W3:Y:S04]  /*1c160*/  LDL.LU R245, [R1+0x1c] ;  /* 0x00001c0001f57983 */ /* 0x000ee80000300800 */
[----:B------:R-:W3:Y:S01]  /*1c170*/  LDL.LU R244, [R1+0x41c] ;  /* 0x00041c0001f47983 */ /* 0x000ee20000300800 */
[C---:B------:R-:W-:Y:S02]  /*1c180*/  VIADD R0, R6.reuse, UR28 ;  /* 0x0000001c06007c36 */ /* 0x040fe40008000000 */
[C---:B------:R-:W-:Y:S01]  /*1c190*/  IMAD.WIDE R10, R6.reuse, 0x4, R2 ;  /* 0x00000004060a7825 */ /* 0x040fe200078e0202 */
[----:B------:R-:W3:Y:S03]  /*1c1a0*/  LDL.LU R252, [R1+0x21c] ;  /* 0x00021c0001fc7983 */ /* 0x000ee60000300800 */
[----:B------:R-:W-:-:S02]  /*1c1b0*/  IMAD.WIDE R228, R6, 0x4, R4 ;  /* 0x0000000406e47825 */ /* 0x000fc400078e0204 */
[----:B------:R-:W4:Y:S01]  /*1c1c0*/  LDL.LU R6, [R1+0x410] ;  /* 0x0004100001067983 */ /* 0x000f220000300800 */
[C---:B------:R-:W-:Y:S02]  /*1c1d0*/  ISETP.LT.AND P1, PT, R8.reuse, UR6, !P3 ;  /* 0x0000000608007c0c */ /* 0x040fe4000df21270 */
[----:B------:R-:W-:Y:S01]  /*1c1e0*/  ISETP.LT.AND P6, PT, R8, UR10, !P5 ;  /* 0x0000000a08007c0c */ /* 0x000fe2000efc1270 */
[C---:B------:R-:W-:Y:S01]  /*1c1f0*/  IMAD.WIDE R230, R0.reuse, 0x4, R2 ;  /* 0x0000000400e67825 */ /* 0x040fe200078e0202 */
[C---:B------:R-:W-:Y:S01]  /*1c200*/  ISETP.LT.AND P3, PT, R9.reuse, UR8, !P3 ;  /* 0x0000000809007c0c */ /* 0x040fe2000df61270 */
[----:B------:R-:W-:Y:S01]  /*1c210*/  ULDC UR6, c[0x0][0x228] ;  /* 0x00008a0000067ab9 */ /* 0x000fe20000000800 */
[----:B------:R-:W-:Y:S01]  /*1c220*/  ISETP.LT.AND P5, PT, R9, UR12, !P5 ;  /* 0x0000000c09007c0c */ /* 0x000fe2000efa1270 */
[----:B------:R-:W-:Y:S01]  /*1c230*/  IMAD.WIDE R248, R0, 0x4, R4 ;  /* 0x0000000400f87825 */ /* 0x000fe200078e0204 */
[----:B------:R-:W-:Y:S01]  /*1c240*/  ULDC UR8, c[0x0][0x228] ;  /* 0x00008a0000087ab9 */ /* 0x000fe20000000800 */
[----:B------:R-:W-:Y:S01]  /*1c250*/  ULDC UR10, c[0x0][0x228] ;  /* 0x00008a00000a7ab9 */ /* 0x000fe20000000800 */
[----:B------:R-:W-:-:S03]  /*1c260*/  ULDC UR12, c[0x0][0x228] ;  /* 0x00008a00000c7ab9 */ /* 0x000fc60000000800 */
[----:B----4-:R1:W-:Y:S04]  /*1c270*/  @P1 STG.E desc[UR16][R10.64], R6 ;  /* 0x000000060a001986 */ /* 0x0103e8000c101910 */
[----:B------:R4:W-:Y:S04]  /*1c280*/  @P3 STG.E desc[UR16][R228.64], R239 ;  /* 0x000000efe4003986 */ /* 0x0009e8000c101910 */
[----:B------:R2:W-:Y:S01]  /*1c290*/  @P6 STG.E desc[UR16][R230.64], R238 ;  /* 0x000000eee6006986 */ /* 0x0005e2000c101910 */
        /* <DEDUP_REMOVED lines=13> */
[C---:B------:R-:W-:Y:S01]  /*1c370*/  IMAD.WIDE R10, R6.reuse, 0x4, R2 ;  /* 0x00000004060a7825 */ /* 0x040fe200078e0202 */
[----:B------:R-:W-:Y:S01]  /*1c380*/  ULDC UR8, c[0x0][0x228] ;  /* 0x00008a0000087ab9 */ /* 0x000fe20000000800 */
[----:B------:R-:W-:Y:S01]  /*1c390*/  ULDC UR12, c[0x0][0x228] ;  /* 0x00008a00000c7ab9 */ /* 0x000fe20000000800 */
[----:B------:R-:W-:Y:S01]  /*1c3a0*/  ULDC UR4, c[0x0][0x22c] ;  /* 0x00008b0000047ab9 */ /* 0x000fe20000000800 */
[----:B----4-:R-:W-:Y:S01]  /*1c3b0*/  IMAD.WIDE R228, R6, 0x4, R4 ;  /* 0x0000000406e47825 */ /* 0x010fe200078e0204 */
[----:B------:R1:W-:Y:S03]  /*1c3c0*/  @P5 STG.E desc[UR16][R10.64], R236 ;  /* 0x000000ec0a005986 */ /* 0x0003e6000c101910 */
[C---:B--2---:R-:W-:Y:S01]  /*1c3d0*/  IMAD.WIDE R230, R0.reuse, 0x4, R2 ;  /* 0x0000000400e67825 */ /* 0x044fe200078e0202 */
[----:B------:R2:W-:Y:S03]  /*1c3e0*/  @P2 STG.E desc[UR16][R228.64], R243 ;  /* 0x000000f3e4002986 */ /* 0x0005e6000c101910 */
[----:B---3--:R-:W-:Y:S01]  /*1c3f0*/  IMAD.WIDE R248, R0, 0x4, R4 ;  /* 0x0000000400f87825 */ /* 0x008fe200078e0204 */
[----:B------:R3:W-:Y:S03]  /*1c400*/  @P6 STG.E desc[UR16][R230.64], R242 ;  /* 0x000000f2e6006986 */ /* 0x0007e6000c101910 */
[C---:B------:R-:W-:Y:S01]  /*1c410*/  VIADD R250, R7.reuse, 0x10 ;  /* 0x0000001007fa7836 */ /* 0x040fe20000000000 */
[----:B------:R4:W-:Y:S01]  /*1c420*/  @P4 STG.E desc[UR16][R248.64], R241 ;  /* 0x000000f1f8004986 */ /* 0x0009e2000c101910 */
[----:B------:R-:W-:Y:S01]  /*1c430*/  ISETP.LT.AND P4, PT, R8, UR6, !P0 ;  /* 0x0000000608007c0c */ /* 0x000fe2000c781270 */
[----:B-1----:R-:W-:Y:S01]  /*1c440*/  VIADD R10, R7, 0x11 ;  /* 0x00000011070a7836 */ /* 0x002fe20000000000 */
[C---:B------:R-:W-:Y:S01]  /*1c450*/  ISETP.LT.AND P0, PT, R9.reuse, UR8, !P0 ;  /* 0x0000000809007c0c */ /* 0x040fe2000c701270 */
[----:B------:R-:W-:Y:S01]  /*1c460*/  VIADD R6, R0, UR28 ;  /* 0x0000001c00067c36 */ /* 0x000fe20008000000 */
[----:B------:R-:W-:Y:S01]  /*1c470*/  ISETP.LT.AND P6, PT, R8, UR10, !P1 ;  /* 0x0000000a08007c0c */ /* 0x000fe2000cfc1270 */
[----:B------:R-:W-:Y:S01]  /*1c480*/  ULDC UR6, c[0x0][0x228] ;  /* 0x00008a0000067ab9 */ /* 0x000fe20000000800 */
[----:B------:R-:W-:-:S02]  /*1c490*/  ISETP.LT.AND P1, PT, R9, UR12, !P1 ;  /* 0x0000000c09007c0c */ /* 0x000fc4000cf21270 */
[----:B------:R-:W-:Y:S01]  /*1c4a0*/  ISETP.GE.AND P5, PT, R250, UR4, PT ;  /* 0x00000004fa007c0c */ /* 0x000fe2000bfa6270 */
[----:B------:R-:W-:Y:S01]  /*1c4b0*/  ULDC UR4, c[0x0][0x22c] ;  /* 0x00008b0000047ab9 */ /* 0x000fe20000000800 */
[----:B------:R-:W-:Y:S01]  /*1c4c0*/  VIADD R0, R6, UR28 ;  /* 0x0000001c06007c36 */ /* 0x000fe20008000000 */
[----:B------:R-:W-:Y:S01]  /*1c4d0*/  ISETP.GE.AND P2, PT, R10, UR4, PT ;  /* 0x000000040a007c0c */ /* 0x000fe2000bf46270 */
[----:B------:R-:W-:Y:S01]  /*1c4e0*/  IMAD.WIDE R10, R6, 0x4, R2 ;  /* 0x00000004060a7825 */ /* 0x000fe200078e0202 */
[----:B------:R-:W-:-:S03]  /*1c4f0*/  ULDC UR8, c[0x0][0x228] ;  /* 0x00008a0000087ab9 */ /* 0x000fc60000000800 */
[----:B--2---:R-:W-:Y:S01]  /*1c500*/  IMAD.WIDE R228, R6, 0x4, R4 ;  /* 0x0000000406e47825 */ /* 0x004fe200078e0204 */
[----:B------:R1:W-:Y:S01]  /*1c510*/  @P4 STG.E desc[UR16][R10.64], R240 ;  /* 0x000000f00a004986 */ /* 0x0003e2000c101910 */
[C---:B------:R-:W-:Y:S01]  /*1c520*/  IADD3 R250, R7.reuse, 0x12, RZ ;  /* 0x0000001207fa7810 */ /* 0x040fe20007ffe0ff */
[----:B------:R-:W-:Y:S01]  /*1c530*/  ULDC UR4, c[0x0][0x22c] ;  /* 0x00008b0000047ab9 */ /* 0x000fe20000000800 */
[C---:B---3--:R-:W-:Y:S01]  /*1c540*/  IMAD.WIDE R230, R0.reuse, 0x4, R2 ;  /* 0x0000000400e67825 */ /* 0x048fe200078e0202 */
[----:B------:R2:W-:Y:S01]  /*1c550*/  @P0 STG.E desc[UR16][R228.64], R247 ;  /* 0x000000f7e4000986 */ /* 0x0005e2000c101910 */
[----:B------:R-:W-:Y:S01]  /*1c560*/  ULDC UR10, c[0x0][0x228] ;  /* 0x00008a00000a7ab9 */ /* 0x000fe20000000800 */
[----:B------:R-:W-:Y:S01]  /*1c570*/  ULDC UR12, c[0x0][0x228] ;  /* 0x00008a00000c7ab9 */ /* 0x000fe20000000800 */
[----:B----4-:R-:W-:Y:S01]  /*1c580*/  IMAD.WIDE R248, R0, 0x4, R4 ;  /* 0x0000000400f87825 */ /* 0x010fe200078e0204 */
[----:B------:R3:W-:Y:S04]  /*1c590*/  @P6 STG.E desc[UR16][R230.64], R246 ;  /* 0x000000f6e6006986 */ /* 0x0007e8000c101910 */
[----:B------:R-:W-:Y:S01]  /*1c5a0*/  @P1 STG.E desc[UR16][R248.64], R245 ;  /* 0x000000f5f8001986 */ /* 0x000fe2000c101910 */
[----:B------:R-:W-:Y:S01]  /*1c5b0*/  ISETP.LT.AND P1, PT, R8, UR6, !P3 ;  /* 0x0000000608007c0c */ /* 0x000fe2000df21270 */
[----:B-1----:R-:W-:Y:S01]  /*1c5c0*/  VIADD R10, R7, 0x13 ;  /* 0x00000013070a7836 */ /* 0x002fe20000000000 */
        /* <DEDUP_REMOVED lines=14> */
[----:B------:R-:W-:Y:S01]  /*1c6b0*/  VIADD R250, R7, 0x14 ;  /* 0x0000001407fa7836 */ /* 0x000fe20000000000 */
[----:B------:R-:W-:Y:S01]  /*1c6c0*/  ULDC UR8, c[0x0][0x22c] ;  /* 0x00008b0000087ab9 */ /* 0x000fe20000000800 */
[C---:B---3--:R-:W-:Y:S01]  /*1c6d0*/  IMAD.WIDE R230, R0.reuse, 0x4, R2 ;  /* 0x0000000400e67825 */ /* 0x048fe200078e0202 */
[----:B------:R-:W-:Y:S01]  /*1c6e0*/  ULDC UR10, c[0x0][0x228] ;  /* 0x00008a00000a7ab9 */ /* 0x000fe20000000800 */
[----:B------:R-:W-:Y:S01]  /*1c6f0*/  ULDC UR12, c[0x0][0x228] ;  /* 0x00008a00000c7ab9 */ /* 0x000fe20000000800 */
[----:B-1----:R-:W3:Y:S01]  /*1c700*/  LDL.LU R11, [R1+0x620] ;  /* 0x00062000010b7983 */ /* 0x002ee20000300800 */
[----:B------:R-:W-:-:S03]  /*1c710*/  IMAD.WIDE R248, R0, 0x4, R4 ;  /* 0x0000000400f87825 */ /* 0x000fc600078e0204 */
[----:B------:R-:W4:Y:S01]  /*1c720*/  LDL.LU R239, [R1+0x220] ;  /* 0x0002200001ef7983 */ /* 0x000f220000300800 */
[----:B------:R-:W-:Y:S01]  /*1c730*/  ISETP.GE.AND P1, PT, R250, UR4, PT ;  /* 0x00000004fa007c0c */ /* 0x000fe2000bf26270 */
[----:B------:R-:W-:Y:S02]  /*1c740*/  ULDC UR4, c[0x0][0x248] ;  /* 0x0000920000047ab9 */ /* 0x000fe40000000800 */
[----:B------:R-:W4:Y:S04]  /*1c750*/  LDL.LU R238, [R1+0x624] ;  /* 0x0006240001ee7983 */ /* 0x000f280000300800 */
[----:B------:R-:W4:Y:S01]  /*1c760*/  LDL.LU R237, [R1+0x24] ;  /* 0x0000240001ed7983 */ /* 0x000f220000300800 */
[----:B------:R-:W-:-:S03]  /*1c770*/  VIADD R10, R7, 0x15 ;  /* 0x00000015070a7836 */ /* 0x000fc60000000000 */
[----:B------:R-:W4:Y:S04]  /*1c780*/  LDL.LU R236, [R1+0x424] ;  /* 0x0004240001ec7983 */ /* 0x000f280000300800 */
[----:B------:R1:W-:Y:S04]  /*1c790*/  @P3 STG.E desc[UR16][R228.64], R252 ;  /* 0x000000fce4003986 */ /* 0x0003e8000c101910 */
[----:B------:R-:W4:Y:S04]  /*1c7a0*/  LDL.LU R243, [R1+0x224] ;  /* 0x0002240001f37983 */ /* 0x000f280000300800 */
[----:B------:R-:W4:Y:S04]  /*1c7b0*/  LDL.LU R242, [R1+0x628] ;  /* 0x0006280001f27983 */ /* 0x000f280000300800 */
[----:B------:R-:W4:Y:S04]  /*1c7c0*/  LDL.LU R241, [R1+0x28] ;  /* 0x0000280001f17983 */ /* 0x000f280000300800 */
[----:B------:R-:W4:Y:S01]  /*1c7d0*/  LDL.LU R240, [R1+0x428] ;  /* 0x0004280001f07983 */ /* 0x000f220000300800 */
[----:B------:R-:W-:Y:S01]  /*1c7e0*/  ISETP.GE.AND P3, PT, R10, UR8, PT ;  /* 0x000000080a007c0c */ /* 0x000fe2000bf66270 */
[----:B------:R-:W-:Y:S01]  /*1c7f0*/  VIADD R250, R7, 0x16 ;  /* 0x0000001607fa7836 */ /* 0x000fe20000000000 */
[----:B------:R-:W-:Y:S01]  /*1c800*/  ULDC UR8, c[0x0][0x22c] ;  /* 0x00008b0000087ab9 */ /* 0x000fe20000000800 */
[----:B------:R-:W4:Y:S04]  /*1c810*/  LDL.LU R247, [R1+0x228] ;  /* 0x0002280001f77983 */ /* 0x000f280000300800 */
[----:B------:R-:W4:Y:S04]  /*1c820*/  LDL.LU R246, [R1+0x62c] ;  /* 0x00062c0001f67983 */ /* 0x000f280000300800 */
[----:B------:R-:W4:Y:S04]  /*1c830*/  LDL.LU R245, [R1+0x2c] ;  /* 0x00002c0001f57983 */ /* 0x000f280000300800 */
[----:B------:R-:W4:Y:S04]  /*1c840*/  LDL.LU R244, [R1+0x42c] ;  /* 0x00042c0001f47983 */ /* 0x000f280000300800 */
[----:B-1----:R-:W4:Y:S04]  /*1c850*/  LDL.LU R252, [R1+0x22c] ;  /* 0x00022c0001fc7983 */ /* 0x002f280000300800 */
[----:B---3--:R-:W-:Y:S04]  /*1c860*/  @P6 STG.E desc[UR16][R230.64], R11 ;  /* 0x0000000be6006986 */ /* 0x008fe8000c101910 */
[----:B--2---:R1:W-:Y:S02]  /*1c870*/  @P5 STG.E desc[UR16][R248.64], R6 ;  /* 0x00000006f8005986 */ /* 0x0043e4000c101910 */
[----:B-1----:R-:W-:Y:S01]  /*1c880*/  VIADD R6, R0, UR4 ;  /* 0x0000000400067c36 */ /* 0x002fe20008000000 */
[----:B------:R-:W-:Y:S01]  /*1c890*/  ISETP.LT.AND P5, PT, R8, UR10, !P2 ;  /* 0x0000000a08007c0c */ /* 0x000fe2000d7a1270 */
[----:B------:R-:W-:-:S02]  /*1c8a0*/  ULDC UR4, c[0x0][0x22c] ;  /* 0x00008b0000047ab9 */ /* 0x000fc40000000800 */
[C---:B------:R-:W-:Y:S02]  /*1c8b0*/  VIADD R0, R6.reuse, UR6 ;  /* 0x0000000606007c36 */ /* 0x040fe40008000000 */
[----:B------:R-:W-:-:S04]  /*1c8c0*/  IMAD.WIDE R10, R6, 0x4, R2 ;  /* 0x00000004060a7825 */ /* 0x000fc800078e0202 */
[----:B------:R-:W-:Y:S01]  /*1c8d0*/  IMAD.WIDE R228, R6, 0x4, R4 ;  /* 0x0000000406e47825 */ /* 0x000fe200078e0204 */
[C---:B------:R-:W-:Y:S01]  /*1c8e0*/  ISETP.LT.AND P2, PT, R9.reuse, UR12, !P2 ;  /* 0x0000000c09007c0c */ /* 0x040fe2000d741270 */
[----:B------:R-:W2:Y:S01]  /*1c8f0*/  LDL.LU R6, [R1+0x420] ;  /* 0x0004200001067983 */ /* 0x000ea20000300800 */
[----:B------:R-:W-:Y:S01]  /*1c900*/  ISETP.LT.AND P6, PT, R8, UR14, !P4 ;  /* 0x0000000e08007c0c */ /* 0x000fe2000e7c1270 */
[C---:B------:R-:W-:Y:S01]  /*1c910*/  IMAD.WIDE R230, R0.reuse, 0x4, R2 ;  /* 0x0000000400e67825 */ /* 0x040fe200078e0202 */
[----:B------:R-:W-:Y:S01]  /*1c920*/  ISETP.LT.AND P4, PT, R9, UR18, !P4 ;  /* 0x0000001209007c0c */ /* 0x000fe2000e781270 */
[----:B------:R-:W-:Y:S01]  /*1c930*/  ULDC UR10, c[0x0][0x228] ;  /* 0x00008a00000a7ab9 */ /* 0x000fe20000000800 */
[----:B------:R-:W-:Y:S01]  /*1c940*/  ULDC UR12, c[0x0][0x228] ;  /* 0x00008a00000c7ab9 */ /* 0x000fe20000000800 */
[----:B------:R-:W-:Y:S01]  /*1c950*/  IMAD.WIDE R248, R0, 0x4, R4 ;  /* 0x0000000400f87825 */ /* 0x000fe200078e0204 */
[----:B------:R-:W-:Y:S01]  /*1c960*/  ULDC UR14, c[0x0][0x228] ;  /* 0x00008a00000e7ab9 */ /* 0x000fe20000000800 */
[----:B------:R-:W-:Y:S01]  /*1c970*/  ULDC UR18, c[0x0][0x228] ;  /* 0x00008a0000127ab9 */ /* 0x000fe20000000800 */
[----:B------:R-:W-:Y:S01]  /*1c980*/  ULDC UR6, c[0x0][0x248] ;  /* 0x0000920000067ab9 */ /* 0x000fe20000000800 */
[----:B--2---:R1:W-:Y:S01]  /*1c990*/  @P5 STG.E desc[UR16][R10.64], R6 ;  /* 0x000000060a005986 */ /* 0x0043e2000c101910 */
[----:B------:R-:W-:Y:S01]  /*1c9a0*/  ISETP.GE.AND P5, PT, R250, UR4, PT ;  /* 0x00000004fa007c0c */ /* 0x000fe2000bfa6270 */
[----:B------:R-:W-:-:S02]  /*1c9b0*/  ULDC UR4, c[0x0][0x248] ;  /* 0x0000920000047ab9 */ /* 0x000fc40000000800 */
[----:B----4-:R2:W-:Y:S04]  /*1c9c0*/  @P2 STG.E desc[UR16][R228.64], R239 ;  /* 0x000000efe4002986 */ /* 0x0105e8000c101910 */
[----:B------:R3:W-:Y:S01]  /*1c9d0*/  @P6 STG.E desc[UR16][R230.64], R238 ;  /* 0x000000eee6006986 */ /* 0x0007e2000c101910 */
[C---:B------:R-:W-:Y:S01]  /*1c9e0*/  ISETP.LT.AND P6, PT, R8.reuse, UR14, !P1 ;  /* 0x0000000e08007c0c */ /* 0x040fe2000cfc1270 */
[C---:B-1----:R-:W-:Y:S02]  /*1c9f0*/  VIADD R10, R7.reuse, 0x17 ;  /* 0x00000017070a7836 */ /* 0x042fe40000000000 */
[----:B------:R1:W-:Y:S01]  /*1ca00*/  @P4 STG.E desc[UR16][R248.64], R237 ;  /* 0x000000edf8004986 */ /* 0x0003e2000c101910 */
[----:B------:R-:W-:Y:S01]  /*1ca10*/  ISETP.LT.AND P4, PT, R8, UR10, !P0 ;  /* 0x0000000a08007c0c */ /* 0x000fe2000c781270 */
[----:B------:R-:W-:Y:S01]  /*1ca20*/  VIADD R250, R7, 0x18 ;  /* 0x0000001807fa7836 */ /* 0x000fe20000000000 */
[C---:B------:R-:W-:Y:S01]  /*1ca30*/  ISETP.LT.AND P0, PT, R9.reuse, UR12, !P0 ;  /* 0x0000000c09007c0c */ /* 0x040fe2000c701270 */
[----:B------:R-:W-:Y:S01]  /*1ca40*/  ULDC UR10, c[0x0][0x228] ;  /* 0x00008a00000a7ab9 */ /* 0x000fe20000000800 */
[----:B------:R-:W-:Y:S01]  /*1ca50*/  IADD3 R6, R0, UR4, RZ ;  /* 0x0000000400067c10 */ /* 0x000fe2000fffe0ff */
[----:B------:R-:W-:Y:S01]  /*1ca60*/  ULDC UR4, c[0x0][0x22c] ;  /* 0x00008b0000047ab9 */ /* 0x000fe20000000800 */
[----:B------:R-:W-:Y:S01]  /*1ca70*/  ISETP.LT.AND P1, PT, R9, UR18, !P1 ;  /* 0x0000001209007c0c */ /* 0x000fe2000cf21270 */
[----:B------:R-:W-:Y:S01]  /*1ca80*/  ULDC UR12, c[0x0][0x228] ;  /* 0x00008a00000c7ab9 */ /* 0x000fe20000000800 */
[----:B------:R-:W-:Y:S01]  /*1ca90*/  ISETP.GE.AND P2, PT, R10, UR8, PT ;  /* 0x000000080a007c0c */ /* 0x000fe2000bf46270 */
[C---:B------:R-:W-:Y:S01]  /*1caa0*/  VIADD R0, R6.reuse, UR6 ;  /* 0x0000000606007c36 */ /* 0x040fe20008000000 */
[----:B------:R-:W-:Y:S01]  /*1cab0*/  ULDC UR14, c[0x0][0x228] ;  /* 0x00008a00000e7ab9 */ /* 0x000fe20000000800 */
[C---:B------:R-:W-:Y:S01]  /*1cac0*/  IMAD.WIDE R10, R6.reuse, 0x4, R2 ;  /* 0x00000004060a7825 */ /* 0x040fe200078e0202 */
[----:B------:R-:W-:Y:S01]  /*1cad0*/  ULDC UR18, c[0x0][0x228] ;  /* 0x00008a0000127ab9 */ /* 0x000fe20000000800 */
[----:B------:R-:W-:Y:S01]  /*1cae0*/  ULDC UR6, c[0x0][0x248] ;  /* 0x0000920000067ab9 */ /* 0x000fe20000000800 */
[----:B------:R-:W-:Y:S01]  /*1caf0*/  ULDC UR8, c[0x0][0x22c] ;  /* 0x00008b0000087ab9 */ /* 0x000fe20000000800 */
[----:B--2---:R-:W-:Y:S01]  /*1cb00*/  IMAD.WIDE R228, R6, 0x4, R4 ;  /* 0x0000000406e47825 */ /* 0x004fe200078e0204 */
[----:B------:R2:W-:Y:S03]  /*1cb10*/  @P4 STG.E desc[UR16][R10.64], R236 ;  /* 0x000000ec0a004986 */ /* 0x0005e6000c101910 */
[C---:B---3--:R-:W-:Y:S01]  /*1cb20*/  IMAD.WIDE R230, R0.reuse, 0x4, R2 ;  /* 0x0000000400e67825 */ /* 0x048fe200078e0202 */
[----:B------:R3:W-:Y:S03]  /*1cb30*/  @P0 STG.E desc[UR16][R228.64], R243 ;  /* 0x000000f3e4000986 */ /* 0x0007e6000c101910 */
[----:B-1----:R-:W-:Y:S01]  /*1cb40*/  IMAD.WIDE R248, R0, 0x4, R4 ;  /* 0x0000000400f87825 */ /* 0x002fe200078e0204 */
[----:B------:R1:W-:Y:S01]  /*1cb50*/  @P6 STG.E desc[UR16][R230.64], R242 ;  /* 0x000000f2e6006986 */ /* 0x0003e2000c101910 */
[----:B------:R-:W-:Y:S01]  /*1cb60*/  ISETP.GE.AND P4, PT, R250, UR4, PT ;  /* 0x00000004fa007c0c */ /* 0x000fe2000bf86270 */
[----:B------:R-:W-:-:S02]  /*1cb70*/  ULDC UR4, c[0x0][0x248] ;  /* 0x0000920000047ab9 */ /* 0x000fc40000000800 */
[----:B------:R4:W-:Y:S01]  /*1cb80*/  @P1 STG.E desc[UR16][R248.64], R241 ;  /* 0x000000f1f8001986 */ /* 0x0009e2000c101910 */
[----:B------:R-:W-:Y:S01]  /*1cb90*/  ISETP.LT.AND P1, PT, R8, UR10, !P3 ;  /* 0x0000000a08007c0c */ /* 0x000fe2000df21270 */
[----:B--2---:R-:W-:Y:S01]  /*1cba0*/  VIADD R10, R7, 0x19 ;  /* 0x00000019070a7836 */ /* 0x004fe20000000000 */
[----:B------:R-:W-:Y:S01]  /*1cbb0*/  ISETP.LT.AND P3, PT, R9, UR12, !P3 ;  /* 0x0000000c09007c0c */ /* 0x000fe2000df61270 */
[----:B------:R-:W-:Y:S01]  /*1cbc0*/  VIADD R6, R0, UR4 ;  /* 0x0000000400067c36 */ /* 0x000fe20008000000 */
[----:B------:R-:W-:Y:S01]  /*1cbd0*/  ISETP.LT.AND P6, PT, R8, UR14, !P5 ;  /* 0x0000000e08007c0c */ /* 0x000fe2000efc1270 */
[----:B------:R-:W-:Y:S01]  /*1cbe0*/  VIADD R250, R7, 0x1a ;  /* 0x0000001a07fa7836 */ /* 0x000fe20000000000 */
[----:B------:R-:W-:Y:S01]  /*1cbf0*/  ISETP.LT.AND P5, PT, R9, UR18, !P5 ;  /* 0x0000001209007c0c */ /* 0x000fe2000efa1270 */
[----:B------:R-:W-:Y:S01]  /*1cc00*/  VIADD R0, R6, UR6 ;  /* 0x0000000606007c36 */ /* 0x000fe20008000000 */
[----:B------:R-:W-:Y:S01]  /*1cc10*/  ISETP.GE.AND P0, PT, R10, UR8, PT ;  /* 0x000000080a007c0c */ /* 0x000fe2000bf06270 */
[C---:B------:R-:W-:Y:S01]  /*1cc20*/  IMAD.WIDE R10, R6.reuse, 0x4, R2 ;  /* 0x00000004060a7825 */ /* 0x040fe200078e0202 */
[----:B------:R-:W-:Y:S01]  /*1cc30*/  ULDC UR10, c[0x0][0x228] ;  /* 0x00008a00000a7ab9 */ /* 0x000fe20000000800 */
[----:B------:R-:W-:Y:S01]  /*1cc40*/  ULDC UR4, c[0x0][0x22c] ;  /* 0x00008b0000047ab9 */ /* 0x000fe20000000800 */
[----:B------:R-:W-:Y:S01]  /*1cc50*/  ULDC UR8, c[0x0][0x22c] ;  /* 0x00008b0000087ab9 */ /* 0x000fe20000000800 */
[----:B---3--:R-:W-:Y:S01]  /*1cc60*/  IMAD.WIDE R228, R6, 0x4, R4 ;  /* 0x0000000406e47825 */ /* 0x008fe200078e0204 */
[----:B------:R2:W-:Y:S01]  /*1cc70*/  @P1 STG.E desc[UR16][R10.64], R240 ;  /* 0x000000f00a001986 */ /* 0x0005e2000c101910 */
[----:B------:R-:W-:Y:S01]  /*1cc80*/  ULDC UR6, c[0x0][0x248] ;  /* 0x0000920000067ab9 */ /* 0x000fe20000000800 */
[----:B------:R-:W-:Y:S01]  /*1cc90*/  ULDC UR12, c[0x0][0x228] ;  /* 0x00008a00000c7ab9 */ /* 0x000fe20000000800 */
[C---:B-1----:R-:W-:Y:S01]  /*1cca0*/  IMAD.WIDE R230, R0.reuse, 0x4, R2 ;  /* 0x0000000400e67825 */ /* 0x042fe200078e0202 */
[----:B------:R1:W-:Y:S01]  /*1ccb0*/  @P3 STG.E desc[UR16][R228.64], R247 ;  /* 0x000000f7e4003986 */ /* 0x0003e2000c101910 */
[----:B------:R-:W-:Y:S01]  /*1ccc0*/  ULDC UR14, c[0x0][0x228] ;  /* 0x00008a00000e7ab9 */ /* 0x000fe20000000800 */
[----:B------:R-:W-:Y:S01]  /*1ccd0*/  ULDC UR18, c[0x0][0x228] ;  /* 0x00008a0000127ab9 */ /* 0x000fe20000000800 */
[----:B----4-:R-:W-:Y:S01]  /*1cce0*/  IMAD.WIDE R248, R0, 0x4, R4 ;  /* 0x0000000400f87825 */ /* 0x010fe200078e0204 */
[----:B------:R-:W-:Y:S01]  /*1ccf0*/  @P6 STG.E desc[UR16][R230.64], R246 ;  /* 0x000000f6e6006986 */ /* 0x000fe2000c101910 */
[----:B------:R-:W-:Y:S01]  /*1cd00*/  ISETP.GE.AND P1, PT, R250, UR4, PT ;  /* 0x00000004fa007c0c */ /* 0x000fe2000bf26270 */
[----:B------:R-:W-:-:S02]  /*1cd10*/  ULDC UR4, c[0x0][0x248] ;  /* 0x0000920000047ab9 */ /* 0x000fc40000000800 */
[----:B------:R-:W-:Y:S01]  /*1cd20*/  @P5 STG.E desc[UR16][R248.64], R245 ;  /* 0x000000f5f8005986 */ /* 0x000fe2000c101910 */
[C---:B------:R-:W-:Y:S01]  /*1cd30*/  ISETP.LT.AND P5, PT, R8.reuse, UR10, !P2 ;  /* 0x0000000a08007c0c */ /* 0x040fe2000d7a1270 */
[C---:B--2---:R-:W-:Y:S01]  /*1cd40*/  VIADD R10, R7.reuse, 0x1b ;  /* 0x0000001b070a7836 */ /* 0x044fe20000000000 */
[----:B------:R-:W-:Y:S01]  /*1cd50*/  ISETP.LT.AND P6, PT, R8, UR14, !P4 ;  /* 0x0000000e08007c0c */ /* 0x000fe2000e7c1270 */
[----:B------:R-:W-:Y:S01]  /*1cd60*/  VIADD R6, R0, UR4 ;  /* 0x0000000400067c36 */ /* 0x000fe20008000000 */
[----:B------:R-:W-:Y:S01]  /*1cd70*/  IADD3 R250, R7, 0x1c, RZ ;  /* 0x0000001c07fa7810 */ /* 0x000fe20007ffe0ff */
[----:B------:R-:W-:Y:S01]  /*1cd80*/  ULDC UR4, c[0x0][0x22c] ;  /* 0x00008b0000047ab9 */ /* 0x000fe20000000800 */
[----:B------:R-:W-:Y:S01]  /*1cd90*/  ISETP.GE.AND P3, PT, R10, UR8, PT ;  /* 0x000000080a007c0c */ /* 0x000fe2000bf66270 */
[C---:B------:R-:W-:Y:S01]  /*1cda0*/  IMAD.WIDE R10, R6.reuse, 0x4, R2 ;  /* 0x00000004060a7825 */ /* 0x040fe200078e0202 */
[C---:B------:R-:W-:Y:S01]  /*1cdb0*/  ISETP.LT.AND P2, PT, R9.reuse, UR12, !P2 ;  /* 0x0000000c09007c0c */ /* 0x040fe2000d741270 */
[----:B------:R-:W-:Y:S01]  /*1cdc0*/  ULDC UR8, c[0x0][0x22c] ;  /* 0x00008b0000087ab9 */ /* 0x000fe20000000800 */
[----:B------:R-:W-:Y:S01]  /*1cdd0*/  ISETP.LT.AND P4, PT, R9, UR18, !P4 ;  /* 0x0000001209007c0c */ /* 0x000fe2000e781270 */
[C---:B------:R-:W-:Y:S01]  /*1cde0*/  VIADD R0, R6.reuse, UR6 ;  /* 0x0000000606007c36 */ /* 0x040fe20008000000 */
[----:B------:R-:W-:Y:S01]  /*1cdf0*/  ULDC UR6, c[0x0][0x248] ;  /* 0x0000920000067ab9 */ /* 0x000fe20000000800 */
[----:B-1----:R-:W-:Y:S01]  /*1ce00*/  IMAD.WIDE R228, R6, 0x4, R4 ;  /* 0x0000000406e47825 */ /* 0x002fe200078e0204 */
[----:B------:R1:W-:Y:S01]  /*1ce10*/  @P5 STG.E desc[UR16][R10.64], R244 ;  /* 0x000000f40a005986 */ /* 0x0003e2000c101910 */
[----:B------:R-:W-:Y:S01]  /*1ce20*/  ULDC UR10, c[0x0][0x228] ;  /* 0x00008a00000a7ab9 */ /* 0x000fe20000000800 */
[----:B------:R-:W-:Y:S01]  /*1ce30*/  ULDC UR12, c[0x0][0x228] ;  /* 0x00008a00000c7ab9 */ /* 0x000fe20000000800 */
[----:B------:R-:W-:Y:S01]  /*1ce40*/  ULDC UR14, c[0x0][0x228] ;  /* 0x00008a00000e7ab9 */ /* 0x000fe20000000800 */
[----:B------:R-:W2:Y:S01]  /*1ce50*/  LDL.LU R6, [R1+0x30] ;  /* 0x0000300001067983 */ /* 0x000ea20000300800 */
[----:B------:R-:W-:-:S03]  /*1ce60*/  ULDC UR18, c[0x0][0x228] ;  /* 0x00008a0000127ab9 */ /* 0x000fc60000000800 */
[----:B-1----:R-:W3:Y:S01]  /*1ce70*/  LDL.LU R11, [R1+0x630] ;  /* 0x00063000010b7983 */ /* 0x002ee20000300800 */
[----:B------:R-:W-:-:S03]  /*1ce80*/  IMAD.WIDE R230, R0, 0x4, R2 ;  /* 0x0000000400e67825 */ /* 0x000fc600078e0202 */
[----:B------:R-:W4:Y:S01]  /*1ce90*/  LDL.LU R239, [R1+0x230] ;  /* 0x0002300001ef7983 */ /* 0x000f220000300800 */
[----:B------:R-:W-:-:S03]  /*1cea0*/  IMAD.WIDE R248, R0, 0x4, R4 ;  /* 0x0000000400f87825 */ /* 0x000fc600078e0204 */
[----:B------:R-:W4:Y:S01]  /*1ceb0*/  LDL.LU R238, [R1+0x634] ;  /* 0x0006340001ee7983 */ /* 0x000f220000300800 */
[----:B------:R-:W-:Y:S01]  /*1cec0*/  ISETP.GE.AND P5, PT, R250, UR4, PT ;  /* 0x00000004fa007c0c */ /* 0x000fe2000bfa6270 */
[----:B------:R-:W-:Y:S02]  /*1ced0*/  ULDC UR4, c[0x0][0x248] ;  /* 0x0000920000047ab9 */ /* 0x000fe40000000800 */
        /* <DEDUP_REMOVED lines=41> */
[----:B-1----:R-:W-:Y:S02]  /*1d170*/  VIADD R10, R7, 0x1f ;  /* 0x0000001f070a7836 */ /* 0x002fe40000000000 */
[----:B------:R1:W-:Y:S01]  /*1d180*/  @P1 STG.E desc[UR16][R248.64], R237 ;  /* 0x000000edf8001986 */ /* 0x0003e2000c101910 */
        /* <DEDUP_REMOVED lines=11> */
[----:B--2---:R-:W-:Y:S01]  /*1d240*/  IMAD.WIDE R228, R6, 0x4, R4 ;  /* 0x0000000406e47825 */ /* 0x004fe200078e0204 */
[----:B------:R-:W-:Y:S01]  /*1d250*/  ULDC UR14, c[0x0][0x228] ;  /* 0x00008a00000e7ab9 */ /* 0x000fe20000000800 */
[----:B------:R-:W-:Y:S01]  /*1d260*/  ULDC UR18, c[0x0][0x228] ;  /* 0x00008a0000127ab9 */ /* 0x000fe20000000800 */
[----:B------:R-:W-:Y:S01]  /*1d270*/  ULDC UR6, c[0x0][0x248] ;  /* 0x0000920000067ab9 */ /* 0x000fe20000000800 */
[C---:B---3--:R-:W-:Y:S01]  /*1d280*/  IMAD.WIDE R230, R0.reuse, 0x4, R2 ;  /* 0x0000000400e67825 */ /* 0x048fe200078e0202 */
[----:B------:R2:W-:Y:S03]  /*1d290*/  @P1 STG.E desc[UR16][R10.64], R236 ;  /* 0x000000ec0a001986 */ /* 0x0005e6000c101910 */
[----:B-1----:R-:W-:Y:S01]  /*1d2a0*/  IMAD.WIDE R248, R0, 0x4, R4 ;  /* 0x0000000400f87825 */ /* 0x002fe200078e0204 */
[----:B------:R1:W-:Y:S01]  /*1d2b0*/  @P3 STG.E desc[UR16][R228.64], R243 ;  /* 0x000000f3e4003986 */ /* 0x0003e2000c101910 */
[----:B------:R-:W-:Y:S01]  /*1d2c0*/  ISETP.GE.AND P1, PT, R250, UR4, PT ;  /* 0x00000004fa007c0c */ /* 0x000fe2000bf26270 */
[----:B------:R-:W-:Y:S01]  /*1d2d0*/  ULDC UR4, c[0x0][0x248] ;  /* 0x0000920000047ab9 */ /* 0x000fe20000000800 */
[----:B------:R-:W-:Y:S01]  /*1d2e0*/  ULDC UR8, c[0x0][0x22c] ;  /* 0x00008b0000087ab9 */ /* 0x000fe20000000800 */
[----:B------:R3:W-:Y:S01]  /*1d2f0*/  @P6 STG.E desc[UR16][R230.64], R242 ;  /* 0x000000f2e6006986 */ /* 0x0007e2000c101910 */
[----:B------:R-:W-:Y:S01]  /*1d300*/  IADD3 R6, R0, UR4, RZ ;  /* 0x0000000400067c10 */ /* 0x000fe2000fffe0ff */
[----:B--2---:R-:W-:-:S02]  /*1d310*/  VIADD R10, R7, 0x21 ;  /* 0x00000021070a7836 */ /* 0x004fc40000000000 */
[----:B------:R2:W-:Y:S01]  /*1d320*/  @P5 STG.E desc[UR16][R248.64], R241 ;  /* 0x000000f1f8005986 */ /* 0x0005e2000c101910 */
[C---:B------:R-:W-:Y:S02]  /*1d330*/  ISETP.LT.AND P5, PT, R8.reuse, UR10, !P2 ;  /* 0x0000000a08007c0c */ /* 0x040fe4000d7a1270 */
[----:B------:R-:W-:Y:S01]  /*1d340*/  ISETP.LT.AND P6, PT, R8, UR14, !P4 ;  /* 0x0000000e08007c0c */ /* 0x000fe2000e7c1270 */
[C---:B------:R-:W-:Y:S01]  /*1d350*/  VIADD R0, R6.reuse, UR6 ;  /* 0x0000000606007c36 */ /* 0x040fe20008000000 */
[C---:B------:R-:W-:Y:S01]  /*1d360*/  ISETP.LT.AND P2, PT, R9.reuse, UR12, !P2 ;  /* 0x0000000c09007c0c */ /* 0x040fe2000d741270 */
[----:B-1----:R-:W-:Y:S01]  /*1d370*/  IMAD.WIDE R228, R6, 0x4, R4 ;  /* 0x0000000406e47825 */ /* 0x002fe200078e0204 */
[----:B------:R-:W-:Y:S01]  /*1d380*/  ISETP.LT.AND P4, PT, R9, UR18, !P4 ;  /* 0x0000001209007c0c */ /* 0x000fe2000e781270 */
[----:B------:R-:W-:Y:S01]  /*1d390*/  ULDC UR10, c[0x0][0x228] ;  /* 0x00008a00000a7ab9 */ /* 0x000fe20000000800 */
[----:B------:R-:W-:Y:S01]  /*1d3a0*/  ISETP.GE.AND P3, PT, R10, UR8, PT ;  /* 0x000000080a007c0c */ /* 0x000fe2000bf66270 */
[--C-:B------:R-:W-:Y:S01]  /*1d3b0*/  IMAD.WIDE R10, R6, 0x4, R2.reuse ;  /* 0x00000004060a7825 */ /* 0x100fe200078e0202 */
[----:B------:R-:W-:Y:S01]  /*1d3c0*/  ULDC UR4, c[0x0][0x22c] ;  /* 0x00008b0000047ab9 */ /* 0x000fe20000000800 */
[----:B------:R-:W-:Y:S01]  /*1d3d0*/  ULDC UR8, c[0x0][0x22c] ;  /* 0x00008b0000087ab9 */ /* 0x000fe20000000800 */
[----:B------:R-:W-:Y:S01]  /*1d3e0*/  ULDC UR6, c[0x0][0x248] ;  /* 0x0000920000067ab9 */ /* 0x000fe20000000800 */
[C---:B---3--:R-:W-:Y:S01]  /*1d3f0*/  IMAD.WIDE R230, R0.reuse, 0x4, R2 ;  /* 0x0000000400e67825 */ /* 0x048fe200078e0202 */
[----:B------:R1:W-:Y:S01]  /*1d400*/  @P5 STG.E desc[UR16][R10.64], R240 ;  /* 0x000000f00a005986 */ /* 0x0003e2000c101910 */
[----:B------:R-:W-:Y:S01]  /*1d410*/  ULDC UR12, c[0x0][0x228] ;  /* 0x00008a00000c7ab9 */ /* 0x000fe20000000800 */
[----:B------:R-:W-:Y:S01]  /*1d420*/  ULDC UR14, c[0x0][0x228] ;  /* 0x00008a00000e7ab9 */ /* 0x000fe20000000800 */
[----:B--2---:R-:W-:Y:S01]  /*1d430*/  IMAD.WIDE R248, R0, 0x4, R4 ;  /* 0x0000000400f87825 */ /* 0x004fe200078e0204 */
[----:B------:R2:W-:Y:S01]  /*1d440*/  @P2 STG.E desc[UR16][R228.64], R247 ;  /* 0x000000f7e4002986 */ /* 0x0005e2000c101910 */
[----:B------:R-:W-:-:S02]  /*1d450*/  ULDC UR18, c[0x0][0x228] ;  /* 0x00008a0000127ab9 */ /* 0x000fc40000000800 */
[C---:B------:R-:W-:Y:S01]  /*1d460*/  VIADD R250, R7.reuse, 0x22 ;  /* 0x0000002207fa7836 */ /* 0x040fe20000000000 */
[----:B------:R-:W-:Y:S04]  /*1d470*/  @P6 STG.E desc[UR16][R230.64], R246 ;  /* 0x000000f6e6006986 */ /* 0x000fe8000c101910 */
[----:B------:R-:W-:Y:S01]  /*1d480*/  @P4 STG.E desc[UR16][R248.64], R245 ;  /* 0x000000f5f8004986 */ /* 0x000fe2000c101910 */
[----:B------:R-:W-:Y:S01]  /*1d490*/  ISETP.LT.AND P4, PT, R8, UR10, !P0 ;  /* 0x0000000a08007c0c */ /* 0x000fe2000c781270 */
[----:B-1----:R-:W-:Y:S01]  /*1d4a0*/  VIADD R10, R7, 0x23 ;  /* 0x00000023070a7836 */ /* 0x002fe20000000000 */
[----:B------:R-:W-:Y:S01]  /*1d4b0*/  ISETP.GE.AND P5, PT, R250, UR4, PT ;  /* 0x00000004fa007c0c */ /* 0x000fe2000bfa6270 */
[----:B------:R-:W-:Y:S01]  /*1d4c0*/  ULDC UR4, c[0x0][0x248] ;  /* 0x0000920000047ab9 */ /* 0x000fe20000000800 */
[----:B------:R-:W-:Y:S01]  /*1d4d0*/  ISETP.LT.AND P6, PT, R8, UR14, !P1 ;  /* 0x0000000e08007c0c */ /* 0x000fe2000cfc1270 */
[----:B------:R-:W-:Y:S01]  /*1d4e0*/  VIADD R6, R0, UR4 ;  /* 0x0000000400067c36 */ /* 0x000fe20008000000 */
[----:B------:R-:W-:Y:S01]  /*1d4f0*/  ISETP.GE.AND P2, PT, R10, UR8, PT ;  /* 0x000000080a007c0c */ /* 0x000fe2000bf46270 */
[----:B------:R-:W-:Y:S01]  /*1d500*/  ULDC UR10, c[0x0][0x228] ;  /* 0x00008a00000a7ab9 */ /* 0x000fe20000000800 */
[C---:B------:R-:W-:Y:S01]  /*1d510*/  ISETP.LT.AND P0, PT, R9.reuse, UR12, !P0 ;  /* 0x0000000c09007c0c */ /* 0x040fe2000c701270 */
[C---:B------:R-:W-:Y:S01]  /*1d520*/  IMAD.WIDE R10, R6.reuse, 0x4, R2 ;  /* 0x00000004060a7825 */ /* 0x040fe200078e0202 */
[----:B------:R-:W-:Y:S01]  /*1d530*/  ISETP.LT.AND P1, PT, R9, UR18, !P1 ;  /* 0x0000001209007c0c */ /* 0x000fe2000cf21270 */
[----:B------:R-:W-:Y:S01]  /*1d540*/  ULDC UR4, c[0x0][0x22c] ;  /* 0x00008b0000047ab9 */ /* 0x000fe20000000800 */
[----:B------:R-:W-:Y:S01]  /*1d550*/  ULDC UR8, c[0x0][0x22c] ;  /* 0x00008b0000087ab9 */ /* 0x000fe20000000800 */
[C---:B------:R-:W-:Y:S01]  /*1d560*/  VIADD R0, R6.reuse, UR6 ;  /* 0x0000000606007c36 */ /* 0x040fe20008000000 */
[----:B------:R1:W-:Y:S01]  /*1d570*/  @P4 STG.E desc[UR16][R10.64], R244 ;  /* 0x000000f40a004986 */ /* 0x0003e2000c101910 */
[----:B--2---:R-:W-:Y:S01]  /*1d580*/  IMAD.WIDE R228, R6, 0x4, R4 ;  /* 0x0000000406e47825 */ /* 0x004fe200078e0204 */
[----:B------:R-:W-:Y:S01]  /*1d590*/  ULDC UR6, c[0x0][0x248] ;  /* 0x0000920000067ab9 */ /* 0x000fe20000000800 */
[----:B------:R-:W-:Y:S01]  /*1d5a0*/  ULDC UR12, c[0x0][0x228] ;  /* 0x00008a00000c7ab9 */ /* 0x000fe20000000800 */
[----:B------:R-:W2:Y:S01]  /*1d5b0*/  LDL.LU R6, [R1+0x40] ;  /* 0x0000400001067983 */ /* 0x000ea20000300800 */
[----:B------:R-:W-:Y:S01]  /*1d5c0*/  VIADD R250, R7, 0x24 ;  /* 0x0000002407fa7836 */ /* 0x000fe20000000000 */
[----:B------:R-:W-:Y:S01]  /*1d5d0*/  ULDC UR14, c[0x0][0x228] ;  /* 0x00008a00000e7ab9 */ /* 0x000fe20000000800 */
[----:B------:R-:W-:Y:S01]  /*1d5e0*/  ULDC UR18, c[0x0][0x228] ;  /* 0x00008a0000127ab9 */ /* 0x000fe20000000800 */
        /* <DEDUP_REMOVED lines=16> */
[----:B------:R-:W-:-:S02]  /*1d6f0*/  ULDC UR8, c[0x0][0x22c] ;  /* 0x00008b0000087ab9 */ /* 0x000fc40000000800 */
        /* <DEDUP_REMOVED lines=19> */
[----:B------:R-:W-:Y:S01]  /*1d830*/  IADD3 R250, R7, 0x26, RZ ;  /* 0x0000002607fa7810 */ /* 0x000fe20007ffe0ff */
[----:B------:R-:W-:Y:S01]  /*1d840*/  IMAD.WIDE R248, R0, 0x4, R4 ;  /* 0x0000000400f87825 */ /* 0x000fe200078e0204 */
[----:B------:R-:W-:Y:S01]  /*1d850*/  ULDC UR12, c[0x0][0x228] ;  /* 0x00008a00000c7ab9 */ /* 0x000fe20000000800 */
        /* <DEDUP_REMOVED lines=28> */
[--C-:B-1----:R-:W-:Y:S01]  /*1da20*/  IMAD.WIDE R248, R0, 0x4, R4.reuse ;  /* 0x0000000400f87825 */ /* 0x102fe200078e0204 */
[----:B------:R1:W-:Y:S01]  /*1da30*/  @P2 STG.E desc[UR16][R228.64], R243 ;  /* 0x000000f3e4002986 */ /* 0x0003e2000c101910 */
[----:B------:R-:W-:Y:S01]  /*1da40*/  ISETP.GE.AND P5, PT, R250, UR4, PT ;  /* 0x00000004fa007c0c */ /* 0x000fe2000bfa6270 */
[----:B------:R-:W-:Y:S01]  /*1da50*/  ULDC UR4, c[0x0][0x248] ;  /* 0x0000920000047ab9 */ /* 0x000fe20000000800 */
[----:B------:R-:W-:Y:S01]  /*1da60*/  ULDC UR8, c[0x0][0x22c] ;  /* 0x00008b0000087ab9 */ /* 0x000fe20000000800 */
[----:B------:R3:W-:Y:S01]  /*1da70*/  @P6 STG.E desc[UR16][R230.64], R242 ;  /* 0x000000f2e6006986 */ /* 0x0007e2000c101910 */
[----:B------:R-:W-:Y:S01]  /*1da80*/  VIADD R6, R0, UR4 ;  /* 0x0000000400067c36 */ /* 0x000fe20008000000 */
[C---:B------:R-:W-:Y:S01]  /*1da90*/  ISETP.LT.AND P6, PT, R8.reuse, UR14, !P1 ;  /* 0x0000000e08007c0c */ /* 0x040fe2000cfc1270 */
[----:B--2---:R-:W-:Y:S01]  /*1daa0*/  VIADD R10, R7, 0x29 ;  /* 0x00000029070a7836 */ /* 0x004fe20000000000 */
[----:B------:R2:W-:Y:S01]  /*1dab0*/  @P4 STG.E desc[UR16][R248.64], R241 ;  /* 0x000000f1f8004986 */ /* 0x0005e2000c101910 */
        /* <DEDUP_REMOVED lines=12> */
[----:B------:R-:W-:Y:S01]  /*1db80*/  ULDC UR12, c[0x0][0x228] ;  /* 0x00008a00000c7ab9 */ /* 0x000fe20000000800 */
[----:B------:R1:W-:Y:S01]  /*1db90*/  @P4 STG.E desc[UR16][R10.64], R240 ;  /* 0x000000f00a004986 */ /* 0x0003e2000c101910 */
[----:B------:R-:W-:Y:S01]  /*1dba0*/  ULDC UR14, c[0x0][0x228] ;  /* 0x00008a00000e7ab9 */ /* 0x000fe20000000800 */
[----:B--2---:R-:W-:Y:S01]  /*1dbb0*/  IMAD.WIDE R248, R0, 0x4, R4 ;  /* 0x0000000400f87825 */ /* 0x004fe200078e0204 */
[----:B------:R-:W-:Y:S01]  /*1dbc0*/  ULDC UR18, c[0x0][0x228] ;  /* 0x00008a0000127ab9 */ /* 0x000fe20000000800 */
[----:B------:R2:W-:Y:S02]  /*1dbd0*/  @P0 STG.E desc[UR16][R228.64], R247 ;  /* 0x000000f7e4000986 */ /* 0x0005e4000c101910 */
[----:B------:R-:W-:-:S02]  /*1dbe0*/  VIADD R250, R7, 0x2a ;  /* 0x0000002a07fa7836 */ /* 0x000fc40000000000 */
[----:B------:R3:W-:Y:S03]  /*1dbf0*/  @P6 STG.E desc[UR16][R230.64], R246 ;  /* 0x000000f6e6006986 */ /* 0x0007e6000c101910 */
[----:B------:R-:W-:Y:S01]  /*1dc00*/  ISETP.GE.AND P4, PT, R250, UR4, PT ;  /* 0x00000004fa007c0c */ /* 0x000fe2000bf86270 */
[----:B------:R4:W-:Y:S01]  /*1dc10*/  @P1 STG.E desc[UR16][R248.64], R245 ;  /* 0x000000f5f8001986 */ /* 0x0009e2000c101910 */
[----:B------:R-:W-:Y:S01]  /*1dc20*/  ISETP.LT.AND P1, PT, R8, UR10, !P3 ;  /* 0x0000000a08007c0c */ /* 0x000fe2000df21270 */
[----:B------:R-:W-:Y:S01]  /*1dc30*/  ULDC UR4, c[0x0][0x248] ;  /* 0x0000920000047ab9 */ /* 0x000fe20000000800 */
[C---:B-1----:R-:W-:Y:S01]  /*1dc40*/  VIADD R10, R7.reuse, 0x2b ;  /* 0x0000002b070a7836 */ /* 0x042fe20000000000 */
[----:B------:R-:W-:Y:S02]  /*1dc50*/  IADD3 R6, R0, UR4, RZ ;  /* 0x0000000400067c10 */ /* 0x000fe4000fffe0ff */
[----:B------:R-:W-:Y:S01]  /*1dc60*/  ISETP.LT.AND P6, PT, R8, UR14, !P5 ;  /* 0x0000000e08007c0c */ /* 0x000fe2000efc1270 */
[----:B------:R-:W-:Y:S01]  /*1dc70*/  VIADD R250, R7, 0x2c ;  /* 0x0000002c07fa7836 */ /* 0x000fe20000000000 */
[----:B------:R-:W-:Y:S01]  /*1dc80*/  ISETP.GE.AND P0, PT, R10, UR8, PT ;  /* 0x000000080a007c0c */ /* 0x000fe2000bf06270 */
[C---:B------:R-:W-:Y:S01]  /*1dc90*/  IMAD.WIDE R10, R6.reuse, 0x4, R2 ;  /* 0x00000004060a7825 */ /* 0x040fe200078e0202 */
[C---:B------:R-:W-:Y:S01]  /*1dca0*/  ISETP.LT.AND P3, PT, R9.reuse, UR12, !P3 ;  /* 0x0000000c09007c0c */ /* 0x040fe2000df61270 */
[----:B------:R-:W-:Y:S01]  /*1dcb0*/  ULDC UR4, c[0x0][0x22c] ;  /* 0x00008b0000047ab9 */ /* 0x000fe20000000800 */
[----:B------:R-:W-:Y:S01]  /*1dcc0*/  ULDC UR10, c[0x0][0x228] ;  /* 0x00008a00000a7ab9 */ /* 0x000fe20000000800 */
[C---:B------:R-:W-:Y:S01]  /*1dcd0*/  VIADD R0, R6.reuse, UR6 ;  /* 0x0000000606007c36 */ /* 0x040fe20008000000 */
[----:B------:R1:W-:Y:S01]  /*1dce0*/  @P1 STG.E desc[UR16][R10.64], R244 ;  /* 0x000000f40a001986 */ /* 0x0003e2000c101910 */
[----:B--2---:R-:W-:Y:S01]  /*1dcf0*/  IMAD.WIDE R228, R6, 0x4, R4 ;  /* 0x0000000406e47825 */ /* 0x004fe200078e0204 */
[----:B------:R-:W-:Y:S01]  /*1dd00*/  ISETP.LT.AND P5, PT, R9, UR18, !P5 ;  /* 0x0000001209007c0c */ /* 0x000fe2000efa1270 */
[----:B------:R-:W-:Y:S01]  /*1dd10*/  ULDC UR8, c[0x0][0x22c] ;  /* 0x00008b0000087ab9 */ /* 0x000fe20000000800 */
[----:B------:R-:W2:Y:S01]  /*1dd20*/  LDL.LU R6, [R1+0x50] ;  /* 0x0000500001067983 */ /* 0x000ea20000300800 */
[----:B---3--:R-:W-:Y:S01]  /*1dd30*/  IMAD.WIDE R230, R0, 0x4, R2 ;  /* 0x0000000400e67825 */ /* 0x008fe200078e0202 */
[----:B------:R-:W-:Y:S01]  /*1dd40*/  ISETP.GE.AND P1, PT, R250, UR4, PT ;  /* 0x00000004fa007c0c */ /* 0x000fe2000bf26270 */
[----:B------:R-:W-:Y:S01]  /*1dd50*/  ULDC UR4, c[0x0][0x248] ;  /* 0x0000920000047ab9 */ /* 0x000fe20000000800 */
[----:B------:R-:W-:Y:S01]  /*1dd60*/  ULDC UR6, c[0x0][0x248] ;  /* 0x0000920000067ab9 */ /* 0x000fe20000000800 */
[----:B----4-:R-:W-:Y:S01]  /*1dd70*/  IMAD.WIDE R248, R0, 0x4, R4 ;  /* 0x0000000400f87825 */ /* 0x010fe200078e0204 */
[----:B------:R3:W-:Y:S01]  /*1dd80*/  @P3 STG.E desc[UR16][R228.64], R252 ;  /* 0x000000fce4003986 */ /* 0x0007e2000c101910 */
[----:B------:R-:W-:Y:S01]  /*1dd90*/  ULDC UR12, c[0x0][0x228] ;  /* 0x00008a00000c7ab9 */ /* 0x000fe20000000800 */
[----:B------:R-:W-:Y:S01]  /*1dda0*/  ULDC UR14, c[0x0][0x228] ;  /* 0x00008a00000e7ab9 */ /* 0x000fe20000000800 */
[----:B-1----:R-:W-:Y:S01]  /*1ddb0*/  VIADD R10, R7, 0x2d ;  /* 0x0000002d070a7836 */ /* 0x002fe20000000000 */
[----:B------:R-:W4:Y:S01]  /*1ddc0*/  LDL.LU R11, [R1+0x650] ;  /* 0x00065000010b7983 */ /* 0x000f220000300800 */
[----:B------:R-:W-:-:S03]  /*1ddd0*/  ULDC UR18, c[0x0][0x228] ;  /* 0x00008a0000127ab9 */ /* 0x000fc60000000800 */
[----:B------:R-:W2:Y:S04]  /*1dde0*/  LDL.LU R239, [R1+0x250] ;  /* 0x0002500001ef7983 */ /* 0x000ea80000300800 */
[----:B------:R-:W2:Y:S04]  /*1ddf0*/  LDL.LU R238, [R1+0x654] ;  /* 0x0006540001ee7983 */ /* 0x000ea80000300800 */
[----:B------:R-:W2:Y:S04]  /*1de00*/  LDL.LU R237, [R1+0x54] ;  /* 0x0000540001ed7983 */ /* 0x000ea80000300800 */
[----:B------:R-:W2:Y:S04]  /*1de10*/  LDL.LU R236, [R1+0x454] ;  /* 0x0004540001ec7983 */ /* 0x000ea80000300800 */
[----:B------:R-:W2:Y:S04]  /*1de20*/  LDL.LU R243, [R1+0x254] ;  /* 0x0002540001f37983 */ /* 0x000ea80000300800 */
[----:B------:R-:W2:Y:S04]  /*1de30*/  LDL.LU R242, [R1+0x658] ;  /* 0x0006580001f27983 */ /* 0x000ea80000300800 */
[----:B------:R-:W2:Y:S04]  /*1de40*/  LDL.LU R241, [R1+0x58] ;  /* 0x0000580001f17983 */ /* 0x000ea80000300800 */
[----:B------:R-:W2:Y:S01]  /*1de50*/  LDL.LU R240, [R1+0x458] ;  /* 0x0004580001f07983 */ /* 0x000ea20000300800 */
[----:B------:R-:W-:Y:S01]  /*1de60*/  ISETP.GE.AND P3, PT, R10, UR8, PT ;  /* 0x000000080a007c0c */ /* 0x000fe2000bf66270 */
[----:B------:R-:W-:Y:S01]  /*1de70*/  VIADD R250, R7, 0x2e ;  /* 0x0000002e07fa7836 */ /* 0x000fe20000000000 */
[----:B------:R-:W-:Y:S01]  /*1de80*/  ULDC UR8, c[0x0][0x22c] ;  /* 0x00008b0000087ab9 */ /* 0x000fe20000000800 */
[----:B------:R-:W2:Y:S04]  /*1de90*/  LDL.LU R247, [R1+0x258] ;  /* 0x0002580001f77983 */ /* 0x000ea80000300800 */
[----:B------:R-:W2:Y:S04]  /*1dea0*/  LDL.LU R246, [R1+0x65c] ;  /* 0x00065c0001f67983 */ /* 0x000ea80000300800 */
[----:B------:R-:W2:Y:S04]  /*1deb0*/  LDL.LU R245, [R1+0x5c] ;  /* 0x00005c0001f57983 */ /* 0x000ea80000300800 */
[----:B------:R-:W2:Y:S04]  /*1dec0*/  LDL.LU R244, [R1+0x45c] ;  /* 0x00045c0001f47983 */ /* 0x000ea80000300800 */
[----:B---3--:R-:W3:Y:S04]  /*1ded0*/  LDL.LU R252, [R1+0x25c] ;  /* 0x00025c0001fc7983 */ /* 0x008ee80000300800 */
[----:B----4-:R-:W-:Y:S04]  /*1dee0*/  @P6 STG.E desc[UR16][R230.64], R11 ;  /* 0x0000000be6006986 */ /* 0x010fe8000c101910 */
        /* <DEDUP_REMOVED lines=21> */
[----:B------:R2:W-:Y:S04]  /*1e040*/  @P2 STG.E desc[UR16][R228.64], R239 ;  /* 0x000000efe4002986 */ /* 0x0005e8000c101910 */
[----:B------:R4:W-:Y:S01]  /*1e050*/  @P6 STG.E desc[UR16][R230.64], R238 ;  /* 0x000000eee6006986 */ /* 0x0009e2000c101910 */
[C---:B------:R-:W-:Y:S01]  /*1e060*/  ISETP.LT.AND P6, PT, R8.reuse, UR14, !P1 ;  /* 0x0000000e08007c0c */ /* 0x040fe2000cfc1270 */
[----:B------:R-:W-:Y:S02]  /*1e070*/  ULDC UR14, c[0x0][0x228] ;  /* 0x00008a00000e7ab9 */ /* 0x000fe40000000800 */
        /* <DEDUP_REMOVED lines=9> */
[----:B------:R-:W-:Y:S01]  /*1e110*/  IADD3 R250, R7, 0x30, RZ ;  /* 0x0000003007fa7810 */ /* 0x000fe20007ffe0ff */
[C---:B------:R-:W-:Y:S01]  /*1e120*/  IMAD.WIDE R10, R6.reuse, 0x4, R2 ;  /* 0x00000004060a7825 */ /* 0x040fe200078e0202 */
[----:B------:R-:W-:Y:S01]  /*1e130*/  ULDC UR10, c[0x0][0x228] ;  /* 0x00008a00000a7ab9 */ /* 0x000fe20000000800 */
[----:B------:R-:W-:Y:S01]  /*1e140*/  ULDC UR12, c[0x0][0x228] ;  /* 0x00008a00000c7ab9 */ /* 0x000fe20000000800 */
[----:B------:R-:W-:Y:S01]  /*1e150*/  ULDC UR18, c[0x0][0x228] ;  /* 0x00008a0000127ab9 */ /* 0x000fe20000000800 */
[----:B--2---:R-:W-:Y:S01]  /*1e160*/  IMAD.WIDE R228, R6, 0x4, R4 ;  /* 0x0000000406e47825 */ /* 0x004fe200078e0204 */
[----:B------:R1:W-:Y:S01]  /*1e170*/  @P4 STG.E desc[UR16][R10.64], R236 ;  /* 0x000000ec0a004986 */ /* 0x0003e2000c101910 */
[----:B------:R-:W-:Y:S01]  /*1e180*/  ULDC UR6, c[0x0][0x248] ;  /* 0x0000920000067ab9 */ /* 0x000fe20000000800 */
[----:B------:R-:W-:Y:S01]  /*1e190*/  ULDC UR8, c[0x0][0x22c] ;  /* 0x00008b0000087ab9 */ /* 0x000fe20000000800 */
[C---:B----4-:R-:W-:Y:S01]  /*1e1a0*/  IMAD.WIDE R230, R0.reuse, 0x4, R2 ;  /* 0x0000000400e67825 */ /* 0x050fe200078e0202 */
[----:B------:R2:W-:Y:S03]  /*1e1b0*/  @P0 STG.E desc[UR16][R228.64], R243 ;  /* 0x000000f3e4000986 */ /* 0x0005e6000c101910 */
[----:B---3--:R-:W-:Y:S01]  /*1e1c0*/  IMAD.WIDE R248, R0, 0x4, R4 ;  /* 0x0000000400f87825 */ /* 0x008fe200078e0204 */
[----:B------:R3:W-:Y:S01]  /*1e1d0*/  @P6 STG.E desc[UR16][R230.64], R242 ;  /* 0x000000f2e6006986 */ /* 0x0007e2000c101910 */
[----:B------:R-:W-:Y:S01]  /*1e1e0*/  ISETP.GE.AND P4, PT, R250, UR4, PT ;  /* 0x00000004fa007c0c */ /* 0x000fe2000bf86270 */
[----:B------:R-:W-:-:S02]  /*1e1f0*/  ULDC UR4, c[0x0][0x248] ;  /* 0x0000920000047ab9 */ /* 0x000fc40000000800 */
[----:B------:R4:W-:Y:S01]  /*1e200*/  @P1 STG.E desc[UR16][R248.64], R241 ;  /* 0x000000f1f8001986 */ /* 0x0009e2000c101910 */
[----:B------:R-:W-:Y:S01]  /*1e210*/  ISETP.LT.AND P1, PT, R8, UR10, !P3 ;  /* 0x0000000a08007c0c */ /* 0x000fe2000df21270 */
[----:B-1----:R-:W-:Y:S01]  /*1e220*/  VIADD R10, R7, 0x31 ;  /* 0x00000031070a7836 */ /* 0x002fe20000000000 */
        /* <DEDUP_REMOVED lines=15> */
[C---:B---3--:R-:W-:Y:S01]  /*1e320*/  IMAD.WIDE R230, R0.reuse, 0x4, R2 ;  /* 0x0000000400e67825 */ /* 0x048fe200078e0202 */
        /* <DEDUP_REMOVED lines=9> */
[----:B-1----:R-:W-:Y:S01]  /*1e3c0*/  VIADD R10, R7, 0x33 ;  /* 0x00000033070a7836 */ /* 0x002fe20000000000 */
[----:B------:R-:W-:Y:S01]  /*1e3d0*/  ISETP.LT.AND P6, PT, R8, UR14, !P4 ;  /* 0x0000000e08007c0c */ /* 0x000fe2000e7c1270 */
[----:B------:R-:W-:Y:S01]  /*1e3e0*/  VIADD R6, R0, UR4 ;  /* 0x0000000400067c36 */ /* 0x000fe20008000000 */
[----:B------:R-:W-:Y:S02]  /*1e3f0*/  ULDC UR10, c[0x0][0x228] ;  /* 0x00008a00000a7ab9 */ /* 0x000fe40000000800 */
[----:B------:R-:W-:Y:S01]  /*1e400*/  ISETP.GE.AND P3, PT, R10, UR8, PT ;  /* 0x000000080a007c0c */ /* 0x000fe2000bf66270 */
[C---:B------:R-:W-:Y:S01]  /*1e410*/  IMAD.WIDE R10, R6.reuse, 0x4, R2 ;  /* 0x00000004060a7825 */ /* 0x040fe200078e0202 */
[C---:B------:R-:W-:Y:S01]  /*1e420*/  ISETP.LT.AND P2, PT, R9.reuse, UR12, !P2 ;  /* 0x0000000c09007c0c */ /* 0x040fe2000d741270 */
[----:B------:R-:W-:Y:S01]  /*1e430*/  ULDC UR4, c[0x0][0x22c] ;  /* 0x00008b0000047ab9 */ /* 0x000fe20000000800 */
[----:B------:R-:W-:Y:S01]  /*1e440*/  ISETP.LT.AND P4, PT, R9, UR18, !P4 ;  /* 0x0000001209007c0c */ /* 0x000fe2000e781270 */
[C---:B------:R-:W-:Y:S01]  /*1e450*/  VIADD R0, R6.reuse, UR6 ;  /* 0x0000000606007c36 */ /* 0x040fe20008000000 */
[----:B------:R-:W-:Y:S01]  /*1e460*/  ULDC UR8, c[0x0][0x22c] ;  /* 0x00008b0000087ab9 */ /* 0x000fe20000000800 */
[----:B--2---:R-:W-:Y:S01]  /*1e470*/  IMAD.WIDE R228, R6, 0x4, R4 ;  /* 0x0000000406e47825 */ /* 0x004fe200078e0204 */
[----:B------:R1:W-:Y:S01]  /*1e480*/  @P5 STG.E desc[UR16][R10.64], R244 ;  /* 0x000000f40a005986 */ /* 0x0003e2000c101910 */
[----:B------:R-:W-:Y:S01]  /*1e490*/  ULDC UR6, c[0x0][0x248] ;  /* 0x0000920000067ab9 */ /* 0x000fe20000000800 */
[----:B------:R-:W-:Y:S01]  /*1e4a0*/  ULDC UR12, c[0x0][0x228] ;  /* 0x00008a00000c7ab9 */ /* 0x000fe20000000800 */
[----:B------:R-:W-:Y:S01]  /*1e4b0*/  VIADD R250, R7, 0x34 ;  /* 0x0000003407fa7836 */ /* 0x000fe20000000000 */
[----:B------:R-:W2:Y:S01]  /*1e4c0*/  LDL.LU R6, [R1+0x60] ;  /* 0x0000600001067983 */ /* 0x000ea20000300800 */
[----:B------:R-:W-:Y:S01]  /*1e4d0*/  ULDC UR14, c[0x0][0x228] ;  /* 0x00008a00000e7ab9 */ /* 0x000fe20000000800 */
[----:B------:R-:W-:-:S02]  /*1e4e0*/  ULDC UR18, c[0x0][0x228] ;  /* 0x00008a0000127ab9 */ /* 0x000fc40000000800 */
        /* <DEDUP_REMOVED lines=25> */
[----:B-1----:R-:W-:Y:S01]  /*1e680*/  IADD3 R6, R0, UR4, RZ ;  /* 0x0000000400067c10 */ /* 0x002fe2000fffe0ff */
[----:B------:R-:W-:-:S04]  /*1e690*/  ULDC UR4, c[0x0][0x22c] ;  /* 0x00008b0000047ab9 */ /* 0x000fc80000000800 */
[----:B------:R-:W-:Y:S01]  /*1e6a0*/  VIADD R0, R6, UR6 ;  /* 0x0000000606007c36 */ /* 0x000fe20008000000 */
[----:B------:R-:W-:Y:S01]  /*1e6b0*/  ISETP.LT.AND P4, PT, R8, UR10, !P0 ;  /* 0x0000000a08007c0c */ /* 0x000fe2000c781270 */
[----:B------:R-:W-:-:S04]  /*1e6c0*/  IMAD.WIDE R10, R6, 0x4, R2 ;  /* 0x00000004060a7825 */ /* 0x000fc800078e0202 */
[----:B------:R-:W-:Y:S01]  /*1e6d0*/  IMAD.WIDE R228, R6, 0x4, R4 ;  /* 0x0000000406e47825 */ /* 0x000fe200078e0204 */
[----:B------:R-:W-:Y:S01]  /*1e6e0*/  ISETP.LT.AND P6, PT, R8, UR14, !P1 ;  /* 0x0000000e08007c0c */ /* 0x000fe2000cfc1270 */
[----:B------:R-:W2:Y:S01]  /*1e6f0*/  LDL.LU R6, [R1+0x460] ;  /* 0x0004600001067983 */ /* 0x000ea20000300800 */
[C---:B------:R-:W-:Y:S01]  /*1e700*/  ISETP.LT.AND P0, PT, R9.reuse, UR12, !P0 ;  /* 0x0000000c09007c0c */ /* 0x040fe2000c701270 */
        /* <DEDUP_REMOVED lines=41> */
[----:B------:R-:W-:Y:S01]  /*1e9a0*/  ULDC UR4, c[0x0][0x22c] ;  /* 0x00008b0000047ab9 */ /* 0x000fe20000000800 */
[----:B------:R4:W-:Y:S01]  /*1e9b0*/  @P5 STG.E desc[UR16][R248.64], R241 ;  /* 0x000000f1f8005986 */ /* 0x0009e2000c101910 */
[----:B------:R-:W-:Y:S01]  /*1e9c0*/  ISETP.LT.AND P5, PT, R8, UR10, !P2 ;  /* 0x0000000a08007c0c */ /* 0x000fe2000d7a1270 */
[----:B--2---:R-:W-:Y:S01]  /*1e9d0*/  VIADD R10, R7, 0x39 ;  /* 0x00000039070a7836 */ /* 0x004fe20000000000 */
[C---:B------:R-:W-:Y:S01]  /*1e9e0*/  ISETP.LT.AND P2, PT, R9.reuse, UR12, !P2 ;  /* 0x0000000c09007c0c */ /* 0x040fe2000d741270 */
[C---:B------:R-:W-:Y:S01]  /*1e9f0*/  VIADD R0, R6.reuse, UR6 ;  /* 0x0000000606007c36 */ /* 0x040fe20008000000 */
[----:B------:R-:W-:Y:S01]  /*1ea00*/  ISETP.LT.AND P4, PT, R9, UR18, !P4 ;  /* 0x0000001209007c0c */ /* 0x000fe2000e781270 */
[----:B-1----:R-:W-:Y:S01]  /*1ea10*/  IMAD.WIDE R228, R6, 0x4, R4 ;  /* 0x0000000406e47825 */ /* 0x002fe200078e0204 */
[----:B------:R-:W-:Y:S01]  /*1ea20*/  ISETP.GE.AND P3, PT, R10, UR8, PT ;  /* 0x000000080a007c0c */ /* 0x000fe2000bf66270 */
[----:B------:R-:W-:Y:S01]  /*1ea30*/  ULDC UR10, c[0x0][0x228] ;  /* 0x00008a00000a7ab9 */ /* 0x000fe20000000800 */
[----:B------:R-:W-:Y:S01]  /*1ea40*/  IADD3 R250, R7, 0x3a, RZ ;  /* 0x0000003a07fa7810 */ /* 0x000fe20007ffe0ff */
        /* <DEDUP_REMOVED lines=8> */
[----:B----4-:R-:W-:Y:S01]  /*1ead0*/  IMAD.WIDE R248, R0, 0x4, R4 ;  /* 0x0000000400f87825 */ /* 0x010fe200078e0204 */
[----:B------:R2:W-:Y:S01]  /*1eae0*/  @P2 STG.E desc[UR16][R228.64], R247 ;  /* 0x000000f7e4002986 */ /* 0x0005e2000c101910 */
[----:B------:R-:W-:Y:S01]  /*1eaf0*/  ISETP.GE.AND P5, PT, R250, UR4, PT ;  /* 0x00000004fa007c0c */ /* 0x000fe2000bfa6270 */
[----:B------:R-:W-:-:S02]  /*1eb00*/  ULDC UR4, c[0x0][0x248] ;  /* 0x0000920000047ab9 */ /* 0x000fc40000000800 */
[----:B------:R3:W-:Y:S04]  /*1eb10*/  @P6 STG.E desc[UR16][R230.64], R246 ;  /* 0x000000f6e6006986 */ /* 0x0007e8000c101910 */
[----:B------:R4:W-:Y:S01]  /*1eb20*/  @P4 STG.E desc[UR16][R248.64], R245 ;  /* 0x000000f5f8004986 */ /* 0x0009e2000c101910 */
[----:B------:R-:W-:Y:S01]  /*1eb30*/  ISETP.LT.AND P4, PT, R8, UR10, !P0 ;  /* 0x0000000a08007c0c */ /* 0x000fe2000c781270 */
[----:B-1----:R-:W-:Y:S02]  /*1eb40*/  VIADD R10, R7, 0x3b ;  /* 0x0000003b070a7836 */ /* 0x002fe40000000000 */
[----:B------:R-:W-:Y:S01]  /*1eb50*/  VIADD R6, R0, UR4 ;  /* 0x0000000400067c36 */ /* 0x000fe20008000000 */
[----:B------:R-:W-:Y:S01]  /*1eb60*/  ISETP.LT.AND P0, PT, R9, UR12, !P0 ;  /* 0x0000000c09007c0c */ /* 0x000fe2000c701270 */
[----:B------:R-:W-:Y:S01]  /*1eb70*/  VIADD R250, R7, 0x3c ;  /* 0x0000003c07fa7836 */ /* 0x000fe20000000000 */
[----:B------:R-:W-:Y:S01]  /*1eb80*/  ISETP.GE.AND P2, PT, R10, UR8, PT ;  /* 0x000000080a007c0c */ /* 0x000fe2000bf46270 */
[----:B------:R-:W-:Y:S01]  /*1eb90*/  IMAD.WIDE R10, R6, 0x4, R2 ;  /* 0x00000004060a7825 */ /* 0x000fe200078e0202 */
[----:B------:R-:W-:Y:S01]  /*1eba0*/  ISETP.LT.AND P6, PT, R8, UR14, !P1 ;  /* 0x0000000e08007c0c */ /* 0x000fe2000cfc1270 */
[----:B------:R-:W-:Y:S01]  /*1ebb0*/  ULDC UR4, c[0x0][0x22c] ;  /* 0x00008b0000047ab9 */ /* 0x000fe20000000800 */
[----:B------:R-:W-:Y:S01]  /*1ebc0*/  ULDC UR8, c[0x0][0x22c] ;  /* 0x00008b0000087ab9 */ /* 0x000fe20000000800 */
[C---:B------:R-:W-:Y:S01]  /*1ebd0*/  VIADD R0, R6.reuse, UR6 ;  /* 0x0000000606007c36 */ /* 0x040fe20008000000 */
[----:B------:R-:W-:Y:S01]  /*1ebe0*/  ULDC UR10, c[0x0][0x228] ;  /* 0x00008a00000a7ab9 */ /* 0x000fe20000000800 */
[----:B--2---:R-:W-:Y:S01]  /*1ebf0*/  IMAD.WIDE R228, R6, 0x4, R4 ;  /* 0x0000000406e47825 */ /* 0x004fe200078e0204 */
[----:B------:R1:W-:Y:S01]  /*1ec00*/  @P4 STG.E desc[UR16][R10.64], R244 ;  /* 0x000000f40a004986 */ /* 0x0003e2000c101910 */
[----:B------:R-:W-:Y:S01]  /*1ec10*/  ISETP.LT.AND P1, PT, R9, UR18, !P1 ;  /* 0x0000001209007c0c */ /* 0x000fe2000cf21270 */
[----:B------:R-:W-:Y:S01]  /*1ec20*/  ULDC UR6, c[0x0][0x248] ;  /* 0x0000920000067ab9 */ /* 0x000fe20000000800 */
        /* <DEDUP_REMOVED lines=8> */
[----:B------:R-:W-:-:S03]  /*1ecb0*/  ULDC UR18, c[0x0][0x228] ;  /* 0x00008a0000127ab9 */ /* 0x000fc60000000800 */
[----:B-1----:R-:W4:Y:S04]  /*1ecc0*/  LDL.LU R11, [R1+0x670] ;  /* 0x00067000010b7983 */ /* 0x002f280000300800 */
[----:B------:R-:W2:Y:S04]  /*1ecd0*/  LDL.LU R239, [R1+0x270] ;  /* 0x0002700001ef7983 */ /* 0x000ea80000300800 */
[----:B------:R-:W2:Y:S04]  /*1ece0*/  LDL.LU R238, [R1+0x674] ;  /* 0x0006740001ee7983 */ /* 0x000ea80000300800 */
[----:B------:R-:W2:Y:S01]  /*1ecf0*/  LDL.LU R237, [R1+0x74] ;  /* 0x0000740001ed7983 */ /* 0x000ea20000300800 */
[----:B------:R-:W-:-:S03]  /*1ed00*/  VIADD R10, R7, 0x3d ;  /* 0x0000003d070a7836 */ /* 0x000fc60000000000 */
        /* <DEDUP_REMOVED lines=57> */
[C---:B----4-:R-:W-:Y:S01]  /*1f0a0*/  IMAD.WIDE R230, R0.reuse, 0x4, R2 ;  /* 0x0000000400e67825 */ /* 0x050fe200078e0202 */
        /* <DEDUP_REMOVED lines=19> */
[----:B----4-:R-:W-:Y:S01]  /*1f1e0*/  IMAD.WIDE R228, R6, 0x4, R4 ;  /* 0x0000000406e47825 */ /* 0x010fe200078e0204 */
[----:B------:R2:W-:Y:S01]  /*1f1f0*/  @P4 STG.E desc[UR16][R10.64], R240 ;  /* 0x000000f00a004986 */ /* 0x0005e2000c101910 */
[----:B------:R-:W-:Y:S01]  /*1f200*/  ULDC UR6, c[0x0][0x248] ;  /* 0x0000920000067ab9 */ /* 0x000fe20000000800 */
[----:B------:R-:W-:Y:S01]  /*1f210*/  ULDC UR12, c[0x0][0x228] ;  /* 0x00008a00000c7ab9 */ /* 0x000fe20000000800 */
[C---:B-1----:R-:W-:Y:S01]  /*1f220*/  IMAD.WIDE R230, R0.reuse, 0x4, R2 ;  /* 0x0000000400e67825 */ /* 0x042fe200078e0202 */
[----:B------:R1:W-:Y:S01]  /*1f230*/  @P0 STG.E desc[UR16][R228.64], R247 ;  /* 0x000000f7e4000986 */ /* 0x0003e2000c101910 */
[----:B------:R-:W-:Y:S01]  /*1f240*/  ULDC UR14, c[0x0][0x228] ;  /* 0x00008a00000e7ab9 */ /* 0x000fe20000000800 */
[----:B------:R-:W-:Y:S01]  /*1f250*/  ULDC UR18, c[0x0][0x228] ;  /* 0x00008a0000127ab9 */ /* 0x000fe20000000800 */
[----:B---3--:R-:W-:Y:S01]  /*1f260*/  IMAD.WIDE R248, R0, 0x4, R4 ;  /* 0x0000000400f87825 */ /* 0x008fe200078e0204 */
        /* <DEDUP_REMOVED lines=300> */
[----:B------:R1:W-:Y:S01]  /*20530*/  @P1 STG.E desc[UR16][R10.64], R236 ;  /* 0x000000ec0a001986 */ /* 0x0003e2000c101910 */
[----:B------:R-:W-:Y:S01]  /*20540*/  ULDC UR10, c[0x0][0x228] ;  /* 0x00008a00000a7ab9 */ /* 0x000fe20000000800 */
[----:B------:R-:W-:Y:S01]  /*20550*/  IMAD.WIDE R248, R0, 0x4, R4 ;  /* 0x0000000400f87825 */ /* 0x000fe200078e0204 */
[----:B------:R-:W-:Y:S01]  /*20560*/  ISETP.GE.AND P1, PT, R250, UR4, PT ;  /* 0x00000004fa007c0c */ /* 0x000fe2000bf26270 */
[----:B------:R-:W-:Y:S01]  /*20570*/  ULDC UR12, c[0x0][0x228] ;  /* 0x00008a00000c7ab9 */ /* 0x000fe20000000800 */
[----:B------:R-:W-:Y:S01]  /*20580*/  ULDC UR4, c[0x0][0x248] ;  /* 0x0000920000047ab9 */ /* 0x000fe20000000800 */
[----:B------:R-:W-:Y:S01]  /*20590*/  ULDC UR14, c[0x0][0x228] ;  /* 0x00008a00000e7ab9 */ /* 0x000fe20000000800 */
[----:B------:R-:W-:Y:S01]  /*205a0*/  ULDC UR18, c[0x0][0x228] ;  /* 0x00008a0000127ab9 */ /* 0x000fe20000000800 */
[----:B------:R-:W-:Y:S01]  /*205b0*/  ULDC UR6, c[0x0][0x248] ;  /* 0x0000920000067ab9 */ /* 0x000fe20000000800 */
[C---:B-1----:R-:W-:Y:S01]  /*205c0*/  VIADD R10, R7.reuse, 0x57 ;  /* 0x00000057070a7836 */ /* 0x042fe20000000000 */
[----:B------:R-:W-:Y:S01]  /*205d0*/  IADD3 R250, R7, 0x58, RZ ;  /* 0x0000005807fa7810 */ /* 0x000fe20007ffe0ff */
[----:B------:R-:W4:Y:S04]  /*205e0*/  LDL.LU R236, [R1+0x9f0] ;  /* 0x0009f00001ec7983 */ /* 0x000f280000300800 */
[----:B--2---:R1:W-:Y:S04]  /*205f0*/  @P3 STG.E desc[UR16][R228.64], R6 ;  /* 0x00000006e4003986 */ /* 0x0043e8000c101910 */
[----:B------:R2:W-:Y:S01]  /*20600*/  @P6 STG.E desc[UR16][R230.64], R239 ;  /* 0x000000efe6006986 */ /* 0x0005e2000c101910 */
[----:B------:R-:W-:Y:S01]  /*20610*/  ISETP.LT.AND P6, PT, R8, UR14, !P4 ;  /* 0x0000000e08007c0c */ /* 0x000fe2000e7c1270 */
[----:B------:R-:W-:-:S02]  /*20620*/  ULDC UR14, c[0x0][0x228] ;  /* 0x00008a00000e7ab9 */ /* 0x000fc40000000800 */
[----:B------:R3:W-:Y:S01]  /*20630*/  @P5 STG.E desc[UR16][R248.64], R238 ;  /* 0x000000eef8005986 */ /* 0x0007e2000c101910 */
[----:B------:R-:W-:Y:S01]  /*20640*/  ISETP.LT.AND P5, PT, R8, UR10, !P2 ;  /* 0x0000000a08007c0c */ /* 0x000fe2000d7a1270 */
[----:B------:R-:W-:Y:S01]  /*20650*/  ULDC UR10, c[0x0][0x228] ;  /* 0x00008a00000a7ab9 */ /* 0x000fe20000000800 */
[C---:B------:R-:W-:Y:S01]  /*20660*/  ISETP.LT.AND P2, PT, R9.reuse, UR12, !P2 ;  /* 0x0000000c09007c0c */ /* 0x040fe2000d741270 */
[----:B-1----:R-:W-:Y:S01]  /*20670*/  VIADD R6, R0, UR4 ;  /* 0x0000000400067c36 */ /* 0x002fe20008000000 */
        /* <DEDUP_REMOVED lines=9> */
[----:B------:R-:W-:Y:S01]  /*20710*/  IMAD.WIDE R228, R6, 0x4, R4 ;  /* 0x0000000406e47825 */ /* 0x000fe200078e0204 */
[----:B------:R-:W-:Y:S03]  /*20720*/  @P5 STG.E desc[UR16][R10.64], R237 ;  /* 0x000000ed0a005986 */ /* 0x000fe6000c101910 */
[C---:B--2---:R-:W-:Y:S01]  /*20730*/  IMAD.WIDE R230, R0.reuse, 0x4, R2 ;  /* 0x0000000400e67825 */ /* 0x044fe200078e0202 */
[----:B------:R1:W-:Y:S03]  /*20740*/  @P2 STG.E desc[UR16][R228.64], R243 ;  /* 0x000000f3e4002986 */ /* 0x0003e6000c101910 */
[----:B---3--:R-:W-:Y:S01]  /*20750*/  IMAD.WIDE R248, R0, 0x4, R4 ;  /* 0x0000000400f87825 */ /* 0x008fe200078e0204 */
[----:B------:R2:W-:Y:S01]  /*20760*/  @P6 STG.E desc[UR16][R230.64], R242 ;  /* 0x000000f2e6006986 */ /* 0x0005e2000c101910 */
[----:B------:R-:W-:Y:S01]  /*20770*/  ISETP.GE.AND P5, PT, R250, UR4, PT ;  /* 0x00000004fa007c0c */ /* 0x000fe2000bfa6270 */
[----:B------:R-:W-:-:S02]  /*20780*/  ULDC UR4, c[0x0][0x248] ;  /* 0x0000920000047ab9 */ /* 0x000fc40000000800 */
[----:B------:R3:W-:Y:S01]  /*20790*/  @P4 STG.E desc[UR16][R248.64], R241 ;  /* 0x000000f1f8004986 */ /* 0x0007e2000c101910 */
[----:B------:R-:W-:Y:S01]  /*207a0*/  ISETP.LT.AND P4, PT, R8, UR10, !P0 ;  /* 0x0000000a08007c0c */ /* 0x000fe2000c781270 */
[----:B------:R-:W-:Y:S01]  /*207b0*/  VIADD R6, R7, 0x59 ;  /* 0x0000005907067836 */ /* 0x000fe20000000000 */
[C---:B------:R-:W-:Y:S01]  /*207c0*/  ISETP.LT.AND P0, PT, R9.reuse, UR12, !P0 ;  /* 0x0000000c09007c0c */ /* 0x040fe2000c701270 */
[----:B-1----:R-:W-:Y:S01]  /*207d0*/  VIADD R228, R0, UR4 ;  /* 0x0000000400e47c36 */ /* 0x002fe20008000000 */
[----:B------:R-:W-:Y:S01]  /*207e0*/  ISETP.LT.AND P6, PT, R8, UR14, !P1 ;  /* 0x0000000e08007c0c */ /* 0x000fe2000cfc1270 */
[----:B------:R-:W-:Y:S01]  /*207f0*/  ULDC UR10, c[0x0][0x228] ;  /* 0x00008a00000a7ab9 */ /* 0x000fe20000000800 */
[----:B------:R-:W-:Y:S01]  /*20800*/  ISETP.LT.AND P1, PT, R9, UR18, !P1 ;  /* 0x0000001209007c0c */ /* 0x000fe2000cf21270 */
[----:B------:R-:W-:Y:S01]  /*20810*/  VIADD R0, R228, UR6 ;  /* 0x00000006e4007c36 */ /* 0x000fe20008000000 */
[----:B------:R-:W-:Y:S01]  /*20820*/  ISETP.GE.AND P2, PT, R6, UR8, PT ;  /* 0x0000000806007c0c */ /* 0x000fe2000bf46270 */
[C---:B------:R-:W-:Y:S01]  /*20830*/  IMAD.WIDE R10, R228.reuse, 0x4, R2 ;  /* 0x00000004e40a7825 */ /* 0x040fe200078e0202 */
[----:B------:R-:W-:Y:S01]  /*20840*/  ULDC UR4, c[0x0][0x22c] ;  /* 0x00008b0000047ab9 */ /* 0x000fe20000000800 */
[----:B------:R-:W-:Y:S01]  /*20850*/  ULDC UR12, c[0x0][0x228] ;  /* 0x00008a00000c7ab9 */ /* 0x000fe20000000800 */
[----:B------:R-:W-:Y:S01]  /*20860*/  ULDC UR14, c[0x0][0x228] ;  /* 0x00008a00000e7ab9 */ /* 0x000fe20000000800 */
[----:B------:R-:W-:Y:S01]  /*20870*/  IMAD.WIDE R228, R228, 0x4, R4 ;  /* 0x00000004e4e47825 */ /* 0x000fe200078e0204 */
[----:B------:R-:W-:Y:S01]  /*20880*/  @P4 STG.E desc[UR16][R10.64], R240 ;  /* 0x000000f00a004986 */ /* 0x000fe2000c101910 */
[----:B------:R-:W-:Y:S01]  /*20890*/  ULDC UR18, c[0x0][0x228] ;  /* 0x00008a0000127ab9 */ /* 0x000fe20000000800 */
[----:B------:R-:W-:Y:S01]  /*208a0*/  ULDC UR6, c[0x0][0x248] ;  /* 0x0000920000067ab9 */ /* 0x000fe20000000800 */
[----:B--2---:R-:W-:Y:S01]  /*208b0*/  IMAD.WIDE R230, R0, 0x4, R2 ;  /* 0x0000000400e67825 */ /* 0x004fe200078e0202 */
[----:B------:R1:W-:Y:S01]  /*208c0*/  @P0 STG.E desc[UR16][R228.64], R247 ;  /* 0x000000f7e4000986 */ /* 0x0003e2000c101910 */
[----:B------:R-:W-:-:S02]  /*208d0*/  ULDC UR8, c[0x0][0x22c] ;  /* 0x00008b0000087ab9 */ /* 0x000fc40000000800 */
[----:B---3--:R-:W-:Y:S01]  /*208e0*/  IMAD.WIDE R248, R0, 0x4, R4 ;  /* 0x0000000400f87825 */ /* 0x008fe200078e0204 */
[----:B------:R-:W-:Y:S03]  /*208f0*/  @P6 STG.E desc[UR16][R230.64], R246 ;  /* 0x000000f6e6006986 */ /* 0x000fe6000c101910 */
[----:B------:R-:W-:Y:S01]  /*20900*/  VIADD R6, R7, 0x5a ;  /* 0x0000005a07067836 */ /* 0x000fe20000000000 */
[----:B------:R-:W-:Y:S01]  /*20910*/  @P1 STG.E desc[UR16][R248.64], R245 ;  /* 0x000000f5f8001986 */ /* 0x000fe2000c101910 */
[----:B------:R-:W-:Y:S01]  /*20920*/  ISETP.LT.AND P1, PT, R8, UR10, !P3 ;  /* 0x0000000a08007c0c */ /* 0x000fe2000df21270 */
[----:B------:R-:W-:Y:S02]  /*20930*/  ULDC UR10, c[0x0][0x228] ;  /* 0x00008a00000a7ab9 */ /* 0x000fe40000000800 */
[----:B------:R-:W-:Y:S01]  /*20940*/  ISETP.GE.AND P4, PT, R6, UR4, PT ;  /* 0x0000000406007c0c */ /* 0x000fe2000bf86270 */
[----:B------:R-:W-:-:S02]  /*20950*/  ULDC UR4, c[0x0][0x248] ;  /* 0x0000920000047ab9 */ /* 0x000fc40000000800 */
[----:B-1----:R-:W-:Y:S01]  /*20960*/  VIADD R228, R0, UR4 ;  /* 0x0000000400e47c36 */ /* 0x002fe20008000000 */
[C---:B------:R-:W-:Y:S02]  /*20970*/  ISETP.LT.AND P3, PT, R9.reuse, UR12, !P3 ;  /* 0x0000000c09007c0c */ /* 0x040fe4000df61270 */
[----:B------:R-:W-:Y:S01]  /*20980*/  ISETP.LT.AND P6, PT, R8, UR14, !P5 ;  /* 0x0000000e08007c0c */ /* 0x000fe2000efc1270 */
[C---:B------:R-:W-:Y:S01]  /*20990*/  IMAD.WIDE R10, R228.reuse, 0x4, R2 ;  /* 0x00000004e40a7825 */ /* 0x040fe200078e0202 */
[----:B------:R-:W-:Y:S01]  /*209a0*/  ULDC UR4, c[0x0][0x22c] ;  /* 0x00008b0000047ab9 */ /* 0x000fe20000000800 */
[----:B------:R-:W-:Y:S01]  /*209b0*/  ULDC UR12, c[0x0][0x228] ;  /* 0x00008a00000c7ab9 */ /* 0x000fe20000000800 */
[----:B------:R-:W-:Y:S02]  /*209c0*/  ULDC UR14, c[0x0][0x228] ;  /* 0x00008a00000e7ab9 */ /* 0x000fe40000000800 */
[----:B------:R1:W-:Y:S04]  /*209d0*/  @P1 STG.E desc[UR16][R10.64], R244 ;  /* 0x000000f40a001986 */ /* 0x0003e8000c101910 */
[----:B-1----:R-:W2:Y:S04]  /*209e0*/  LDL.LU R10, [R1+0x6b0] ;  /* 0x0006b000010a7983 */ /* 0x002ea80000300800 */
[----:B------:R-:W3:Y:S04]  /*209f0*/  LDL.LU R11, [R1+0xb0] ;  /* 0x0000b000010b7983 */ /* 0x000ee80000300800 */
[----:B------:R-:W4:Y:S01]  /*20a00*/  LDL.LU R237, [R1+0x4b0] ;  /* 0x0004b00001ed7983 */ /* 0x000f220000300800 */
[----:B------:R-:W-:Y:S01]  /*20a10*/  ISETP.LT.AND P5, PT, R9, UR18, !P5 ;  /* 0x0000001209007c0c */ /* 0x000fe2000efa1270 */
[----:B------:R-:W-:Y:S01]  /*20a20*/  VIADD R6, R7, 0x5b ;  /* 0x0000005b07067836 */ /* 0x000fe20000000000 */
[----:B------:R-:W-:Y:S01]  /*20a30*/  ULDC UR18, c[0x0][0x228] ;  /* 0x00008a0000127ab9 */ /* 0x000fe20000000800 */
[C---:B------:R-:W-:Y:S01]  /*20a40*/  VIADD R0, R228.reuse, UR6 ;  /* 0x00000006e4007c36 */ /* 0x040fe20008000000 */
[----:B------:R-:W4:Y:S01]  /*20a50*/  LDL.LU R250, [R1+0x6b4] ;  /* 0x0006b40001fa7983 */ /* 0x000f220000300800 */
[----:B------:R-:W-:Y:S01]  /*20a60*/  IMAD.WIDE R228, R228, 0x4, R4 ;  /* 0x00000004e4e47825 */ /* 0x000fe200078e0204 */
[----:B------:R-:W-:Y:S01]  /*20a70*/  ISETP.GE.AND P0, PT, R6, UR8, PT ;  /* 0x0000000806007c0c */ /* 0x000fe2000bf06270 */
[----:B------:R-:W-:Y:S01]  /*20a80*/  ULDC UR6, c[0x0][0x248] ;  /* 0x0000920000067ab9 */ /* 0x000fe20000000800 */
[----:B------:R-:W4:Y:S01]  /*20a90*/  LDL.LU R239, [R1+0xb4] ;  /* 0x0000b40001ef7983 */ /* 0x000f220000300800 */
[----:B------:R-:W-:Y:S01]  /*20aa0*/  IMAD.WIDE R230, R0, 0x4, R2 ;  /* 0x0000000400e67825 */ /* 0x000fe200078e0202 */
[----:B------:R-:W-:-:S03]  /*20ab0*/  ULDC UR8, c[0x0][0x22c] ;  /* 0x00008b0000087ab9 */ /* 0x000fc60000000800 */
[----:B------:R-:W-:Y:S01]  /*20ac0*/  IMAD.WIDE R248, R0, 0x4, R4 ;  /* 0x0000000400f87825 */ /* 0x000fe200078e0204 */
[----:B------:R1:W-:Y:S03]  /*20ad0*/  @P3 STG.E desc[UR16][R228.64], R252 ;  /* 0x000000fce4003986 */ /* 0x0003e6000c101910 */
[----:B------:R-:W-:Y:S01]  /*20ae0*/  VIADD R6, R7, 0x5c ;  /* 0x0000005c07067836 */ /* 0x000fe20000000000 */
[----:B------:R-:W4:Y:S04]  /*20af0*/  LDL.LU R238, [R1+0x4b4] ;  /* 0x0004b40001ee7983 */ /* 0x000f280000300800 */
[----:B------:R-:W-:Y:S01]  /*20b00*/  ISETP.GE.AND P1, PT, R6, UR4, PT ;  /* 0x0000000406007c0c */ /* 0x000fe2000bf26270 */
[----:B------:R-:W-:Y:S01]  /*20b10*/  ULDC UR4, c[0x0][0x248] ;  /* 0x0000920000047ab9 */ /* 0x000fe20000000800 */
[----:B------:R-:W4:Y:S01]  /*20b20*/  LDL.LU R243, [R1+0x2b4] ;  /* 0x0002b40001f37983 */ /* 0x000f220000300800 */
[----:B-1----:R-:W-:-:S03]  /*20b30*/  IADD3 R228, R0, UR4, RZ ;  /* 0x0000000400e47c10 */ /* 0x002fc6000fffe0ff */
[----:B--2---:R-:W-:Y:S01]  /*20b40*/  @P6 STG.E desc[UR16][R230.64], R10 ;  /* 0x0000000ae6006986 */ /* 0x004fe2000c101910 */
[----:B------:R-:W-:Y:S01]  /*20b50*/  VIADD R6, R7, 0x5d ;  /* 0x0000005d07067836 */ /* 0x000fe20000000000 */
[----:B------:R-:W-:Y:S02]  /*20b60*/  ULDC UR4, c[0x0][0x22c] ;  /* 0x00008b0000047ab9 */ /* 0x000fe40000000800 */
[----:B---3--:R1:W-:Y:S01]  /*20b70*/  @P5 STG.E desc[UR16][R248.64], R11 ;  /* 0x0000000bf8005986 */ /* 0x0083e2000c101910 */
[----:B------:R-:W-:-:S03]  /*20b80*/  ISETP.LT.AND P5, PT, R8, UR10, !P2 ;  /* 0x0000000a08007c0c */ /* 0x000fc6000d7a1270 */
[----:B------:R-:W2:Y:S01]  /*20b90*/  LDL.LU R242, [R1+0x6b8] ;  /* 0x0006b80001f27983 */ /* 0x000ea20000300800 */
[----:B------:R-:W-:Y:S01]  /*20ba0*/  ISETP.LT.AND P6, PT, R8, UR14, !P4 ;  /* 0x0000000e08007c0c */ /* 0x000fe2000e7c1270 */
[----:B------:R-:W-:Y:S01]  /*20bb0*/  VIADD R0, R228, UR6 ;  /* 0x00000006e4007c36 */ /* 0x000fe20008000000 */
[----:B------:R-:W-:Y:S01]  /*20bc0*/  ISETP.GE.AND P3, PT, R6, UR8, PT ;  /* 0x0000000806007c0c */ /* 0x000fe2000bf66270 */
[----:B------:R-:W3:Y:S01]  /*20bd0*/  LDL.LU R241, [R1+0xb8] ;  /* 0x0000b80001f17983 */ /* 0x000ee20000300800 */
[----:B-1----:R-:W-:-:S03]  /*20be0*/  IMAD.WIDE R10, R228, 0x4, R2 ;  /* 0x00000004e40a7825 */ /* 0x002fc600078e0202 */
[----:B------:R-:W3:Y:S01]  /*20bf0*/  LDL.LU R240, [R1+0x4b8] ;  /* 0x0004b80001f07983 */ /* 0x000ee20000300800 */
[C---:B------:R-:W-:Y:S01]  /*20c00*/  ISETP.LT.AND P2, PT, R9.reuse, UR12, !P2 ;  /* 0x0000000c09007c0c */ /* 0x040fe2000d741270 */
[----:B------:R-:W-:Y:S01]  /*20c10*/  ULDC UR10, c[0x0][0x228] ;  /* 0x00008a00000a7ab9 */ /* 0x000fe20000000800 */
[----:B------:R-:W-:Y:S01]  /*20c20*/  ISETP.LT.AND P4, PT, R9, UR18, !P4 ;  /* 0x0000001209007c0c */ /* 0x000fe2000e781270 */
[----:B------:R-:W3:Y:S01]  /*20c30*/  LDL.LU R247, [R1+0x2b8] ;  /* 0x0002b80001f77983 */ /* 0x000ee20000300800 */
[----:B------:R-:W-:Y:S01]  /*20c40*/  IMAD.WIDE R228, R228, 0x4, R4 ;  /* 0x00000004e4e47825 */ /* 0x000fe200078e0204 */
[----:B------:R-:W-:Y:S01]  /*20c50*/  ULDC UR12, c[0x0][0x228] ;  /* 0x00008a00000c7ab9 */ /* 0x000fe20000000800 */
[----:B------:R-:W-:Y:S01]  /*20c60*/  ULDC UR14, c[0x0][0x228] ;  /* 0x00008a00000e7ab9 */ /* 0x000fe20000000800 */
[----:B------:R-:W3:Y:S01]  /*20c70*/  LDL.LU R246, [R1+0x6bc] ;  /* 0x0006bc0001f67983 */ /* 0x000ee20000300800 */
[----:B------:R-:W-:Y:S01]  /*20c80*/  IMAD.WIDE R230, R0, 0x4, R2 ;  /* 0x0000000400e67825 */ /* 0x000fe200078e0202 */
[----:B------:R-:W-:Y:S01]  /*20c90*/  ULDC UR18, c[0x0][0x228] ;  /* 0x00008a0000127ab9 */ /* 0x000fe20000000800 */
[----:B------:R-:W-:Y:S01]  /*20ca0*/  ULDC UR6, c[0x0][0x248] ;  /* 0x0000920000067ab9 */ /* 0x000fe20000000800 */
[----:B------:R-:W3:Y:S01]  /*20cb0*/  LDL.LU R245, [R1+0xbc] ;  /* 0x0000bc0001f57983 */ /* 0x000ee20000300800 */
[----:B------:R-:W-:Y:S01]  /*20cc0*/  VIADD R6, R7, 0x5e ;  /* 0x0000005e07067836 */ /* 0x000fe20000000000 */
[----:B------:R-:W-:-:S02]  /*20cd0*/  ULDC UR8, c[0x0][0x22c] ;  /* 0x00008b0000087ab9 */ /* 0x000fc40000000800 */
[----:B------:R-:W3:Y:S04]  /*20ce0*/  LDL.LU R244, [R1+0x4bc] ;  /* 0x0004bc0001f47983 */ /* 0x000ee80000300800 */
[----:B------:R-:W3:Y:S04]  /*20cf0*/  LDL.LU R252, [R1+0x2bc] ;  /* 0x0002bc0001fc7983 */ /* 0x000ee80000300800 */
[----:B----4-:R1:W-:Y:S04]  /*20d00*/  @P5 STG.E desc[UR16][R10.64], R237 ;  /* 0x000000ed0a005986 */ /* 0x0103e8000c101910 */
[----:B-1----:R-:W4:Y:S04]  /*20d10*/  LDL.LU R237, [R1+0x9ec] ;  /* 0x0009ec0001ed7983 */ /* 0x002f280000300800 */
[----:B------:R-:W2:Y:S01]  /*20d20*/  LDL.LU R11, [R1+0x2b0] ;  /* 0x0002b000010b7983 */ /* 0x000ea20000300800 */
[----:B------:R-:W-:Y:S01]  /*20d30*/  IMAD.WIDE R248, R0, 0x4, R4 ;  /* 0x0000000400f87825 */ /* 0x000fe200078e0204 */
[----:B------:R-:W-:Y:S01]  /*20d40*/  ISETP.GE.AND P5, PT, R6, UR4, PT ;  /* 0x0000000406007c0c */ /* 0x000fe2000bfa6270 */
[----:B------:R-:W-:-:S02]  /*20d50*/  ULDC UR4, c[0x0][0x248] ;  /* 0x0000920000047ab9 */ /* 0x000fc40000000800 */
[----:B------:R-:W-:Y:S01]  /*20d60*/  VIADD R6, R7, 0x5f ;  /* 0x0000005f07067836 */ /* 0x000fe20000000000 */
[----:B--2---:R1:W-:Y:S04]  /*20d70*/  @P2 STG.E desc[UR16][R228.64], R11 ;  /* 0x0000000be4002986 */ /* 0x0043e8000c101910 */
[----:B------:R2:W-:Y:S01]  /*20d80*/  @P6 STG.E desc[UR16][R230.64], R250 ;  /* 0x000000fae6006986 */ /* 0x0005e2000c101910 */
[C---:B------:R-:W-:Y:S01]  /*20d90*/  ISETP.LT.AND P6, PT, R8.reuse, UR14, !P1 ;  /* 0x0000000e08007c0c */ /* 0x040fe2000cfc1270 */
[----:B------:R-:W-:Y:S02]  /*20da0*/  ULDC UR14, c[0x0][0x228] ;  /* 0x00008a00000e7ab9 */ /* 0x000fe40000000800 */
        /* <DEDUP_REMOVED lines=16> */
[----:B--2---:R-:W-:Y:S01]  /*20eb0*/  IMAD.WIDE R230, R0, 0x4, R2 ;  /* 0x0000000400e67825 */ /* 0x004fe200078e0202 */
[----:B------:R1:W-:Y:S03]  /*20ec0*/  @P0 STG.E desc[UR16][R228.64], R243 ;  /* 0x000000f3e4000986 */ /* 0x0003e6000c101910 */
[----:B------:R-:W-:-:S02]  /*20ed0*/  VIADD R6, R7, 0x60 ;  /* 0x0000006007067836 */ /* 0x000fc40000000000 */
[----:B---3--:R-:W-:Y:S01]  /*20ee0*/  IMAD.WIDE R248, R0, 0x4, R4 ;  /* 0x0000000400f87825 */ /* 0x008fe200078e0204 */
[----:B------:R2:W-:Y:S02]  /*20ef0*/  @P6 STG.E desc[UR16][R230.64], R242 ;  /* 0x000000f2e6006986 */ /* 0x0005e4000c101910 */
[----:B------:R-:W-:Y:S01]  /*20f00*/  ISETP.GE.AND P4, PT, R6, UR4, PT ;  /* 0x0000000406007c0c */ /* 0x000fe2000bf86270 */
[----:B------:R-:W-:Y:S01]  /*20f10*/  ULDC UR4, c[0x0][0x248] ;  /* 0x0000920000047ab9 */ /* 0x000fe20000000800 */
[----:B------:R3:W-:Y:S01]  /*20f20*/  @P1 STG.E desc[UR16][R248.64], R241 ;  /* 0x000000f1f8001986 */ /* 0x0007e2000c101910 */
[----:B------:R-:W-:Y:S01]  /*20f30*/  ISETP.LT.AND P1, PT, R8, UR10, !P3 ;  /* 0x0000000a08007c0c */ /* 0x000fe2000df21270 */
[----:B-1----:R-:W-:Y:S01]  /*20f40*/  VIADD R228, R0, UR4 ;  /* 0x0000000400e47c36 */ /* 0x002fe20008000000 */
[C---:B------:R-:W-:Y:S02]  /*20f50*/  ISETP.LT.AND P3, PT, R9.reuse, UR12, !P3 ;  /* 0x0000000c09007c0c */ /* 0x040fe4000df61270 */
[----:B------:R-:W-:Y:S01]  /*20f60*/  ISETP.LT.AND P6, PT, R8, UR14, !P5 ;  /* 0x0000000e08007c0c */ /* 0x000fe2000efc1270 */
[C---:B------:R-:W-:Y:S01]  /*20f70*/  VIADD R0, R228.reuse, UR6 ;  /* 0x00000006e4007c36 */ /* 0x040fe20008000000 */
[----:B------:R-:W-:Y:S01]  /*20f80*/  ISETP.LT.AND P5, PT, R9, UR18, !P5 ;  /* 0x0000001209007c0c */ /* 0x000fe2000efa1270 */
[----:B------:R-:W-:Y:S01]  /*20f90*/  VIADD R6, R7, 0x61 ;  /* 0x0000006107067836 */ /* 0x000fe20000000000 */
[----:B------:R-:W-:Y:S01]  /*20fa0*/  ULDC UR10, c[0x0][0x228] ;  /* 0x00008a00000a7ab9 */ /* 0x000fe20000000800 */
[C---:B------:R-:W-:Y:S01]  /*20fb0*/  IMAD.WIDE R10, R228.reuse, 0x4, R2 ;  /* 0x00000004e40a7825 */ /* 0x040fe200078e0202 */
[----:B------:R-:W-:Y:S01]  /*20fc0*/  ULDC UR4, c[0x0][0x22c] ;  /* 0x00008b0000047ab9 */ /* 0x000fe20000000800 */
[----:B------:R-:W-:Y:S01]  /*20fd0*/  ULDC UR12, c[0x0][0x228] ;  /* 0x00008a00000c7ab9 */ /* 0x000fe20000000800 */
[----:B------:R-:W-:Y:S01]  /*20fe0*/  ULDC UR14, c[0x0][0x228] ;  /* 0x00008a00000e7ab9 */ /* 0x000fe20000000800 */
[----:B------:R-:W-:Y:S01]  /*20ff0*/  IMAD.WIDE R228, R228, 0x4, R4 ;  /* 0x00000004e4e47825 */ /* 0x000fe200078e0204 */
[----:B------:R-:W-:Y:S01]  /*21000*/  ISETP.GE.AND P0, PT, R6, UR8, PT ;  /* 0x0000000806007c0c */ /* 0x000fe2000bf06270 */
[----:B------:R-:W-:-:S02]  /*21010*/  ULDC UR6, c[0x0][0x248] ;  /* 0x0000920000067ab9 */ /* 0x000fc40000000800 */
[C---:B--2---:R-:W-:Y:S01]  /*21020*/  IMAD.WIDE R230, R0.reuse, 0x4, R2 ;  /* 0x0000000400e67825 */ /* 0x044fe200078e0202 */
[----:B------:R-:W-:Y:S03]  /*21030*/  @P1 STG.E desc[UR16][R10.64], R240 ;  /* 0x000000f00a001986 */ /* 0x000fe6000c101910 */
[----:B---3--:R-:W-:Y:S01]  /*21040*/  IMAD.WIDE R248, R0, 0x4, R4 ;  /* 0x0000000400f87825 */ /* 0x008fe200078e0204 */
[----:B------:R-:W-:Y:S01]  /*21050*/  IADD3 R6, R7, 0x62, RZ ;  /* 0x0000006207067810 */ /* 0x000fe20007ffe0ff */
[----:B------:R1:W-:Y:S01]  /*21060*/  @P3 STG.E desc[UR16][R228.64], R247 ;  /* 0x000000f7e4003986 */ /* 0x0003e2000c101910 */
[----:B------:R-:W-:Y:S01]  /*21070*/  ULDC UR18, c[0x0][0x228] ;  /* 0x00008a0000127ab9 */ /* 0x000fe20000000800 */
[----:B------:R-:W-:Y:S02]  /*21080*/  ULDC UR8, c[0x0][0x22c] ;  /* 0x00008b0000087ab9 */ /* 0x000fe40000000800 */
[----:B------:R2:W-:Y:S01]  /*21090*/  @P6 STG.E desc[UR16][R230.64], R246 ;  /* 0x000000f6e6006986 */ /* 0x0005e2000c101910 */
[----:B------:R-:W-:Y:S01]  /*210a0*/  ISETP.GE.AND P1, PT, R6, UR4, PT ;  /* 0x0000000406007c0c */ /* 0x000fe2000bf26270 */
[----:B------:R-:W-:-:S02]  /*210b0*/  ULDC UR4, c[0x0][0x248] ;  /* 0x0000920000047ab9 */ /* 0x000fc40000000800 */
[----:B------:R-:W-:Y:S01]  /*210c0*/  @P5 STG.E desc[UR16][R248.64], R245 ;  /* 0x000000f5f8005986 */ /* 0x000fe2000c101910 */
[C---:B------:R-:W-:Y:S02]  /*210d0*/  ISETP.LT.AND P5, PT, R8.reuse, UR10, !P2 ;  /* 0x0000000a08007c0c */ /* 0x040fe4000d7a1270 */
[----:B------:R-:W-:Y:S01]  /*210e0*/  ISETP.LT.AND P6, PT, R8, UR14, !P4 ;  /* 0x0000000e08007c0c */ /* 0x000fe2000e7c1270 */
[----:B-1----:R-:W-:Y:S01]  /*210f0*/  VIADD R228, R0, UR4 ;  /* 0x0000000400e47c36 */ /* 0x002fe20008000000 */
[----:B------:R-:W-:Y:S01]  /*21100*/  ISETP.LT.AND P2, PT, R9, UR12, !P2 ;  /* 0x0000000c09007c0c */ /* 0x000fe2000d741270 */
[----:B------:R-:W-:Y:S01]  /*21110*/  VIADD R6, R7, 0x63 ;  /* 0x0000006307067836 */ /* 0x000fe20000000000 */
[----:B------:R-:W-:Y:S01]  /*21120*/  ISETP.LT.AND P4, PT, R9, UR18, !P4 ;  /* 0x0000001209007c0c */ /* 0x000fe2000e781270 */
[C---:B------:R-:W-:Y:S01]  /*21130*/  IMAD.WIDE R10, R228.reuse, 0x4, R2 ;  /* 0x00000004e40a7825 */ /* 0x040fe200078e0202 */
[----:B------:R-:W-:Y:S01]  /*21140*/  ULDC UR10, c[0x0][0x228] ;  /* 0x00008a00000a7ab9 */ /* 0x000fe20000000800 */
[----:B------:R-:W-:Y:S01]  /*21150*/  ULDC UR4, c[0x0][0x22c] ;  /* 0x00008b0000047ab9 */ /* 0x000fe20000000800 */
[----:B------:R-:W-:Y:S01]  /*21160*/  ULDC UR14, c[0x0][0x228] ;  /* 0x00008a00000e7ab9 */ /* 0x000fe20000000800 */
[----:B------:R-:W-:Y:S01]  /*21170*/  VIADD R0, R228, UR6 ;  /* 0x00000006e4007c36 */ /* 0x000fe20008000000 */
[----:B------:R-:W-:Y:S01]  /*21180*/  ISETP.GE.AND P3, PT, R6, UR8, PT ;  /* 0x0000000806007c0c */ /* 0x000fe2000bf66270 */
[----:B------:R1:W-:Y:S01]  /*21190*/  @P5 STG.E desc[UR16][R10.64], R244 ;  /* 0x000000f40a005986 */ /* 0x0003e2000c101910 */
[----:B------:R-:W-:Y:S01]  /*211a0*/  IMAD.WIDE R228, R228, 0x4, R4 ;  /* 0x00000004e4e47825 */ /* 0x000fe200078e0204 */
[----:B------:R-:W-:Y:S01]  /*211b0*/  ULDC UR12, c[0x0][0x228] ;  /* 0x00008a00000c7ab9 */ /* 0x000fe20000000800 */
[----:B------:R-:W-:Y:S01]  /*211c0*/  ULDC UR18, c[0x0][0x228] ;  /* 0x00008a0000127ab9 */ /* 0x000fe20000000800 */
[----:B------:R-:W-:Y:S01]  /*211d0*/  ULDC UR6, c[0x0][0x248] ;  /* 0x0000920000067ab9 */ /* 0x000fe20000000800 */
[C---:B--2---:R-:W-:Y:S01]  /*211e0*/  IMAD.WIDE R230, R0.reuse, 0x4, R2 ;  /* 0x0000000400e67825 */ /* 0x044fe200078e0202 */
[----:B------:R-:W-:Y:S01]  /*211f0*/  ULDC UR8, c[0x0][0x22c] ;  /* 0x00008b0000087ab9 */ /* 0x000fe20000000800 */
[----:B-1----:R-:W2:Y:S04]  /*21200*/  LDL.LU R10, [R1+0x6c0] ;  /* 0x0006c000010a7983 */ /* 0x002ea80000300800 */
[----:B------:R-:W3:Y:S04]  /*21210*/  LDL.LU R11, [R1+0xc0] ;  /* 0x0000c000010b7983 */ /* 0x000ee80000300800 */
[----:B------:R-:W4:Y:S01]  /*21220*/  LDL.LU R238, [R1+0x4c0] ;  /* 0x0004c00001ee7983 */ /* 0x000f220000300800 */
[----:B------:R-:W-:-:S03]  /*21230*/  IMAD.WIDE R248, R0, 0x4, R4 ;  /* 0x0000000400f87825 */ /* 0x000fc600078e0204 */
[----:B------:R1:W-:Y:S01]  /*21240*/  @P2 STG.E desc[UR16][R228.64], R252 ;  /* 0x000000fce4002986 */ /* 0x0003e2000c101910 */
[----:B------:R-:W-:-:S03]  /*21250*/  VIADD R6, R7, 0x64 ;  /* 0x0000006407067836 */ /* 0x000fc60000000000 */
[----:B------:R-:W4:Y:S02]  /*21260*/  LDL.LU R250, [R1+0xc4] ;  /* 0x0000c40001fa7983 */ /* 0x000f240000300800 */
[----:B------:R-:W-:Y:S01]  /*21270*/  ISETP.GE.AND P5, PT, R6, UR4, PT ;  /* 0x0000000406007c0c */ /* 0x000fe2000bfa6270 */
[----:B------:R-:W-:Y:S01]  /*21280*/  ULDC UR4, c[0x0][0x248] ;  /* 0x0000920000047ab9 */ /* 0x000fe20000000800 */
[----:B------:R-:W4:Y:S01]  /*21290*/  LDL.LU R239, [R1+0x4c4] ;  /* 0x0004c40001ef7983 */ /* 0x000f220000300800 */
[----:B-1----:R-:W-:-:S03]  /*212a0*/  VIADD R228, R0, UR4 ;  /* 0x0000000400e47c36 */ /* 0x002fc60008000000 */
[----:B------:R-:W4:Y:S04]  /*212b0*/  LDL.LU R243, [R1+0x2c4] ;  /* 0x0002c40001f37983 */ /* 0x000f280000300800 */
[----:B--2---:R-:W-:Y:S01]  /*212c0*/  @P6 STG.E desc[UR16][R230.64], R10 ;  /* 0x0000000ae6006986 */ /* 0x004fe2000c101910 */
[----:B------:R-:W-:Y:S01]  /*212d0*/  VIADD R6, R7, 0x65 ;  /* 0x0000006507067836 */ /* 0x000fe20000000000 */
[----:B------:R-:W-:Y:S02]  /*212e0*/  ULDC UR4, c[0x0][0x22c] ;  /* 0x00008b0000047ab9 */ /* 0x000fe40000000800 */
[----:B---3--:R1:W-:Y:S01]  /*212f0*/  @P4 STG.E desc[UR16][R248.64], R11 ;  /* 0x0000000bf8004986 */ /* 0x0083e2000c101910 */
[----:B------:R-:W-:Y:S01]  /*21300*/  ISETP.LT.AND P4, PT, R8, UR10, !P0 ;  /* 0x0000000a08007c0c */ /* 0x000fe2000c781270 */
[----:B------:R-:W-:-:S02]  /*21310*/  VIADD R0, R228, UR6 ;  /* 0x00000006e4007c36 */ /* 0x000fc40008000000 */
[----:B------:R-:W2:Y:S01]  /*21320*/  LDL.LU R242, [R1+0x6c8] ;  /* 0x0006c80001f27983 */ /* 0x000ea20000300800 */
[----:B-1----:R-:W-:-:S03]  /*21330*/  IMAD.WIDE R10, R228, 0x4, R2 ;  /* 0x00000004e40a7825 */ /* 0x002fc600078e0202 */
[----:B------:R-:W3:Y:S01]  /*21340*/  LDL.LU R241, [R1+0xc8] ;  /* 0x0000c80001f17983 */ /* 0x000ee20000300800 */
[C---:B------:R-:W-:Y:S01]  /*21350*/  ISETP.LT.AND P0, PT, R9.reuse, UR12, !P0 ;  /* 0x0000000c09007c0c */ /* 0x040fe2000c701270 */
[----:B------:R-:W-:Y:S01]  /*21360*/  ULDC UR10, c[0x0][0x228] ;  /* 0x00008a00000a7ab9 */ /* 0x000fe20000000800 */
[----:B------:R-:W-:Y:S01]  /*21370*/  ISETP.LT.AND P6, PT, R8, UR14, !P1 ;  /* 0x0000000e08007c0c */ /* 0x000fe2000cfc1270 */
[----:B------:R-:W3:Y:S01]  /*21380*/  LDL.LU R240, [R1+0x4c8] ;  /* 0x0004c80001f07983 */ /* 0x000ee20000300800 */
[----:B------:R-:W-:Y:S01]  /*21390*/  ISETP.GE.AND P2, PT, R6, UR8, PT ;  /* 0x0000000806007c0c */ /* 0x000fe2000bf46270 */
[----:B------:R-:W-:Y:S01]  /*213a0*/  IMAD.WIDE R228, R228, 0x4, R4 ;  /* 0x00000004e4e47825 */ /* 0x000fe200078e0204 */
[----:B------:R-:W-:Y:S01]  /*213b0*/  ULDC UR6, c[0x0][0x248] ;  /* 0x0000920000067ab9 */ /* 0x000fe20000000800 */
[----:B------:R-:W3:Y:S04]  /*213c0*/  LDL.LU R247, [R1+0x2c8] ;  /* 0x0002c80001f77983 */ /* 0x000ee80000300800 */
[----:B----4-:R1:W-:Y:S01]  /*213d0*/  @P4 STG.E desc[UR16][R10.64], R238 ;  /* 0x000000ee0a004986 */ /* 0x0103e2000c101910 */
[----:B------:R-:W-:Y:S01]  /*213e0*/  ISETP.LT.AND P1, PT, R9, UR18, !P1 ;  /* 0x0000001209007c0c */ /* 0x000fe2000cf21270 */
[----:B------:R-:W-:Y:S01]  /*213f0*/  VIADD R6, R7, 0x66 ;  /* 0x0000006607067836 */ /* 0x000fe20000000000 */
[----:B------:R-:W-:Y:S01]  /*21400*/  ULDC UR12, c[0x0][0x228] ;  /* 0x00008a00000c7ab9 */ /* 0x000fe20000000800 */
[----:B------:R-:W4:Y:S01]  /*21410*/  LDL.LU R246, [R1+0x6cc] ;  /* 0x0006cc0001f67983 */ /* 0x000f220000300800 */
[C---:B------:R-:W-:Y:S01]  /*21420*/  IMAD.WIDE R230, R0.reuse, 0x4, R2 ;  /* 0x0000000400e67825 */ /* 0x040fe200078e0202 */
[----:B------:R-:W-:Y:S01]  /*21430*/  ULDC UR14, c[0x0][0x228] ;  /* 0x00008a00000e7ab9 */ /* 0x000fe20000000800 */
[----:B------:R-:W-:Y:S01]  /*21440*/  ULDC UR18, c[0x0][0x228] ;  /* 0x00008a0000127ab9 */ /* 0x000fe20000000800 */
[----:B------:R-:W4:Y:S01]  /*21450*/  LDL.LU R245, [R1+0xcc] ;  /* 0x0000cc0001f57983 */ /* 0x000f220000300800 */
[----:B------:R-:W-:Y:S01]  /*21460*/  IMAD.WIDE R248, R0, 0x4, R4 ;  /* 0x0000000400f87825 */ /* 0x000fe200078e0204 */
[----:B------:R-:W-:-:S02]  /*21470*/  ULDC UR8, c[0x0][0x22c] ;  /* 0x00008b0000087ab9 */ /* 0x000fc40000000800 */
[----:B------:R-:W4:Y:S04]  /*21480*/  LDL.LU R244, [R1+0x4cc] ;  /* 0x0004cc0001f47983 */ /* 0x000f280000300800 */
[----:B------:R-:W4:Y:S04]  /*21490*/  LDL.LU R252, [R1+0x2cc] ;  /* 0x0002cc0001fc7983 */ /* 0x000f280000300800 */
[----:B-1----:R-:W4:Y:S04]  /*214a0*/  LDL.LU R238, [R1+0x9e8] ;  /* 0x0009e80001ee7983 */ /* 0x002f280000300800 */
[----:B------:R-:W2:Y:S04]  /*214b0*/  LDL.LU R10, [R1+0x2c0] ;  /* 0x0002c000010a7983 */ /* 0x000ea80000300800 */
[----:B------:R-:W3:Y:S01]  /*214c0*/  LDL.LU R11, [R1+0x6c4] ;  /* 0x0006c400010b7983 */ /* 0x000ee20000300800 */
[----:B------:R-:W-:Y:S01]  /*214d0*/  ISETP.GE.AND P4, PT, R6, UR4, PT ;  /* 0x0000000406007c0c */ /* 0x000fe2000bf86270 */
[----:B------:R-:W-:Y:S01]  /*214e0*/  ULDC UR4, c[0x0][0x248] ;  /* 0x0000920000047ab9 */ /* 0x000fe20000000800 */
[----:B------:R-:W-:Y:S01]  /*214f0*/  VIADD R6, R7, 0x67 ;  /* 0x0000006707067836 */ /* 0x000fe20000000000 */
[----:B--2---:R1:W-:Y:S04]  /*21500*/  @P0 STG.E desc[UR16][R228.64], R10 ;  /* 0x0000000ae4000986 */ /* 0x0043e8000c101910 */
[----:B---3--:R2:W-:Y:S01]  /*21510*/  @P6 STG.E desc[UR16][R230.64], R11 ;  /* 0x0000000be6006986 */ /* 0x0085e2000c101910 */
[----:B------:R-:W-:Y:S01]  /*21520*/  ISETP.LT.AND P6, PT, R8, UR14, !P5 ;  /* 0x0000000e08007c0c */ /* 0x000fe2000efc1270 */
[----:B------:R-:W-:-:S02]  /*21530*/  ULDC UR14, c[0x0][0x228] ;  /* 0x00008a00000e7ab9 */ /* 0x000fc40000000800 */
[----:B------:R3:W-:Y:S01]  /*21540*/  @P1 STG.E desc[UR16][R248.64], R250 ;  /* 0x000000faf8001986 */ /* 0x0007e2000c101910 */
[----:B------:R-:W-:Y:S01]  /*21550*/  ISETP.LT.AND P1, PT, R8, UR10, !P3 ;  /* 0x0000000a08007c0c */ /* 0x000fe2000df21270 */
[----:B------:R-:W-:Y:S01]  /*21560*/  ULDC UR10, c[0x0][0x228] ;  /* 0x00008a00000a7ab9 */ /* 0x000fe20000000800 */
[C---:B------:R-:W-:Y:S01]  /*21570*/  ISETP.LT.AND P3, PT, R9.reuse, UR12, !P3 ;  /* 0x0000000c09007c0c */ /* 0x040fe2000df61270 */
[----:B------:R-:W-:Y:S01]  /*21580*/  ULDC UR12, c[0x0][0x228] ;  /* 0x00008a00000c7ab9 */ /* 0x000fe20000000800 */
[----:B-1----:R-:W-:Y:S01]  /*21590*/  IADD3 R228, R0, UR4, RZ ;  /* 0x0000000400e47c10 */ /* 0x002fe2000fffe0ff */
[----:B------:R-:W-:Y:S01]  /*215a0*/  ULDC UR4, c[0x0][0x22c] ;  /* 0x00008b0000047ab9 */ /* 0x000fe20000000800 */
[----:B------:R-:W-:Y:S01]  /*215b0*/  ISETP.LT.AND P5, PT, R9, UR18, !P5 ;  /* 0x0000001209007c0c */ /* 0x000fe2000efa1270 */
[----:B------:R-:W-:Y:S02]  /*215c0*/  ULDC UR18, c[0x0][0x228] ;  /* 0x00008a0000127ab9 */ /* 0x000fe40000000800 */
[----:B------:R-:W-:Y:S01]  /*215d0*/  VIADD R0, R228, UR6 ;  /* 0x00000006e4007c36 */ /* 0x000fe20008000000 */
[----:B------:R-:W-:Y:S01]  /*215e0*/  ISETP.GE.AND P0, PT, R6, UR8, PT ;  /* 0x0000000806007c0c */ /* 0x000fe2000bf06270 */
[----:B--2---:R-:W-:Y:S01]  /*215f0*/  IMAD.WIDE R10, R228, 0x4, R2 ;  /* 0x00000004e40a7825 */ /* 0x004fe200078e0202 */
[----:B------:R-:W-:Y:S01]  /*21600*/  ULDC UR6, c[0x0][0x248] ;  /* 0x0000920000067ab9 */ /* 0x000fe20000000800 */
[----:B------:R-:W-:-:S02]  /*21610*/  ULDC UR8, c[0x0][0x22c] ;  /* 0x00008b0000087ab9 */ /* 0x000fc40000000800 */
[----:B------:R-:W-:Y:S01]  /*21620*/  IMAD.WIDE R228, R228, 0x4, R4 ;  /* 0x00000004e4e47825 */ /* 0x000fe200078e0204 */
[----:B------:R-:W-:Y:S03]  /*21630*/  @P1 STG.E desc[UR16][R10.64], R239 ;  /* 0x000000ef0a001986 */ /* 0x000fe6000c101910 */
[C---:B------:R-:W-:Y:S01]  /*21640*/  IMAD.WIDE R230, R0.reuse, 0x4, R2 ;  /* 0x0000000400e67825 */ /* 0x040fe200078e0202 */
[----:B------:R1:W-:Y:S03]  /*21650*/  @P3 STG.E desc[UR16][R228.64], R243 ;  /* 0x000000f3e4003986 */ /* 0x0003e6000c101910 */
[----:B------:R-:W-:Y:S02]  /*21660*/  VIADD R6, R7, 0x68 ;  /* 0x0000006807067836 */ /* 0x000fe40000000000 */
[----:B---3--:R-:W-:Y:S01]  /*21670*/  IMAD.WIDE R248, R0, 0x4, R4 ;  /* 0x0000000400f87825 */ /* 0x008fe200078e0204 */
[----:B------:R2:W-:Y:S02]  /*21680*/  @P6 STG.E desc[UR16][R230.64], R242 ;  /* 0x000000f2e6006986 */ /* 0x0005e4000c101910 */
[----:B------:R-:W-:Y:S01]  /*21690*/  ISETP.GE.AND P1, PT, R6, UR4, PT ;  /* 0x0000000406007c0c */ /* 0x000fe2000bf26270 */
[----:B------:R-:W-:Y:S01]  /*216a0*/  ULDC UR4, c[0x0][0x248] ;  /* 0x0000920000047ab9 */ /* 0x000fe20000000800 */
[----:B------:R3:W-:Y:S01]  /*216b0*/  @P5 STG.E desc[UR16][R248.64], R241 ;  /* 0x000000f1f8005986 */ /* 0x0007e2000c101910 */
[----:B------:R-:W-:Y:S01]  /*216c0*/  ISETP.LT.AND P5, PT, R8, UR10, !P2 ;  /* 0x0000000a08007c0c */ /* 0x000fe2000d7a1270 */
[----:B-1----:R-:W-:Y:S01]  /*216d0*/  VIADD R228, R0, UR4 ;  /* 0x0000000400e47c36 */ /* 0x002fe20008000000 */
[----:B------:R-:W-:-:S02]  /*216e0*/  ISETP.LT.AND P2, PT, R9, UR12, !P2 ;  /* 0x0000000c09007c0c */ /* 0x000fc4000d741270 */
        /* <DEDUP_REMOVED lines=13> */
[----:B------:R-:W-:Y:S01]  /*217c0*/  @P5 STG.E desc[UR16][R10.64], R240 ;  /* 0x000000f00a005986 */ /* 0x000fe2000c101910 */
[----:B------:R-:W-:Y:S01]  /*217d0*/  ULDC UR18, c[0x0][0x228] ;  /* 0x00008a0000127ab9 */ /* 0x000fe20000000800 */
[----:B------:R-:W-:Y:S01]  /*217e0*/  ULDC UR8, c[0x0][0x22c] ;  /* 0x00008b0000087ab9 */ /* 0x000fe20000000800 */
[----:B---3--:R-:W-:Y:S01]  /*217f0*/  IMAD.WIDE R248, R0, 0x4, R4 ;  /* 0x0000000400f87825 */ /* 0x008fe200078e0204 */
[----:B------:R1:W-:Y:S03]  /*21800*/  @P2 STG.E desc[UR16][R228.64], R247 ;  /* 0x000000f7e4002986 */ /* 0x0003e6000c101910 */
[----:B------:R-:W-:Y:S01]  /*21810*/  VIADD R6, R7, 0x6a ;  /* 0x0000006a07067836 */ /* 0x000fe20000000000 */
[----:B----4-:R-:W-:Y:S04]  /*21820*/  @P6 STG.E desc[UR16][R230.64], R246 ;  /* 0x000000f6e6006986 */ /* 0x010fe8000c101910 */
[----:B------:R-:W-:Y:S01]  /*21830*/  @P4 STG.E desc[UR16][R248.64], R245 ;  /* 0x000000f5f8004986 */ /* 0x000fe2000c101910 */
[----:B------:R-:W-:Y:S01]  /*21840*/  ISETP.LT.AND P4, PT, R8, UR10, !P0 ;  /* 0x0000000a08007c0c */ /* 0x000fe2000c781270 */
[----:B------:R-:W-:Y:S01]  /*21850*/  ULDC UR10, c[0x0][0x228] ;  /* 0x00008a00000a7ab9 */ /* 0x000fe20000000800 */
        /* <DEDUP_REMOVED lines=14> */
[C---:B------:R-:W-:Y:S01]  /*21940*/  VIADD R0, R228.reuse, UR6 ;  /* 0x00000006e4007c36 */ /* 0x040fe20008000000 */
[----:B------:R-:W-:Y:S01]  /*21950*/  ULDC UR18, c[0x0][0x228] ;  /* 0x00008a0000127ab9 */ /* 0x000fe20000000800 */
[----:B------:R-:W-:Y:S01]  /*21960*/  VIADD R6, R7, 0x6b ;  /* 0x0000006b07067836 */ /* 0x000fe20000000000 */
[----:B------:R-:W4:Y:S01]  /*21970*/  LDL.LU R250, [R1+0x4d4] ;  /* 0x0004d40001fa7983 */ /* 0x000f220000300800 */
[----:B------:R-:W-:Y:S01]  /*21980*/  IMAD.WIDE R228, R228, 0x4, R4 ;  /* 0x00000004e4e47825 */ /* 0x000fe200078e0204 */
[----:B------:R-:W-:-:S03]  /*21990*/  ULDC UR6, c[0x0][0x248] ;  /* 0x0000920000067ab9 */ /* 0x000fc60000000800 */
[----:B------:R-:W-:Y:S01]  /*219a0*/  IMAD.WIDE R230, R0, 0x4, R2 ;  /* 0x0000000400e67825 */ /* 0x000fe200078e0202 */
[----:B------:R-:W-:-:S03]  /*219b0*/  ISETP.GE.AND P2, PT, R6, UR8, PT ;  /* 0x0000000806007c0c */ /* 0x000fc6000bf46270 */
[----:B------:R-:W-:Y:S01]  /*219c0*/  IMAD.WIDE R248, R0, 0x4, R4 ;  /* 0x0000000400f87825 */ /* 0x000fe200078e0204 */
[C---:B------:R-:W-:Y:S01]  /*219d0*/  IADD3 R6, R7.reuse, 0x6c, RZ ;  /* 0x0000006c07067810 */ /* 0x040fe20007ffe0ff */
[----:B------:R1:W-:Y:S01]  /*219e0*/  @P0 STG.E desc[UR16][R228.64], R252 ;  /* 0x000000fce4000986 */ /* 0x0003e2000c101910 */
[----:B------:R-:W-:Y:S02]  /*219f0*/  ULDC UR8, c[0x0][0x22c] ;  /* 0x00008b0000087ab9 */ /* 0x000fe40000000800 */
[----:B------:R-:W-:Y:S01]  /*21a00*/  ISETP.GE.AND P4, PT, R6, UR4, PT ;  /* 0x0000000406007c0c */ /* 0x000fe2000bf86270 */
[----:B------:R-:W-:Y:S01]  /*21a10*/  ULDC UR4, c[0x0][0x248] ;  /* 0x0000920000047ab9 */ /* 0x000fe20000000800 */
[----:B------:R-:W4:Y:S01]  /*21a20*/  LDL.LU R243, [R1+0x2d4] ;  /* 0x0002d40001f37983 */ /* 0x000f220000300800 */
[----:B------:R-:W-:-:S03]  /*21a30*/  VIADD R6, R7, 0x6d ;  /* 0x0000006d07067836 */ /* 0x000fc60000000000 */
[----:B------:R-:W4:Y:S01]  /*21a40*/  LDL.LU R242, [R1+0x6d8] ;  /* 0x0006d80001f27983 */ /* 0x000f220000300800 */
[----:B-1----:R-:W-:-:S03]  /*21a50*/  VIADD R228, R0, UR4 ;  /* 0x0000000400e47c36 */ /* 0x002fc60008000000 */
[----:B------:R-:W4:Y:S01]  /*21a60*/  LDL.LU R241, [R1+0xd8] ;  /* 0x0000d80001f17983 */ /* 0x000f220000300800 */
[----:B------:R-:W-:Y:S01]  /*21a70*/  ISETP.GE.AND P0, PT, R6, UR8, PT ;  /* 0x0000000806007c0c */ /* 0x000fe2000bf06270 */
[----:B------:R-:W-:Y:S02]  /*21a80*/  ULDC UR4, c[0x0][0x22c] ;  /* 0x00008b0000047ab9 */ /* 0x000fe40000000800 */
[----:B------:R-:W4:Y:S01]  /*21a90*/  LDL.LU R240, [R1+0x4d8] ;  /* 0x0004d80001f07983 */ /* 0x000f220000300800 */
[----:B------:R-:W-:Y:S01]  /*21aa0*/  VIADD R6, R7, 0x6e ;  /* 0x0000006e07067836 */ /* 0x000fe20000000000 */
[----:B------:R-:W-:Y:S02]  /*21ab0*/  ULDC UR8, c[0x0][0x22c] ;  /* 0x00008b0000087ab9 */ /* 0x000fe40000000800 */
[----:B------:R-:W4:Y:S04]  /*21ac0*/  LDL.LU R247, [R1+0x2d8] ;  /* 0x0002d80001f77983 */ /* 0x000f280000300800 */
[----:B------:R-:W4:Y:S04]  /*21ad0*/  LDL.LU R246, [R1+0x6dc] ;  /* 0x0006dc0001f67983 */ /* 0x000f280000300800 */
[----:B------:R-:W4:Y:S04]  /*21ae0*/  LDL.LU R245, [R1+0xdc] ;  /* 0x0000dc0001f57983 */ /* 0x000f280000300800 */
[----:B------:R-:W4:Y:S04]  /*21af0*/  LDL.LU R244, [R1+0x4dc] ;  /* 0x0004dc0001f47983 */ /* 0x000f280000300800 */
[----:B------:R-:W4:Y:S04]  /*21b00*/  LDL.LU R252, [R1+0x2dc] ;  /* 0x0002dc0001fc7983 */ /* 0x000f280000300800 */
[----:B--2---:R-:W-:Y:S04]  /*21b10*/  @P6 STG.E desc[UR16][R230.64], R10 ;  /* 0x0000000ae6006986 */ /* 0x004fe8000c101910 */
[----:B---3--:R1:W-:Y:S01]  /*21b20*/  @P1 STG.E desc[UR16][R248.64], R11 ;  /* 0x0000000bf8001986 */ /* 0x0083e2000c101910 */
[----:B------:R-:W-:Y:S01]  /*21b30*/  ISETP.LT.AND P1, PT, R8, UR10, !P3 ;  /* 0x0000000a08007c0c */ /* 0x000fe2000df21270 */
[----:B------:R-:W-:-:S02]  /*21b40*/  VIADD R0, R228, UR6 ;  /* 0x00000006e4007c36 */ /* 0x000fc40008000000 */
[----:B-1----:R-:W-:Y:S01]  /*21b50*/  IMAD.WIDE R10, R228, 0x4, R2 ;  /* 0x00000004e40a7825 */ /* 0x002fe200078e0202 */
[----:B------:R-:W-:Y:S01]  /*21b60*/  ISETP.LT.AND P3, PT, R9, UR12, !P3 ;  /* 0x0000000c09007c0c */ /* 0x000fe2000df61270 */
[----:B------:R-:W-:Y:S01]  /*21b70*/  ULDC UR10, c[0x0][0x228] ;  /* 0x00008a00000a7ab9 */ /* 0x000fe20000000800 */
[----:B------:R-:W-:Y:S01]  /*21b80*/  ISETP.LT.AND P6, PT, R8, UR14, !P5 ;  /* 0x0000000e08007c0c */ /* 0x000fe2000efc1270 */
[----:B------:R-:W-:-:S06]  /*21b90*/  IMAD.WIDE R228, R228, 0x4, R4 ;  /* 0x00000004e4e47825 */ /* 0x000fcc00078e0204 */
[----:B----4-:R1:W-:Y:S01]  /*21ba0*/  @P1 STG.E desc[UR16][R10.64], R239 ;  /* 0x000000ef0a001986 */ /* 0x0103e2000c101910 */
[----:B------:R-:W-:Y:S01]  /*21bb0*/  ISETP.GE.AND P1, PT, R6, UR4, PT ;  /* 0x0000000406007c0c */ /* 0x000fe2000bf26270 */
[----:B------:R-:W-:Y:S01]  /*21bc0*/  ULDC UR12, c[0x0][0x228] ;  /* 0x00008a00000c7ab9 */ /* 0x000fe20000000800 */
[----:B------:R-:W-:Y:S01]  /*21bd0*/  ISETP.LT.AND P5, PT, R9, UR18, !P5 ;  /* 0x0000001209007c0c */ /* 0x000fe2000efa1270 */
[C---:B------:R-:W-:Y:S01]  /*21be0*/  IMAD.WIDE R230, R0.reuse, 0x4, R2 ;  /* 0x0000000400e67825 */ /* 0x040fe200078e0202 */
[----:B------:R-:W-:Y:S01]  /*21bf0*/  ULDC UR4, c[0x0][0x248] ;  /* 0x0000920000047ab9 */ /* 0x000fe20000000800 */
[----:B------:R-:W-:Y:S01]  /*21c00*/  ULDC UR14, c[0x0][0x228] ;  /* 0x00008a00000e7ab9 */ /* 0x000fe20000000800 */
[----:B------:R-:W-:Y:S01]  /*21c10*/  ULDC UR18, c[0x0][0x228] ;  /* 0x00008a0000127ab9 */ /* 0x000fe20000000800 */
[----:B------:R-:W-:Y:S01]  /*21c20*/  ULDC UR6, c[0x0][0x248] ;  /* 0x0000920000067ab9 */ /* 0x000fe20000000800 */
[----:B-1----:R-:W2:Y:S04]  /*21c30*/  LDL.LU R239, [R1+0x9e4] ;  /* 0x0009e40001ef7983 */ /* 0x002ea80000300800 */
[----:B------:R-:W3:Y:S04]  /*21c40*/  LDL.LU R10, [R1+0x6d4] ;  /* 0x0006d400010a7983 */ /* 0x000ee80000300800 */
[----:B------:R-:W4:Y:S04]  /*21c50*/  LDL.LU R11, [R1+0xd4] ;  /* 0x0000d400010b7983 */ /* 0x000f280000300800 */
[----:B------:R-:W2:Y:S01]  /*21c60*/  LDL.LU R6, [R1+0x2d0] ;  /* 0x0002d00001067983 */ /* 0x000ea20000300800 */
[----:B------:R-:W-:-:S03]  /*21c70*/  IMAD.WIDE R248, R0, 0x4, R4 ;  /* 0x0000000400f87825 */ /* 0x000fc600078e0204 */
[----:B--2---:R1:W-:Y:S04]  /*21c80*/  @P3 STG.E desc[UR16][R228.64], R6 ;  /* 0x00000006e4003986 */ /* 0x0043e8000c101910 */
[----:B---3--:R-:W-:Y:S01]  /*21c90*/  @P6 STG.E desc[UR16][R230.64], R10 ;  /* 0x0000000ae6006986 */ /* 0x008fe2000c101910 */
[C---:B------:R-:W-:Y:S01]  /*21ca0*/  ISETP.LT.AND P6, PT, R8.reuse, UR14, !P4 ;  /* 0x0000000e08007c0c */ /* 0x040fe2000e7c1270 */
[----:B------:R-:W-:Y:S02]  /*21cb0*/  ULDC UR14, c[0x0][0x228] ;  /* 0x00008a00000e7ab9 */ /* 0x000fe40000000800 */
[----:B----4-:R2:W-:Y:S01]  /*21cc0*/  @P5 STG.E desc[UR16][R248.64], R11 ;  /* 0x0000000bf8005986 */ /* 0x0105e2000c101910 */
[----:B------:R-:W-:Y:S01]  /*21cd0*/  ISETP.LT.AND P5, PT, R8, UR10, !P2 ;  /* 0x0000000a08007c0c */ /* 0x000fe2000d7a1270 */
[----:B------:R-:W-:Y:S01]  /*21ce0*/  ULDC UR10, c[0x0][0x228] ;  /* 0x00008a00000a7ab9 */ /* 0x000fe20000000800 */
[C---:B------:R-:W-:Y:S01]  /*21cf0*/  ISETP.LT.AND P2, PT, R9.reuse, UR12, !P2 ;  /* 0x0000000c09007c0c */ /* 0x040fe2000d741270 */
[----:B-1----:R-:W-:Y:S01]  /*21d00*/  VIADD R228, R0, UR4 ;  /* 0x0000000400e47c36 */ /* 0x002fe20008000000 */
[----:B------:R-:W-:Y:S01]  /*21d10*/  ISETP.LT.AND P4, PT, R9, UR18, !P4 ;  /* 0x0000001209007c0c */ /* 0x000fe2000e781270 */
[----:B------:R-:W-:Y:S01]  /*21d20*/  VIADD R6, R7, 0x6f ;  /* 0x0000006f07067836 */ /* 0x000fe20000000000 */
[----:B------:R-:W-:Y:S01]  /*21d30*/  ULDC UR4, c[0x0][0x22c] ;  /* 0x00008b0000047ab9 */ /* 0x000fe20000000800 */
[----:B------:R-:W-:Y:S01]  /*21d40*/  VIADD R0, R228, UR6 ;  /* 0x00000006e4007c36 */ /* 0x000fe20008000000 */
[----:B------:R-:W-:Y:S01]  /*21d50*/  ULDC UR12, c[0x0][0x228] ;  /* 0x00008a00000c7ab9 */ /* 0x000fe20000000800 */
[----:B------:R-:W-:Y:S01]  /*21d60*/  ULDC UR18, c[0x0][0x228] ;  /* 0x00008a0000127ab9 */ /* 0x000fe20000000800 */
[----:B------:R-:W-:Y:S01]  /*21d70*/  ISETP.GE.AND P3, PT, R6, UR8, PT ;  /* 0x0000000806007c0c */ /* 0x000fe2000bf66270 */
[----:B--2---:R-:W-:Y:S01]  /*21d80*/  IMAD.WIDE R10, R228, 0x4, R2 ;  /* 0x00000004e40a7825 */ /* 0x004fe200078e0202 */
[----:B------:R-:W-:Y:S01]  /*21d90*/  ULDC UR6, c[0x0][0x248] ;  /* 0x0000920000067ab9 */ /* 0x000fe20000000800 */
[----:B------:R-:W-:-:S02]  /*21da0*/  ULDC UR8, c[0x0][0x22c] ;  /* 0x00008b0000087ab9 */ /* 0x000fc40000000800 */
[----:B------:R-:W-:Y:S01]  /*21db0*/  IMAD.WIDE R228, R228, 0x4, R4 ;  /* 0x00000004e4e47825 */ /* 0x000fe200078e0204 */
[----:B------:R-:W-:Y:S03]  /*21dc0*/  @P5 STG.E desc[UR16][R10.64], R250 ;  /* 0x000000fa0a005986 */ /* 0x000fe6000c101910 */
[----:B------:R-:W-:Y:S02]  /*21dd0*/  VIADD R6, R7, 0x70 ;  /* 0x0000007007067836 */ /* 0x000fe40000000000 */
[C---:B------:R-:W-:Y:S01]  /*21de0*/  IMAD.WIDE R230, R0.reuse, 0x4, R2 ;  /* 0x0000000400e67825 */ /* 0x040fe200078e0202 */
[----:B------:R1:W-:Y:S03]  /*21df0*/  @P2 STG.E desc[UR16][R228.64], R243 ;  /* 0x000000f3e4002986 */ /* 0x0003e6000c101910 */
[----:B------:R-:W-:Y:S01]  /*21e00*/  IMAD.WIDE R248, R0, 0x4, R4 ;  /* 0x0000000400f87825 */ /* 0x000fe200078e0204 */
[----:B------:R-:W-:Y:S01]  /*21e10*/  ISETP.GE.AND P5, PT, R6, UR4, PT ;  /* 0x0000000406007c0c */ /* 0x000fe2000bfa6270 */
[----:B------:R2:W-:Y:S01]  /*21e20*/  @P6 STG.E desc[UR16][R230.64], R242 ;  /* 0x000000f2e6006986 */ /* 0x0005e2000c101910 */
[----:B------:R-:W-:-:S03]  /*21e30*/  ULDC UR4, c[0x0][0x248] ;  /* 0x0000920000047ab9 */ /* 0x000fc60000000800 */
[----:B------:R3:W-:Y:S01]  /*21e40*/  @P4 STG.E desc[UR16][R248.64], R241 ;  /* 0x000000f1f8004986 */ /* 0x0007e2000c101910 */
[----:B------:R-:W-:Y:S01]  /*21e50*/  ISETP.LT.AND P4, PT, R8, UR10, !P0 ;  /* 0x0000000a08007c0c */ /* 0x000fe2000c781270 */
[----:B------:R-:W-:Y:S01]  /*21e60*/  VIADD R6, R7, 0x71 ;  /* 0x0000007107067836 */ /* 0x000fe20000000000 */
[C---:B------:R-:W-:Y:S01]  /*21e70*/  ISETP.LT.AND P0, PT, R9.reuse, UR12, !P0 ;  /* 0x0000000c09007c0c */ /* 0x040fe2000c701270 */
[----:B------:R-:W-:Y:S01]  /*21e80*/  ULDC UR10, c[0x0][0x228] ;  /* 0x00008a00000a7ab9 */ /* 0x000fe20000000800 */
[----:B-1----:R-:W-:Y:S01]  /*21e90*/  IADD3 R228, R0, UR4, RZ ;  /* 0x0000000400e47c10 */ /* 0x002fe2000fffe0ff */
[----:B------:R-:W-:Y:S01]  /*21ea0*/  ULDC UR4, c[0x0][0x22c] ;  /* 0x00008b0000047ab9 */ /* 0x000fe20000000800 */
        /* <DEDUP_REMOVED lines=11> */
[----:B------:R-:W-:-:S02]  /*21f60*/  ULDC UR8, c[0x0][0x22c] ;  /* 0x00008b0000087ab9 */ /* 0x000fc40000000800 */
[C---:B--2---:R-:W-:Y:S01]  /*21f70*/  IMAD.WIDE R230, R0.reuse, 0x4, R2 ;  /* 0x0000000400e67825 */ /* 0x044fe200078e0202 */
[----:B------:R1:W-:Y:S03]  /*21f80*/  @P0 STG.E desc[UR16][R228.64], R247 ;  /* 0x000000f7e4000986 */ /* 0x0003e6000c101910 */
[----:B---3--:R-:W-:Y:S01]  /*21f90*/  IMAD.WIDE R248, R0, 0x4, R4 ;  /* 0x0000000400f87825 */ /* 0x008fe200078e0204 */
[----:B------:R-:W-:Y:S03]  /*21fa0*/  @P6 STG.E desc[UR16][R230.64], R246 ;  /* 0x000000f6e6006986 */ /* 0x000fe6000c101910 */
[----:B------:R-:W-:Y:S01]  /*21fb0*/  VIADD R6, R7, 0x72 ;  /* 0x0000007207067836 */ /* 0x000fe20000000000 */
[----:B------:R-:W-:Y:S01]  /*21fc0*/  @P1 STG.E desc[UR16][R248.64], R245 ;  /* 0x000000f5f8001986 */ /* 0x000fe2000c101910 */
[----:B------:R-:W-:Y:S01]  /*21fd0*/  ISETP.LT.AND P1, PT, R8, UR10, !P3 ;  /* 0x0000000a08007c0c */ /* 0x000fe2000df21270 */
[----:B------:R-:W-:-:S02]  /*21fe0*/  ULDC UR10, c[0x0][0x228] ;  /* 0x00008a00000a7ab9 */ /* 0x000fc40000000800 */
[----:B------:R-:W-:Y:S01]  /*21ff0*/  ISETP.GE.AND P4, PT, R6, UR4, PT ;  /* 0x0000000406007c0c */ /* 0x000fe2000bf86270 */
[----:B------:R-:W-:Y:S02]  /*22000*/  ULDC UR4, c[0x0][0x248] ;  /* 0x0000920000047ab9 */ /* 0x000fe40000000800 */
[----:B-1----:R-:W-:Y:S01]  /*22010*/  VIADD R228, R0, UR4 ;  /* 0x0000000400e47c36 */ /* 0x002fe20008000000 */
[----:B------:R-:W-:Y:S02]  /*22020*/  ISETP.LT.AND P3, PT, R9, UR12, !P3 ;  /* 0x0000000c09007c0c */ /* 0x000fe4000df61270 */
[----:B------:R-:W-:Y:S01]  /*22030*/  ISETP.LT.AND P6, PT, R8, UR14, !P5 ;  /* 0x0000000e08007c0c */ /* 0x000fe2000efc1270 */
[----:B------:R-:W-:Y:S01]  /*22040*/  IMAD.WIDE R10, R228, 0x4, R2 ;  /* 0x00000004e40a7825 */ /* 0x000fe200078e0202 */
[----:B------:R-:W-:Y:S01]  /*22050*/  ULDC UR4, c[0x0][0x22c] ;  /* 0x00008b0000047ab9 */ /* 0x000fe20000000800 */
[----:B------:R-:W-:Y:S01]  /*22060*/  ULDC UR12, c[0x0][0x228] ;  /* 0x00008a00000c7ab9 */ /* 0x000fe20000000800 */
[----:B------:R-:W-:-:S02]  /*22070*/  ULDC UR14, c[0x0][0x228] ;  /* 0x00008a00000e7ab9 */ /* 0x000fc40000000800 */
        /* <DEDUP_REMOVED lines=14> */
[----:B------:R1:W-:Y:S01]  /*22160*/  @P3 STG.E desc[UR16][R228.64], R252 ;  /* 0x000000fce4003986 */ /* 0x0003e2000c101910 */
[----:B------:R-:W-:Y:S02]  /*22170*/  ULDC UR8, c[0x0][0x22c] ;  /* 0x00008b0000087ab9 */ /* 0x000fe40000000800 */
[C---:B------:R-:W-:Y:S01]  /*22180*/  VIADD R6, R7.reuse, 0x74 ;  /* 0x0000007407067836 */ /* 0x040fe20000000000 */
[----:B------:R-:W4:Y:S04]  /*22190*/  LDL.LU R250, [R1+0x6e8] ;  /* 0x0006e80001fa7983 */ /* 0x000f280000300800 */
[----:B------:R-:W-:Y:S01]  /*221a0*/  ISETP.GE.AND P1, PT, R6, UR4, PT ;  /* 0x0000000406007c0c */ /* 0x000fe2000bf26270 */
[----:B------:R-:W-:Y:S01]  /*221b0*/  ULDC UR4, c[0x0][0x248] ;  /* 0x0000920000047ab9 */ /* 0x000fe20000000800 */
[----:B------:R-:W-:Y:S01]  /*221c0*/  VIADD R6, R7, 0x75 ;  /* 0x0000007507067836 */ /* 0x000fe20000000000 */
[----:B------:R-:W4:Y:S01]  /*221d0*/  LDL.LU R243, [R1+0xe8] ;  /* 0x0000e80001f37983 */ /* 0x000f220000300800 */
[----:B-1----:R-:W-:Y:S01]  /*221e0*/  VIADD R228, R0, UR4 ;  /* 0x0000000400e47c36 */ /* 0x002fe20008000000 */
[----:B------:R-:W-:-:S02]  /*221f0*/  ULDC UR4, c[0x0][0x22c] ;  /* 0x00008b0000047ab9 */ /* 0x000fc40000000800 */
[----:B------:R-:W4:Y:S01]  /*22200*/  LDL.LU R242, [R1+0x4e8] ;  /* 0x0004e80001f27983 */ /* 0x000f220000300800 */
[----:B------:R-:W-:-:S03]  /*22210*/  ISETP.GE.AND P3, PT, R6, UR8, PT ;  /* 0x0000000806007c0c */ /* 0x000fc6000bf66270 */
[----:B--2---:R-:W-:Y:S01]  /*22220*/  @P6 STG.E desc[UR16][R230.64], R10 ;  /* 0x0000000ae6006986 */ /* 0x004fe2000c101910 */
[----:B------:R-:W-:Y:S01]  /*22230*/  IADD3 R6, R7, 0x76, RZ ;  /* 0x0000007607067810 */ /* 0x000fe20007ffe0ff */
[----:B------:R-:W-:Y:S02]  /*22240*/  VIADD R0, R228, UR6 ;  /* 0x00000006e4007c36 */ /* 0x000fe40008000000 */
[----:B------:R-:W2:Y:S01]  /*22250*/  LDL.LU R247, [R1+0x2e8] ;  /* 0x0002e80001f77983 */ /* 0x000ea20000300800 */
[C---:B------:R-:W-:Y:S01]  /*22260*/  ISETP.LT.AND P6, PT, R8.reuse, UR14, !P4 ;  /* 0x0000000e08007c0c */ /* 0x040fe2000e7c1270 */
[----:B------:R-:W-:Y:S01]  /*22270*/  ULDC UR14, c[0x0][0x228] ;  /* 0x00008a00000e7ab9 */ /* 0x000fe20000000800 */
[----:B------:R-:W-:Y:S01]  /*22280*/  ULDC UR6, c[0x0][0x248] ;  /* 0x0000920000067ab9 */ /* 0x000fe20000000800 */
[----:B---3--:R1:W-:Y:S01]  /*22290*/  @P5 STG.E desc[UR16][R248.64], R11 ;  /* 0x0000000bf8005986 */ /* 0x0083e2000c101910 */
[----:B------:R-:W-:Y:S01]  /*222a0*/  ISETP.LT.AND P5, PT, R8, UR10, !P2 ;  /* 0x0000000a08007c0c */ /* 0x000fe2000d7a1270 */
[----:B------:R-:W-:Y:S01]  /*222b0*/  ULDC UR10, c[0x0][0x228] ;  /* 0x00008a00000a7ab9 */ /* 0x000fe20000000800 */
[----:B------:R-:W-:Y:S01]  /*222c0*/  ULDC UR8, c[0x0][0x22c] ;  /* 0x00008b0000087ab9 */ /* 0x000fe20000000800 */
[----:B------:R-:W3:Y:S04]  /*222d0*/  LDL.LU R246, [R1+0x6ec] ;  /* 0x0006ec0001f67983 */ /* 0x000ee80000300800 */
[----:B------:R-:W3:Y:S01]  /*222e0*/  LDL.LU R245, [R1+0xec] ;  /* 0x0000ec0001f57983 */ /* 0x000ee20000300800 */
[----:B-1----:R-:W-:-:S03]  /*222f0*/  IMAD.WIDE R10, R228, 0x4, R2 ;  /* 0x00000004e40a7825 */ /* 0x002fc600078e0202 */
[----:B------:R-:W3:Y:S04]  /*22300*/  LDL.LU R244, [R1+0x4ec] ;  /* 0x0004ec0001f47983 */ /* 0x000ee80000300800 */
[----:B------:R-:W3:Y:S04]  /*22310*/  LDL.LU R252, [R1+0x2ec] ;  /* 0x0002ec0001fc7983 */ /* 0x000ee80000300800 */
[----:B----4-:R1:W-:Y:S01]  /*22320*/  @P5 STG.E desc[UR16][R10.64], R240 ;  /* 0x000000f00a005986 */ /* 0x0103e2000c101910 */
[----:B------:R-:W-:Y:S02]  /*22330*/  ISETP.GE.AND P5, PT, R6, UR4, PT ;  /* 0x0000000406007c0c */ /* 0x000fe4000bfa6270 */
[----:B------:R-:W-:-:S02]  /*22340*/  ISETP.LT.AND P2, PT, R9, UR12, !P2 ;  /* 0x0000000c09007c0c */ /* 0x000fc4000d741270 */
[----:B------:R-:W-:Y:S01]  /*22350*/  ISETP.LT.AND P4, PT, R9, UR18, !P4 ;  /* 0x0000001209007c0c */ /* 0x000fe2000e781270 */
[----:B------:R-:W-:Y:S01]  /*22360*/  IMAD.WIDE R228, R228, 0x4, R4 ;  /* 0x00000004e4e47825 */ /* 0x000fe200078e0204 */
[----:B------:R-:W-:Y:S01]  /*22370*/  ULDC UR4, c[0x0][0x248] ;  /* 0x0000920000047ab9 */ /* 0x000fe20000000800 */
[----:B------:R-:W-:Y:S01]  /*22380*/  ULDC UR12, c[0x0][0x228] ;  /* 0x00008a00000c7ab9 */ /* 0x000fe20000000800 */
[----:B------:R-:W-:Y:S01]  /*22390*/  ULDC UR18, c[0x0][0x228] ;  /* 0x00008a0000127ab9 */ /* 0x000fe20000000800 */
[----:B-1----:R-:W4:Y:S04]  /*223a0*/  LDL.LU R240, [R1+0x9e0] ;  /* 0x0009e00001f07983 */ /* 0x002f280000300800 */
[----:B------:R-:W2:Y:S04]  /*223b0*/  LDL.LU R10, [R1+0x6e4] ;  /* 0x0006e400010a7983 */ /* 0x000ea80000300800 */
[----:B------:R-:W3:Y:S04]  /*223c0*/  LDL.LU R11, [R1+0xe4] ;  /* 0x0000e400010b7983 */ /* 0x000ee80000300800 */
[----:B------:R-:W4:Y:S01]  /*223d0*/  LDL.LU R6, [R1+0x2e0] ;  /* 0x0002e00001067983 */ /* 0x000f220000300800 */
[----:B------:R-:W-:-:S04]  /*223e0*/  IMAD.WIDE R230, R0, 0x4, R2 ;  /* 0x0000000400e67825 */ /* 0x000fc800078e0202 */
[----:B------:R-:W-:Y:S01]  /*223f0*/  IMAD.WIDE R248, R0, 0x4, R4 ;  /* 0x0000000400f87825 */ /* 0x000fe200078e0204 */
[----:B----4-:R1:W-:Y:S04]  /*22400*/  @P2 STG.E desc[UR16][R228.64], R6 ;  /* 0x00000006e4002986 */ /* 0x0103e8000c101910 */
[----:B--2---:R-:W-:Y:S04]  /*22410*/  @P6 STG.E desc[UR16][R230.64], R10 ;  /* 0x0000000ae6006986 */ /* 0x004fe8000c101910 */
[----:B---3--:R2:W-:Y:S01]  /*22420*/  @P4 STG.E desc[UR16][R248.64], R11 ;  /* 0x0000000bf8004986 */ /* 0x0085e2000c101910 */
[----:B------:R-:W-:Y:S01]  /*22430*/  ISETP.LT.AND P4, PT, R8, UR10, !P0 ;  /* 0x0000000a08007c0c */ /* 0x000fe2000c781270 */
[----:B------:R-:W-:Y:S01]  /*22440*/  ULDC UR10, c[0x0][0x228] ;  /* 0x00008a00000a7ab9 */ /* 0x000fe20000000800 */
[----:B-1----:R-:W-:Y:S01]  /*22450*/  VIADD R228, R0, UR4 ;  /* 0x0000000400e47c36 */ /* 0x002fe20008000000 */
[----:B------:R-:W-:Y:S01]  /*22460*/  ISETP.LT.AND P0, PT, R9, UR12, !P0 ;  /* 0x0000000c09007c0c */ /* 0x000fe2000c701270 */
[----:B------:R-:W-:Y:S01]  /*22470*/  VIADD R6, R7, 0x77 ;  /* 0x0000007707067836 */ /* 0x000fe20000000000 */
[----:B------:R-:W-:Y:S01]  /*22480*/  ISETP.LT.AND P6, PT, R8, UR14, !P1 ;  /* 0x0000000e08007c0c */ /* 0x000fe2000cfc1270 */
[----:B------:R-:W-:Y:S01]  /*22490*/  ULDC UR4, c[0x0][0x22c] ;  /* 0x00008b0000047ab9 */ /* 0x000fe20000000800 */
[----:B--2---:R-:W-:-:S04]  /*224a0*/  IMAD.WIDE R10, R228, 0x4, R2 ;  /* 0x00000004e40a7825 */ /* 0x004fc800078e0202 */
[C---:B------:R-:W-:Y:S02]  /*224b0*/  VIADD R0, R228.reuse, UR6 ;  /* 0x00000006e4007c36 */ /* 0x040fe40008000000 */
[----:B------:R1:W-:Y:S01]  /*224c0*/  @P4 STG.E desc[UR16][R10.64], R241 ;  /* 0x000000f10a004986 */ /* 0x0003e2000c101910 */
[----:B------:R-:W-:Y:S01]  /*224d0*/  ISETP.LT.AND P1, PT, R9, UR18, !P1 ;  /* 0x0000001209007c0c */ /* 0x000fe2000cf21270 */
[----:B------:R-:W-:Y:S01]  /*224e0*/  IMAD.WIDE R228, R228, 0x4, R4 ;  /* 0x00000004e4e47825 */ /* 0x000fe200078e0204 */
[----:B------:R-:W-:Y:S01]  /*224f0*/  ISETP.GE.AND P2, PT, R6, UR8, PT ;  /* 0x0000000806007c0c */ /* 0x000fe2000bf46270 */
[----:B------:R-:W-:Y:S01]  /*22500*/  ULDC UR12, c[0x0][0x228] ;  /* 0x00008a00000c7ab9 */ /* 0x000fe20000000800 */
[----:B------:R-:W-:Y:S01]  /*22510*/  ULDC UR14, c[0x0][0x228] ;  /* 0x00008a00000e7ab9 */ /* 0x000fe20000000800 */
[----:B------:R-:W-:Y:S01]  /*22520*/  ULDC UR6, c[0x0][0x248] ;  /* 0x0000920000067ab9 */ /* 0x000fe20000000800 */
[----:B-1----:R-:W2:Y:S01]  /*22530*/  LDL.LU R241, [R1+0x9dc] ;  /* 0x0009dc0001f17983 */ /* 0x002ea20000300800 */
[----:B------:R-:W-:Y:S01]  /*22540*/  IMAD.WIDE R230, R0, 0x4, R2 ;  /* 0x0000000400e67825 */ /* 0x000fe200078e0202 */
[----:B------:R-:W-:Y:S01]  /*22550*/  ULDC UR18, c[0x0][0x228] ;  /* 0x00008a0000127ab9 */ /* 0x000fe20000000800 */
[----:B------:R-:W-:Y:S01]  /*22560*/  ULDC UR8, c[0x0][0x22c] ;  /* 0x00008b0000087ab9 */ /* 0x000fe20000000800 */
[----:B------:R-:W3:Y:S01]  /*22570*/  LDL.LU R11, [R1+0x2e4] ;  /* 0x0002e400010b7983 */ /* 0x000ee20000300800 */
[----:B------:R-:W-:-:S02]  /*22580*/  VIADD R6, R7, 0x78 ;  /* 0x0000007807067836 */ /* 0x000fc40000000000 */
[----:B------:R-:W-:-:S03]  /*22590*/  IMAD.WIDE R248, R0, 0x4, R4 ;  /* 0x0000000400f87825 */ /* 0x000fc600078e0204 */
[----:B------:R-:W-:Y:S01]  /*225a0*/  ISETP.GE.AND P4, PT, R6, UR4, PT ;  /* 0x0000000406007c0c */ /* 0x000fe2000bf86270 */
[----:B------:R-:W-:Y:S01]  /*225b0*/  ULDC UR4, c[0x0][0x248] ;  /* 0x0000920000047ab9 */ /* 0x000fe20000000800 */
[----:B------:R-:W-:Y:S01]  /*225c0*/  VIADD R6, R7, 0x79 ;  /* 0x0000007907067836 */ /* 0x000fe20000000000 */
[----:B---3--:R1:W-:Y:S04]  /*225d0*/  @P0 STG.E desc[UR16][R228.64], R11 ;  /* 0x0000000be4000986 */ /* 0x0083e8000c101910 */
        /* <DEDUP_REMOVED lines=19> */
[C---:B---3--:R-:W-:Y:S01]  /*22710*/  IMAD.WIDE R230, R0.reuse, 0x4, R2 ;  /* 0x0000000400e67825 */ /* 0x048fe200078e0202 */
[----:B------:R1:W-:Y:S03]  /*22720*/  @P3 STG.E desc[UR16][R228.64], R247 ;  /* 0x000000f7e4003986 */ /* 0x0003e6000c101910 */
[----:B----4-:R-:W-:Y:S01]  /*22730*/  IMAD.WIDE R248, R0, 0x4, R4 ;  /* 0x0000000400f87825 */ /* 0x010fe200078e0204 */
[----:B------:R-:W-:Y:S03]  /*22740*/  @P6 STG.E desc[UR16][R230.64], R246 ;  /* 0x000000f6e6006986 */ /* 0x000fe6000c101910 */
[----:B------:R-:W-:Y:S01]  /*22750*/  VIADD R6, R7, 0x7a ;  /* 0x0000007a07067836 */ /* 0x000fe20000000000 */
[----:B------:R-:W-:Y:S01]  /*22760*/  @P5 STG.E desc[UR16][R248.64], R245 ;  /* 0x000000f5f8005986 */ /* 0x000fe2000c101910 */
[----:B------:R-:W-:Y:S01]  /*22770*/  ISETP.LT.AND P5, PT, R8, UR10, !P2 ;  /* 0x0000000a08007c0c */ /* 0x000fe2000d7a1270 */
[----:B------:R-:W-:-:S02]  /*22780*/  ULDC UR10, c[0x0][0x228] ;  /* 0x00008a00000a7ab9 */ /* 0x000fc40000000800 */
[----:B------:R-:W-:Y:S01]  /*22790*/  ISETP.GE.AND P1, PT, R6, UR4, PT ;  /* 0x0000000406007c0c */ /* 0x000fe2000bf26270 */
[----:B------:R-:W-:Y:S02]  /*227a0*/  ULDC UR4, c[0x0][0x248] ;  /* 0x0000920000047ab9 */ /* 0x000fe40000000800 */
[----:B-1----:R-:W-:Y:S02]  /*227b0*/  IADD3 R228, R0, UR4, RZ ;  /* 0x0000000400e47c10 */ /* 0x002fe4000fffe0ff */
[----:B------:R-:W-:Y:S02]  /*227c0*/  ISETP.LT.AND P2, PT, R9, UR12, !P2 ;  /* 0x0000000c09007c0c */ /* 0x000fe4000d741270 */
[----:B------:R-:W-:Y:S01]  /*227d0*/  ISETP.LT.AND P6, PT, R8, UR14, !P4 ;  /* 0x0000000e08007c0c */ /* 0x000fe2000e7c1270 */
[----:B------:R-:W-:Y:S01]  /*227e0*/  IMAD.WIDE R10, R228, 0x4, R2 ;  /* 0x00000004e40a7825 */ /* 0x000fe200078e0202 */
[----:B------:R-:W-:Y:S01]  /*227f0*/  ULDC UR4, c[0x0][0x22c] ;  /* 0x00008b0000047ab9 */ /* 0x000fe20000000800 */
[----:B------:R-:W-:Y:S01]  /*22800*/  ULDC UR12, c[0x0][0x228] ;  /* 0x00008a00000c7ab9 */ /* 0x000fe20000000800 */
[----:B------:R-:W-:-:S02]  /*22810*/  ULDC UR14, c[0x0][0x228] ;  /* 0x00008a00000e7ab9 */ /* 0x000fc40000000800 */
[----:B------:R1:W-:Y:S04]  /*22820*/  @P5 STG.E desc[UR16][R10.64], R244 ;  /* 0x000000f40a005986 */ /* 0x0003e8000c101910 */
[----:B-1----:R-:W3:Y:S04]  /*22830*/  LDL.LU R10, [R1+0x6f0] ;  /* 0x0006f000010a7983 */ /* 0x002ee80000300800 */
[----:B------:R-:W4:Y:S04]  /*22840*/  LDL.LU R11, [R1+0xf0] ;  /* 0x0000f000010b7983 */ /* 0x000f280000300800 */
[----:B------:R-:W2:Y:S01]  /*22850*/  LDL.LU R242, [R1+0x4f0] ;  /* 0x0004f00001f27983 */ /* 0x000ea20000300800 */
[----:B------:R-:W-:Y:S01]  /*22860*/  ISETP.LT.AND P4, PT, R9, UR18, !P4 ;  /* 0x0000001209007c0c */ /* 0x000fe2000e781270 */
[C---:B------:R-:W-:Y:S01]  /*22870*/  VIADD R0, R228.reuse, UR6 ;  /* 0x00000006e4007c36 */ /* 0x040fe20008000000 */
[----:B------:R-:W-:Y:S01]  /*22880*/  ULDC UR18, c[0x0][0x228] ;  /* 0x00008a0000127ab9 */ /* 0x000fe20000000800 */
[----:B------:R-:W-:Y:S01]  /*22890*/  VIADD R6, R7, 0x7b ;  /* 0x0000007b07067836 */ /* 0x000fe20000000000 */
[----:B------:R-:W2:Y:S01]  /*228a0*/  LDL.LU R243, [R1+0x4f4] ;  /* 0x0004f40001f37983 */ /* 0x000ea20000300800 */
        /* <DEDUP_REMOVED lines=8> */
[----:B------:R-:W2:Y:S04]  /*22930*/  LDL.LU R244, [R1+0x4f8] ;  /* 0x0004f80001f47983 */ /* 0x000ea80000300800 */
[----:B------:R-:W-:Y:S01]  /*22940*/  ISETP.GE.AND P5, PT, R6, UR4, PT ;  /* 0x0000000406007c0c */ /* 0x000fe2000bfa6270 */
[----:B------:R-:W-:Y:S01]  /*22950*/  ULDC UR4, c[0x0][0x248] ;  /* 0x0000920000047ab9 */ /* 0x000fe20000000800 */
[----:B------:R-:W-:Y:S01]  /*22960*/  VIADD R6, R7, 0x7d ;  /* 0x0000007d07067836 */ /* 0x000fe20000000000 */
[----:B------:R-:W2:Y:S01]  /*22970*/  LDL.LU R250, [R1+0x2f8] ;  /* 0x0002f80001fa7983 */ /* 0x000ea20000300800 */
[----:B-1----:R-:W-:Y:S01]  /*22980*/  VIADD R228, R0, UR4 ;  /* 0x0000000400e47c36 */ /* 0x002fe20008000000 */
[----:B------:R-:W-:-:S02]  /*22990*/  ULDC UR4, c[0x0][0x22c] ;  /* 0x00008b0000047ab9 */ /* 0x000fc40000000800 */
[----:B------:R-:W2:Y:S01]  /*229a0*/  LDL.LU R247, [R1+0x6fc] ;  /* 0x0006fc0001f77983 */ /* 0x000ea20000300800 */
[----:B------:R-:W-:Y:S01]  /*229b0*/  ISETP.GE.AND P2, PT, R6, UR8, PT ;  /* 0x0000000806007c0c */ /* 0x000fe2000bf46270 */
[----:B------:R-:W-:Y:S01]  /*229c0*/  VIADD R6, R7, 0x7e ;  /* 0x0000007e07067836 */ /* 0x000fe20000000000 */
[----:B------:R-:W-:Y:S01]  /*229d0*/  ULDC UR8, c[0x0][0x22c] ;  /* 0x00008b0000087ab9 */ /* 0x000fe20000000800 */
[----:B------:R-:W2:Y:S04]  /*229e0*/  LDL.LU R245, [R1+0xfc] ;  /* 0x0000fc0001f57983 */ /* 0x000ea80000300800 */
[----:B------:R-:W2:Y:S04]  /*229f0*/  LDL.LU R246, [R1+0x4fc] ;  /* 0x0004fc0001f67983 */ /* 0x000ea80000300800 */
[----:B------:R-:W2:Y:S04]  /*22a00*/  LDL.LU R252, [R1+0x2fc] ;  /* 0x0002fc0001fc7983 */ /* 0x000ea80000300800 */
[----:B---3--:R-:W-:Y:S04]  /*22a10*/  @P6 STG.E desc[UR16][R230.64], R10 ;  /* 0x0000000ae6006986 */ /* 0x008fe8000c101910 */
[----:B----4-:R1:W-:Y:S01]  /*22a20*/  @P4 STG.E desc[UR16][R248.64], R11 ;  /* 0x0000000bf8004986 */ /* 0x0103e2000c101910 */
[----:B------:R-:W-:Y:S01]  /*22a30*/  ISETP.LT.AND P4, PT, R8, UR10, !P0 ;  /* 0x0000000a08007c0c */ /* 0x000fe2000c781270 */
[----:B------:R-:W-:-:S02]  /*22a40*/  VIADD R0, R228, UR6 ;  /* 0x00000006e4007c36 */ /* 0x000fc40008000000 */
[----:B-1----:R-:W-:Y:S01]  /*22a50*/  IMAD.WIDE R10, R228, 0x4, R2 ;  /* 0x00000004e40a7825 */ /* 0x002fe200078e0202 */
[----:B------:R-:W-:Y:S01]  /*22a60*/  ISETP.LT.AND P0, PT, R9, UR12, !P0 ;  /* 0x0000000c09007c0c */ /* 0x000fe2000c701270 */
[----:B------:R-:W-:Y:S01]  /*22a70*/  ULDC UR10, c[0x0][0x228] ;  /* 0x00008a00000a7ab9 */ /* 0x000fe20000000800 */
[----:B------:R-:W-:Y:S01]  /*22a80*/  ISETP.LT.AND P6, PT, R8, UR14, !P1 ;  /* 0x0000000e08007c0c */ /* 0x000fe2000cfc1270 */
[----:B------:R-:W-:-:S06]  /*22a90*/  IMAD.WIDE R228, R228, 0x4, R4 ;  /* 0x00000004e4e47825 */ /* 0x000fcc00078e0204 */
[----:B--2---:R1:W-:Y:S01]  /*22aa0*/  @P4 STG.E desc[UR16][R10.64], R242 ;  /* 0x000000f20a004986 */ /* 0x0043e2000c101910 */
[----:B------:R-:W-:Y:S01]  /*22ab0*/  ISETP.GE.AND P4, PT, R6, UR4, PT ;  /* 0x0000000406007c0c */ /* 0x000fe2000bf86270 */
[----:B------:R-:W-:Y:S01]  /*22ac0*/  ULDC UR4, c[0x0][0x248] ;  /* 0x0000920000047ab9 */ /* 0x000fe20000000800 */
[C---:B------:R-:W-:Y:S01]  /*22ad0*/  IMAD.WIDE R230, R0.reuse, 0x4, R2 ;  /* 0x0000000400e67825 */ /* 0x040fe200078e0202 */
[----:B------:R-:W-:Y:S01]  /*22ae0*/  ULDC UR12, c[0x0][0x228] ;  /* 0x00008a00000c7ab9 */ /* 0x000fe20000000800 */
[----:B------:R-:W-:Y:S01]  /*22af0*/  ULDC UR14, c[0x0][0x228] ;  /* 0x00008a00000e7ab9 */ /* 0x000fe20000000800 */
[----:B------:R-:W-:Y:S01]  /*22b00*/  ULDC UR6, c[0x0][0x248] ;  /* 0x0000920000067ab9 */ /* 0x000fe20000000800 */
[----:B-1----:R-:W2:Y:S04]  /*22b10*/  LDL.LU R242, [R1+0x9d8] ;  /* 0x0009d80001f27983 */ /* 0x002ea80000300800 */
[----:B------:R-:W3:Y:S04]  /*22b20*/  LDL.LU R10, [R1+0x6f4] ;  /* 0x0006f400010a7983 */ /* 0x000ee80000300800 */
[----:B------:R-:W4:Y:S04]  /*22b30*/  LDL.LU R11, [R1+0xf4] ;  /* 0x0000f400010b7983 */ /* 0x000f280000300800 */
[----:B------:R-:W2:Y:S01]  /*22b40*/  LDL.LU R6, [R1+0x2f0] ;  /* 0x0002f00001067983 */ /* 0x000ea20000300800 */
[----:B------:R-:W-:Y:S01]  /*22b50*/  ISETP.LT.AND P1, PT, R9, UR18, !P1 ;  /* 0x0000001209007c0c */ /* 0x000fe2000cf21270 */
[----:B------:R-:W-:Y:S01]  /*22b60*/  IMAD.WIDE R248, R0, 0x4, R4 ;  /* 0x0000000400f87825 */ /* 0x000fe200078e0204 */
[----:B------:R-:W-:Y:S01]  /*22b70*/  ULDC UR18, c[0x0][0x228] ;  /* 0x00008a0000127ab9 */ /* 0x000fe20000000800 */
[----:B--2---:R1:W-:Y:S04]  /*22b80*/  @P0 STG.E desc[UR16][R228.64], R6 ;  /* 0x00000006e4000986 */ /* 0x0043e8000c101910 */
[----:B---3--:R-:W-:Y:S06]  /*22b90*/  @P6 STG.E desc[UR16][R230.64], R10 ;  /* 0x0000000ae6006986 */ /* 0x008fec000c101910 */
[----:B----4-:R2:W-:Y:S01]  /*22ba0*/  @P1 STG.E desc[UR16][R248.64], R11 ;  /* 0x0000000bf8001986 */ /* 0x0105e2000c101910 */
[----:B------:R-:W-:Y:S01]  /*22bb0*/  ISETP.LT.AND P1, PT, R8, UR10, !P3 ;  /* 0x0000000a08007c0c */ /* 0x000fe2000df21270 */
[----:B------:R-:W-:Y:S01]  /*22bc0*/  ULDC UR10, c[0x0][0x228] ;  /* 0x00008a00000a7ab9 */ /* 0x000fe20000000800 */
[----:B-1----:R-:W-:Y:S01]  /*22bd0*/  VIADD R228, R0, UR4 ;  /* 0x0000000400e47c36 */ /* 0x002fe20008000000 */
[----:B------:R-:W-:Y:S01]  /*22be0*/  ULDC UR4, c[0x0][0x22c] ;  /* 0x00008b0000047ab9 */ /* 0x000fe20000000800 */
[----:B------:R-:W-:-:S02]  /*22bf0*/  VIADD R6, R7, 0x7f ;  /* 0x0000007f07067836 */ /* 0x000fc40000000000 */
[----:B--2---:R-:W-:-:S03]  /*22c00*/  IMAD.WIDE R10, R228, 0x4, R2 ;  /* 0x00000004e40a7825 */ /* 0x004fc600078e0202 */
[----:B------:R-:W-:Y:S01]  /*22c10*/  ISETP.GE.AND P0, PT, R6, UR8, PT ;  /* 0x0000000806007c0c */ /* 0x000fe2000bf06270 */
[----:B------:R-:W-:Y:S01]  /*22c20*/  ULDC UR8, c[0x0][0x22c] ;  /* 0x00008b0000087ab9 */ /* 0x000fe20000000800 */
[----:B------:R-:W-:Y:S02]  /*22c30*/  IADD3 R6, R7, 0x80, RZ ;  /* 0x0000008007067810 */ /* 0x000fe40007ffe0ff */
[----:B------:R1:W-:Y:S02]  /*22c40*/  @P1 STG.E desc[UR16][R10.64], R243 ;  /* 0x000000f30a001986 */ /* 0x0003e4000c101910 */
[----:B------:R-:W-:Y:S02]  /*22c50*/  ISETP.GE.AND P1, PT, R6, UR4, PT ;  /* 0x0000000406007c0c */ /* 0x000fe4000bf26270 */
[C---:B------:R-:W-:Y:S02]  /*22c60*/  ISETP.LT.AND P3, PT, R9.reuse, UR12, !P3 ;  /* 0x0000000c09007c0c */ /* 0x040fe4000df61270 */
[----:B------:R-:W-:Y:S01]  /*22c70*/  ISETP.LT.AND P6, PT, R8, UR14, !P5 ;  /* 0x0000000e08007c0c */ /* 0x000fe2000efc1270 */
[C---:B------:R-:W-:Y:S01]  /*22c80*/  VIADD R0, R228.reuse, UR6 ;  /* 0x00000006e4007c36 */ /* 0x040fe20008000000 */
[----:B-1----:R-:W2:Y:S01]  /*22c90*/  LDL.LU R243, [R1+0x9d4] ;  /* 0x0009d40001f37983 */ /* 0x002ea20000300800 */
[----:B------:R-:W-:Y:S01]  /*22ca0*/  ISETP.LT.AND P5, PT, R9, UR18, !P5 ;  /* 0x0000001209007c0c */ /* 0x000fe2000efa1270 */
[----:B------:R-:W-:Y:S01]  /*22cb0*/  IMAD.WIDE R228, R228, 0x4, R4 ;  /* 0x00000004e4e47825 */ /* 0x000fe200078e0204 */
[----:B------:R-:W-:Y:S01]  /*22cc0*/  ULDC UR12, c[0x0][0x228] ;  /* 0x00008a00000c7ab9 */ /* 0x000fe20000000800 */
[----:B------:R-:W3:Y:S01]  /*22cd0*/  LDL.LU R10, [R1+0x6f8] ;  /* 0x0006f800010a7983 */ /* 0x000ee20000300800 */
[----:B------:R-:W-:Y:S01]  /*22ce0*/  ULDC UR4, c[0x0][0x248] ;  /* 0x0000920000047ab9 */ /* 0x000fe20000000800 */
[----:B------:R-:W-:Y:S01]  /*22cf0*/  IMAD.WIDE R230, R0, 0x4, R2 ;  /* 0x0000000400e67825 */ /* 0x000fe200078e0202 */
[----:B------:R-:W-:Y:S01]  /*22d00*/  ULDC UR14, c[0x0][0x228] ;  /* 0x00008a00000e7ab9 */ /* 0x000fe20000000800 */
[----:B------:R-:W4:Y:S01]  /*22d10*/  LDL.LU R11, [R1+0xf8] ;  /* 0x0000f800010b7983 */ /* 0x000f220000300800 */
[----:B------:R-:W-:Y:S01]  /*22d20*/  ULDC UR18, c[0x0][0x228] ;  /* 0x00008a0000127ab9 */ /* 0x000fe20000000800 */
[----:B------:R-:W-:-:S02]  /*22d30*/  ULDC UR6, c[0x0][0x248] ;  /* 0x0000920000067ab9 */ /* 0x000fc40000000800 */
        /* <DEDUP_REMOVED lines=12> */
[C---:B------:R-:W-:Y:S01]  /*22e00*/  VIADD R6, R7.reuse, 0x81 ;  /* 0x0000008107067836 */ /* 0x040fe20000000000 */
[----:B------:R-:W-:Y:S01]  /*22e10*/  ULDC UR4, c[0x0][0x22c] ;  /* 0x00008b0000047ab9 */ /* 0x000fe20000000800 */
[C---:B------:R-:W-:Y:S01]  /*22e20*/  VIADD R0, R228.reuse, UR6 ;  /* 0x00000006e4007c36 */ /* 0x040fe20008000000 */
[----:B------:R-:W-:Y:S01]  /*22e30*/  ULDC UR12, c[0x0][0x228] ;  /* 0x00008a00000c7ab9 */ /* 0x000fe20000000800 */
[----:B------:R-:W-:Y:S01]  /*22e40*/  ULDC UR18, c[0x0][0x228] ;  /* 0x00008a0000127ab9 */ /* 0x000fe20000000800 */
[----:B--2---:R-:W-:Y:S01]  /*22e50*/  IMAD.WIDE R10, R228, 0x4, R2 ;  /* 0x00000004e40a7825 */ /* 0x004fe200078e0202 */
[----:B------:R-:W-:Y:S01]  /*22e60*/  ISETP.GE.AND P3, PT, R6, UR8, PT ;  /* 0x0000000806007c0c */ /* 0x000fe2000bf66270 */
[----:B------:R-:W-:Y:S01]  /*22e70*/  ULDC UR6, c[0x0][0x248] ;  /* 0x0000920000067ab9 */ /* 0x000fe20000000800 */
[----:B------:R-:W-:Y:S01]  /*22e80*/  ULDC UR8, c[0x0][0x22c] ;  /* 0x00008b0000087ab9 */ /* 0x000fe20000000800 */
[----:B------:R-:W-:Y:S01]  /*22e90*/  IMAD.WIDE R228, R228, 0x4, R4 ;  /* 0x00000004e4e47825 */ /* 0x000fe200078e0204 */
[----:B------:R1:W-:Y:S03]  /*22ea0*/  @P5 STG.E desc[UR16][R10.64], R244 ;  /* 0x000000f40a005986 */ /* 0x0003e6000c101910 */
[C---:B------:R-:W-:Y:S01]  /*22eb0*/  IMAD.WIDE R230, R0.reuse, 0x4, R2 ;  /* 0x0000000400e67825 */ /* 0x040fe200078e0202 */
[----:B------:R2:W-:Y:S03]  /*22ec0*/  @P2 STG.E desc[UR16][R228.64], R250 ;  /* 0x000000fae4002986 */ /* 0x0005e6000c101910 */
[----:B------:R-:W-:Y:S01]  /*22ed0*/  IMAD.WIDE R248, R0, 0x4, R4 ;  /* 0x0000000400f87825 */ /* 0x000fe200078e0204 */
[----:B------:R-:W-:Y:S03]  /*22ee0*/  @P6 STG.E desc[UR16][R230.64], R247 ;  /* 0x000000f7e6006986 */ /* 0x000fe6000c101910 */
[----:B------:R-:W-:Y:S01]  /*22ef0*/  VIADD R6, R7, 0x82 ;  /* 0x0000008207067836 */ /* 0x000fe20000000000 */
[----:B------:R3:W-:Y:S01]  /*22f00*/  @P4 STG.E desc[UR16][R248.64], R245 ;  /* 0x000000f5f8004986 */ /* 0x0007e2000c101910 */
[----:B------:R-:W-:Y:S01]  /*22f10*/  ISETP.LT.AND P4, PT, R8, UR10, !P0 ;  /* 0x0000000a08007c0c */ /* 0x000fe2000c781270 */
[----:B------:R-:W-:-:S02]  /*22f20*/  ULDC UR10, c[0x0][0x228] ;  /* 0x00008a00000a7ab9 */ /* 0x000fc40000000800 */
[----:B------:R-:W-:Y:S01]  /*22f30*/  ISETP.GE.AND P5, PT, R6, UR4, PT ;  /* 0x0000000406007c0c */ /* 0x000fe2000bfa6270 */
[----:B------:R-:W-:Y:S01]  /*22f40*/  ULDC UR4, c[0x0][0x248] ;  /* 0x0000920000047ab9 */ /* 0x000fe20000000800 */
[----:B-1----:R-:W4:Y:S01]  /*22f50*/  LDL.LU R244, [R1+0x9d0] ;  /* 0x0009d00001f47983 */ /* 0x002f220000300800 */
[----:B--2---:R-:W-:Y:S01]  /*22f60*/  VIADD R228, R0, UR4 ;  /* 0x0000000400e47c36 */ /* 0x004fe20008000000 */
[----:B------:R-:W-:Y:S02]  /*22f70*/  ISETP.LT.AND P0, PT, R9, UR12, !P0 ;  /* 0x0000000c09007c0c */ /* 0x000fe4000c701270 */
[----:B------:R-:W-:Y:S01]  /*22f80*/  ISETP.LT.AND P6, PT, R8, UR14, !P1 ;  /* 0x0000000e08007c0c */ /* 0x000fe2000cfc1270 */
[C---:B------:R-:W-:Y:S01]  /*22f90*/  IMAD.WIDE R10, R228.reuse, 0x4, R2 ;  /* 0x00000004e40a7825 */ /* 0x040fe200078e0202 */
[----:B---3--:R-:W2:Y:S01]  /*22fa0*/  LDL.LU R245, [R1+0x500] ;  /* 0x0005000001f57983 */ /* 0x008ea20000300800 */
[----:B------:R-:W-:Y:S01]  /*22fb0*/  ULDC UR4, c[0x0][0x22c] ;  /* 0x00008b0000047ab9 */ /* 0x000fe20000000800 */
[----:B------:R-:W-:Y:S01]  /*22fc0*/  ULDC UR12, c[0x0][0x228] ;  /* 0x00008a00000c7ab9 */ /* 0x000fe20000000800 */
[----:B------:R-:W-:Y:S01]  /*22fd0*/  VIADD R6, R7, 0x83 ;  /* 0x0000008307067836 */ /* 0x000fe20000000000 */
[----:B------:R1:W-:Y:S01]  /*22fe0*/  @P4 STG.E desc[UR16][R10.64], R246 ;  /* 0x000000f60a004986 */ /* 0x0003e2000c101910 */
[C---:B------:R-:W-:Y:S01]  /*22ff0*/  VIADD R0, R228.reuse, UR6 ;  /* 0x00000006e4007c36 */ /* 0x040fe20008000000 */
[----:B------:R-:W-:Y:S01]  /*23000*/  ISETP.LT.AND P1, PT, R9, UR18, !P1 ;  /* 0x0000001209007c0c */ /* 0x000fe2000cf21270 */
[----:B------:R-:W-:Y:S01]  /*23010*/  ULDC UR14, c[0x0][0x228] ;  /* 0x00008a00000e7ab9 */ /* 0x000fe20000000800 */
[----:B-1----:R-:W3:Y:S01]  /*23020*/  LDL.LU R10, [R1+0x700] ;  /* 0x00070000010a7983 */ /* 0x002ee20000300800 */
[----:B------:R-:W-:Y:S01]  /*23030*/  IMAD.WIDE R228, R228, 0x4, R4 ;  /* 0x00000004e4e47825 */ /* 0x000fe200078e0204 */
[----:B------:R-:W-:Y:S01]  /*23040*/  ISETP.GE.AND P2, PT, R6, UR8, PT ;  /* 0x0000000806007c0c */ /* 0x000fe2000bf46270 */
[----:B------:R-:W-:Y:S01]  /*23050*/  ULDC UR8, c[0x0][0x22c] ;  /* 0x00008b0000087ab9 */ /* 0x000fe20000000800 */
[----:B------:R-:W4:Y:S01]  /*23060*/  LDL.LU R11, [R1+0x100] ;  /* 0x00010000010b7983 */ /* 0x000f220000300800 */
[----:B------:R-:W-:Y:S01]  /*23070*/  IMAD.WIDE R230, R0, 0x4, R2 ;  /* 0x0000000400e67825 */ /* 0x000fe200078e0202 */
[----:B------:R-:W-:Y:S01]  /*23080*/  ULDC UR18, c[0x0][0x228] ;  /* 0x00008a0000127ab9 */ /* 0x000fe20000000800 */
[----:B------:R-:W-:-:S02]  /*23090*/  ULDC UR6, c[0x0][0x248] ;  /* 0x0000920000067ab9 */ /* 0x000fc40000000800 */
[----:B------:R-:W-:Y:S01]  /*230a0*/  IMAD.WIDE R248, R0, 0x4, R4 ;  /* 0x0000000400f87825 */ /* 0x000fe200078e0204 */
[----:B------:R1:W-:Y:S03]  /*230b0*/  @P0 STG.E desc[UR16][R228.64], R252 ;  /* 0x000000fce4000986 */ /* 0x0003e6000c101910 */
[C---:B------:R-:W-:Y:S01]  /*230c0*/  VIADD R6, R7.reuse, 0x84 ;  /* 0x0000008407067836 */ /* 0x040fe20000000000 */
[----:B------:R-:W2:Y:S04]  /*230d0*/  LDL.LU R246, [R1+0x504] ;  /* 0x0005040001f67983 */ /* 0x000ea80000300800 */
[----:B------:R-:W-:Y:S01]  /*230e0*/  ISETP.GE.AND P4, PT, R6, UR4, PT ;  /* 0x0000000406007c0c */ /* 0x000fe2000bf86270 */
[----:B------:R-:W-:Y:S01]  /*230f0*/  ULDC UR4, c[0x0][0x248] ;  /* 0x0000920000047ab9 */ /* 0x000fe20000000800 */
[----:B------:R-:W-:Y:S01]  /*23100*/  VIADD R6, R7, 0x85 ;  /* 0x0000008507067836 */ /* 0x000fe20000000000 */
[----:B------:R-:W2:Y:S01]  /*23110*/  LDL.LU R247, [R1+0x508] ;  /* 0x0005080001f77983 */ /* 0x000ea20000300800 */
[----:B-1----:R-:W-:Y:S01]  /*23120*/  IADD3 R228, R0, UR4, RZ ;  /* 0x0000000400e47c10 */ /* 0x002fe2000fffe0ff */
[----:B------:R-:W-:-:S02]  /*23130*/  ULDC UR4, c[0x0][0x22c] ;  /* 0x00008b0000047ab9 */ /* 0x000fc40000000800 */
[----:B------:R-:W-:Y:S01]  /*23140*/  ISETP.GE.AND P0, PT, R6, UR8, PT ;  /* 0x0000000806007c0c */ /* 0x000fe2000bf06270 */
[----:B------:R-:W-:Y:S01]  /*23150*/  VIADD R6, R7, 0x86 ;  /* 0x0000008607067836 */ /* 0x000fe20000000000 */
[----:B------:R-:W2:Y:S04]  /*23160*/  LDL.LU R252, [R1+0x50c] ;  /* 0x00050c0001fc7983 */ /* 0x000ea80000300800 */
[----:B---3--:R-:W-:Y:S01]  /*23170*/  @P6 STG.E desc[UR16][R230.64], R10 ;  /* 0x0000000ae6006986 */ /* 0x008fe2000c101910 */
[----:B------:R-:W-:Y:S01]  /*23180*/  VIADD R0, R228, UR6 ;  /* 0x00000006e4007c36 */ /* 0x000fe20008000000 */
[----:B------:R-:W-:Y:S02]  /*23190*/  ULDC UR8, c[0x0][0x22c] ;  /* 0x00008b0000087ab9 */ /* 0x000fe40000000800 */
[----:B------:R-:W3:Y:S01]  /*231a0*/  LDL.LU R250, [R1+0x30c] ;  /* 0x00030c0001fa7983 */ /* 0x000ee20000300800 */
[----:B------:R-:W-:Y:S01]  /*231b0*/  ISETP.LT.AND P6, PT, R8, UR14, !P5 ;  /* 0x0000000e08007c0c */ /* 0x000fe2000efc1270 */
[----:B------:R-:W-:-:S02]  /*231c0*/  ULDC UR14, c[0x0][0x228] ;  /* 0x00008a00000e7ab9 */ /* 0x000fc40000000800 */
[----:B----4-:R1:W-:Y:S01]  /*231d0*/  @P1 STG.E desc[UR16][R248.64], R11 ;  /* 0x0000000bf8001986 */ /* 0x0103e2000c101910 */
[----:B------:R-:W-:Y:S01]  /*231e0*/  ISETP.LT.AND P1, PT, R8, UR10, !P3 ;  /* 0x0000000a08007c0c */ /* 0x000fe2000df21270 */
[----:B------:R-:W-:Y:S01]  /*231f0*/  ULDC UR10, c[0x0][0x228] ;  /* 0x00008a00000a7ab9 */ /* 0x000fe20000000800 */
[----:B------:R-:W-:Y:S01]  /*23200*/  ULDC UR6, c[0x0][0x248] ;  /* 0x0000920000067ab9 */ /* 0x000fe20000000800 */
[----:B-1----:R-:W-:-:S10]  /*23210*/  IMAD.WIDE R10, R228, 0x4, R2 ;  /* 0x00000004e40a7825 */ /* 0x002fd400078e0202 */
[----:B--2---:R1:W-:Y:S01]  /*23220*/  @P1 STG.E desc[UR16][R10.64], R245 ;  /* 0x000000f50a001986 */ /* 0x0043e2000c101910 */
[----:B------:R-:W-:Y:S02]  /*23230*/  ISETP.GE.AND P1, PT, R6, UR4, PT ;  /* 0x0000000406007c0c */ /* 0x000fe4000bf26270 */
[C---:B------:R-:W-:Y:S02]  /*23240*/  ISETP.LT.AND P3, PT, R9.reuse, UR12, !P3 ;  /* 0x0000000c09007c0c */ /* 0x040fe4000df61270 */
[----:B------:R-:W-:Y:S01]  /*23250*/  ISETP.LT.AND P5, PT, R9, UR18, !P5 ;  /* 0x0000001209007c0c */ /* 0x000fe2000efa1270 */
[----:B------:R-:W-:Y:S01]  /*23260*/  IMAD.WIDE R228, R228, 0x4, R4 ;  /* 0x00000004e4e47825 */ /* 0x000fe200078e0204 */
[----:B------:R-:W-:Y:S01]  /*23270*/  ULDC UR4, c[0x0][0x248] ;  /* 0x0000920000047ab9 */ /* 0x000fe20000000800 */
[----:B------:R-:W-:Y:S01]  /*23280*/  ULDC UR12, c[0x0][0x228] ;  /* 0x00008a00000c7ab9 */ /* 0x000fe20000000800 */
[----:B------:R-:W-:Y:S01]  /*23290*/  ULDC UR18, c[0x0][0x228] ;  /* 0x00008a0000127ab9 */ /* 0x000fe20000000800 */
[----:B-1----:R-:W2:Y:S04]  /*232a0*/  LDL.LU R245, [R1+0x9cc] ;  /* 0x0009cc0001f57983 */ /* 0x002ea80000300800 */
[----:B------:R-:W4:Y:S04]  /*232b0*/  LDL.LU R10, [R1+0x704] ;  /* 0x00070400010a7983 */ /* 0x000f280000300800 */
[----:B------:R-:W3:Y:S04]  /*232c0*/  LDL.LU R11, [R1+0x104] ;  /* 0x00010400010b7983 */ /* 0x000ee80000300800 */
[----:B------:R-:W2:Y:S01]  /*232d0*/  LDL.LU R6, [R1+0x300] ;  /* 0x0003000001067983 */ /* 0x000ea20000300800 */
[----:B------:R-:W-:-:S04]  /*232e0*/  IMAD.WIDE R230, R0, 0x4, R2 ;  /* 0x0000000400e67825 */ /* 0x000fc800078e0202 */
[----:B------:R-:W-:Y:S01]  /*232f0*/  IMAD.WIDE R248, R0, 0x4, R4 ;  /* 0x0000000400f87825 */ /* 0x000fe200078e0204 */
[----:B--2---:R1:W-:Y:S04]  /*23300*/  @P3 STG.E desc[UR16][R228.64], R6 ;  /* 0x00000006e4003986 */ /* 0x0043e8000c101910 */
[----:B----4-:R-:W-:Y:S04]  /*23310*/  @P6 STG.E desc[UR16][R230.64], R10 ;  /* 0x0000000ae6006986 */ /* 0x010fe8000c101910 */
[----:B---3--:R2:W-:Y:S01]  /*23320*/  @P5 STG.E desc[UR16][R248.64], R11 ;  /* 0x0000000bf8005986 */ /* 0x0085e2000c101910 */
        /* <DEDUP_REMOVED lines=8> */
[----:B------:R-:W-:Y:S02]  /*233b0*/  VIADD R6, R7, 0x88 ;  /* 0x0000008807067836 */ /* 0x000fe40000000000 */
[----:B------:R1:W-:Y:S03]  /*233c0*/  @P5 STG.E desc[UR16][R10.64], R246 ;  /* 0x000000f60a005986 */ /* 0x0003e6000c101910 */
        /* <DEDUP_REMOVED lines=18> */
[----:B---3--:R-:W-:Y:S04]  /*234f0*/  @P6 STG.E desc[UR16][R230.64], R10 ;  /* 0x0000000ae6006986 */ /* 0x008fe8000c101910 */
        /* <DEDUP_REMOVED lines=16> */
[C---:B------:R-:W-:Y:S01]  /*23600*/  ISETP.LT.AND P1, PT, R9.reuse, UR18, !P1 ;  /* 0x0000001209007c0c */ /* 0x040fe2000cf21270 */
[----:B------:R-:W-:Y:S01]  /*23610*/  IMAD.WIDE R228, R228, 0x4, R4 ;  /* 0x00000004e4e47825 */ /* 0x000fe200078e0204 */
[----:B------:R-:W-:Y:S01]  /*23620*/  ULDC UR4, c[0x0][0x248] ;  /* 0x0000920000047ab9 */ /* 0x000fe20000000800 */
[----:B------:R-:W3:Y:S01]  /*23630*/  LDL.LU R10, [R1+0x70c] ;  /* 0x00070c00010a7983 */ /* 0x000ee20000300800 */
[----:B------:R-:W-:Y:S01]  /*23640*/  ULDC UR12, c[0x0][0x228] ;  /* 0x00008a00000c7ab9 */ /* 0x000fe20000000800 */
[C---:B------:R-:W-:Y:S01]  /*23650*/  IMAD.WIDE R230, R0.reuse, 0x4, R2 ;  /* 0x0000000400e67825 */ /* 0x040fe200078e0202 */
[----:B------:R-:W-:Y:S01]  /*23660*/  ULDC UR14, c[0x0][0x228] ;  /* 0x00008a00000e7ab9 */ /* 0x000fe20000000800 */
[----:B------:R-:W4:Y:S01]  /*23670*/  LDL.LU R11, [R1+0x10c] ;  /* 0x00010c00010b7983 */ /* 0x000f220000300800 */
[----:B------:R-:W-:Y:S01]  /*23680*/  ULDC UR6, c[0x0][0x248] ;  /* 0x0000920000067ab9 */ /* 0x000fe20000000800 */
[----:B------:R-:W-:Y:S01]  /*23690*/  IMAD.WIDE R248, R0, 0x4, R4 ;  /* 0x0000000400f87825 */ /* 0x000fe200078e0204 */
[----:B------:R-:W-:Y:S01]  /*236a0*/  ULDC UR18, c[0x0][0x228] ;  /* 0x00008a0000127ab9 */ /* 0x000fe20000000800 */
[----:B------:R-:W2:Y:S04]  /*236b0*/  LDL.LU R6, [R1+0x308] ;  /* 0x0003080001067983 */ /* 0x000ea80000300800 */
[----:B--2---:R1:W-:Y:S04]  /*236c0*/  @P0 STG.E desc[UR16][R228.64], R6 ;  /* 0x00000006e4000986 */ /* 0x0043e8000c101910 */
[----:B---3--:R-:W-:Y:S04]  /*236d0*/  @P6 STG.E desc[UR16][R230.64], R10 ;  /* 0x0000000ae6006986 */ /* 0x008fe8000c101910 */
[----:B----4-:R2:W-:Y:S01]  /*236e0*/  @P1 STG.E desc[UR16][R248.64], R11 ;  /* 0x0000000bf8001986 */ /* 0x0105e2000c101910 */
[----:B------:R-:W-:Y:S01]  /*236f0*/  ISETP.LT.AND P1, PT, R8, UR8, !P3 ;  /* 0x0000000808007c0c */ /* 0x000fe2000df21270 */
[----:B------:R-:W-:Y:S01]  /*23700*/  ULDC UR8, c[0x0][0x22c] ;  /* 0x00008b0000087ab9 */ /* 0x000fe20000000800 */
[----:B-1----:R-:W-:Y:S01]  /*23710*/  VIADD R229, R0, UR4 ;  /* 0x0000000400e57c36 */ /* 0x002fe20008000000 */
[----:B------:R-:W-:Y:S01]  /*23720*/  ISETP.LT.AND P3, PT, R9, UR10, !P3 ;  /* 0x0000000a09007c0c */ /* 0x000fe2000df61270 */
[----:B------:R-:W-:Y:S01]  /*23730*/  VIADD R6, R7, 0x8b ;  /* 0x0000008b07067836 */ /* 0x000fe20000000000 */
[----:B------:R-:W-:Y:S01]  /*23740*/  ISETP.LT.AND P6, PT, R8, UR12, !P5 ;  /* 0x0000000c08007c0c */ /* 0x000fe2000efc1270 */
[----:B------:R-:W-:Y:S01]  /*23750*/  ULDC UR4, c[0x0][0x22c] ;  /* 0x00008b0000047ab9 */ /* 0x000fe20000000800 */
[----:B--2---:R-:W-:Y:S01]  /*23760*/  IMAD.WIDE R10, R229, 0x4, R2 ;  /* 0x00000004e50a7825 */ /* 0x004fe200078e0202 */
[----:B------:R-:W-:Y:S01]  /*23770*/  ULDC UR10, c[0x0][0x228] ;  /* 0x00008a00000a7ab9 */ /* 0x000fe20000000800 */
[----:B------:R-:W-:-:S04]  /*23780*/  ULDC UR12, c[0x0][0x228] ;  /* 0x00008a00000c7ab9 */ /* 0x000fc80000000800 */
[----:B------:R1:W-:Y:S04]  /*23790*/  @P1 STG.E desc[UR16][R10.64], R252 ;  /* 0x000000fc0a001986 */ /* 0x0003e8000c101910 */
[----:B-1----:R-:W2:Y:S04]  /*237a0*/  LDL.LU R252, [R1+0x9c0] ;  /* 0x0009c00001fc7983 */ /* 0x002ea80000300800 */
[----:B------:R-:W3:Y:S01]  /*237b0*/  LDL.LU R11, [R1+0x710] ;  /* 0x00071000010b7983 */ /* 0x000ee20000300800 */
[----:B------:R-:W-:Y:S01]  /*237c0*/  ISETP.LT.AND P5, PT, R9, UR14, !P5 ;  /* 0x0000000e09007c0c */ /* 0x000fe2000efa1270 */
[C---:B------:R-:W-:Y:S01]  /*237d0*/  VIADD R0, R229.reuse, UR6 ;  /* 0x00000006e5007c36 */ /* 0x040fe20008000000 */
[----:B------:R-:W-:Y:S01]  /*237e0*/  ISETP.GE.AND P0, PT, R6, UR4, PT ;  /* 0x0000000406007c0c */ /* 0x000fe2000bf06270 */
[----:B------:R-:W-:Y:S01]  /*237f0*/  IMAD.WIDE R228, R229, 0x4, R4 ;  /* 0x00000004e5e47825 */ /* 0x000fe200078e0204 */
[----:B------:R-:W-:Y:S01]  /*23800*/  ULDC UR4, c[0x0][0x248] ;  /* 0x0000920000047ab9 */ /* 0x000fe20000000800 */
[----:B------:R-:W-:Y:S01]  /*23810*/  ULDC UR14, c[0x0][0x228] ;  /* 0x00008a00000e7ab9 */ /* 0x000fe20000000800 */
[----:B------:R-:W-:Y:S01]  /*23820*/  ULDC UR6, c[0x0][0x248] ;  /* 0x0000920000067ab9 */ /* 0x000fe20000000800 */
[C---:B------:R-:W-:Y:S01]  /*23830*/  IMAD.WIDE R230, R0.reuse, 0x4, R2 ;  /* 0x0000000400e67825 */ /* 0x040fe200078e0202 */
[----:B------:R1:W-:Y:S03]  /*23840*/  @P3 STG.E desc[UR16][R228.64], R250 ;  /* 0x000000fae4003986 */ /* 0x0003e6000c101910 */
[----:B------:R-:W-:Y:S01]  /*23850*/  IMAD.WIDE R248, R0, 0x4, R4 ;  /* 0x0000000400f87825 */ /* 0x000fe200078e0204 */
[----:B-1----:R-:W4:Y:S04]  /*23860*/  LDL.LU R250, [R1+0x718] ;  /* 0x0007180001fa7983 */ /* 0x002f280000300800 */
[----:B---3--:R-:W-:Y:S04]  /*23870*/  @P6 STG.E desc[UR16][R230.64], R11 ;  /* 0x0000000be6006986 */ /* 0x008fe8000c101910 */
[----:B------:R1:W-:Y:S04]  /*23880*/  @P5 STG.E desc[UR16][R248.64], R244 ;  /* 0x000000f4f8005986 */ /* 0x0003e8000c101910 */
[----:B-1----:R-:W3:Y:S01]  /*23890*/  LDL.LU R244, [R1+0x714] ;  /* 0x0007140001f47983 */ /* 0x002ee20000300800 */
[----:B------:R-:W-:Y:S01]  /*238a0*/  VIADD R6, R7, 0xfe ;  /* 0x000000fe07067836 */ /* 0x000fe20000000000 */
[----:B------:R-:W-:Y:S01]  /*238b0*/  ISETP.LT.AND P3, PT, R8, UR10, !P2 ;  /* 0x0000000a08007c0c */ /* 0x000fe2000d761270 */
[----:B------:R-:W-:Y:S01]  /*238c0*/  VIADD R229, R0, UR4 ;  /* 0x0000000400e57c36 */ /* 0x000fe20008000000 */
[----:B------:R-:W-:Y:S01]  /*238d0*/  ISETP.LT.AND P2, PT, R9, UR12, !P2 ;  /* 0x0000000c09007c0c */ /* 0x000fe2000d741270 */
[----:B------:R-:W-:Y:S01]  /*238e0*/  ULDC UR4, c[0x0][0x22c] ;  /* 0x00008b0000047ab9 */ /* 0x000fe20000000800 */
[----:B------:R-:W-:Y:S01]  /*238f0*/  ISETP.GE.AND P1, PT, R6, UR27, PT ;  /* 0x0000001b06007c0c */ /* 0x000fe2000bf26270 */
[----:B------:R-:W-:Y:S01]  /*23900*/  VIADD R6, R7, 0x8c ;  /* 0x0000008c07067836 */ /* 0x000fe20000000000 */
[----:B------:R-:W-:Y:S01]  /*23910*/  ISETP.LT.AND P6, PT, R8, UR14, !P4 ;  /* 0x0000000e08007c0c */ /* 0x000fe2000e7c1270 */
[----:B------:R-:W-:Y:S01]  /*23920*/  VIADD R0, R229, UR6 ;  /* 0x00000006e5007c36 */ /* 0x000fe20008000000 */
[----:B------:R-:W-:Y:S01]  /*23930*/  ISETP.LT.AND P4, PT, R9, UR18, !P4 ;  /* 0x0000001209007c0c */ /* 0x000fe2000e781270 */
[----:B------:R-:W-:Y:S01]  /*23940*/  IMAD.WIDE R10, R229, 0x4, R2 ;  /* 0x00000004e50a7825 */ /* 0x000fe200078e0202 */
[----:B------:R-:W-:Y:S01]  /*23950*/  ISETP.GE.AND P5, PT, R6, UR8, PT ;  /* 0x0000000806007c0c */ /* 0x000fe2000bfa6270 */
[----:B------:R-:W-:Y:S01]  /*23960*/  ULDC UR10, c[0x0][0x228] ;  /* 0x00008a00000a7ab9 */ /* 0x000fe20000000800 */
[----:B------:R-:W-:Y:S01]  /*23970*/  ULDC UR12, c[0x0][0x228] ;  /* 0x00008a00000c7ab9 */ /* 0x000fe20000000800 */
[----:B------:R-:W-:Y:S01]  /*23980*/  VIADD R6, R7, 0x8d ;  /* 0x0000008d07067836 */ /* 0x000fe20000000000 */
[----:B------:R-:W-:Y:S01]  /*23990*/  ULDC UR14, c[0x0][0x228] ;  /* 0x00008a00000e7ab9 */ /* 0x000fe20000000800 */
[----:B------:R-:W-:Y:S01]  /*239a0*/  IMAD.WIDE R228, R229, 0x4, R4 ;  /* 0x00000004e5e47825 */ /* 0x000fe200078e0204 */
[----:B------:R-:W-:Y:S01]  /*239b0*/  @P3 STG.E desc[UR16][R10.64], R240 ;  /* 0x000000f00a003986 */ /* 0x000fe2000c101910 */
[----:B------:R-:W-:-:S02]  /*239c0*/  ULDC UR6, c[0x0][0x248] ;  /* 0x0000920000067ab9 */ /* 0x000fc40000000800 */
[----:B------:R-:W-:Y:S01]  /*239d0*/  IMAD.WIDE R230, R0, 0x4, R2 ;  /* 0x0000000400e67825 */ /* 0x000fe200078e0202 */
[----:B------:R-:W-:Y:S01]  /*239e0*/  ISETP.GE.AND P3, PT, R6, UR4, PT ;  /* 0x0000000406007c0c */ /* 0x000fe2000bf66270 */
[----:B------:R1:W-:Y:S01]  /*239f0*/  @P2 STG.E desc[UR16][R228.64], R236 ;  /* 0x000000ece4002986 */ /* 0x0003e2000c101910 */
[----:B------:R-:W-:Y:S01]  /*23a00*/  ULDC UR4, c[0x0][0x248] ;  /* 0x0000920000047ab9 */ /* 0x000fe20000000800 */
[----:B------:R-:W-:Y:S01]  /*23a10*/  ISETP.LT.AND P2, PT, R8, UR10, !P0 ;  /* 0x0000000a08007c0c */ /* 0x000fe2000c741270 */
[C---:B------:R-:W-:Y:S01]  /*23a20*/  IMAD.WIDE R248, R0.reuse, 0x4, R4 ;  /* 0x0000000400f87825 */ /* 0x040fe200078e0204 */
[----:B------:R-:W-:Y:S01]  /*23a30*/  ISETP.LT.AND P0, PT, R9, UR12, !P0 ;  /* 0x0000000c09007c0c */ /* 0x000fe2000c701270 */
[----:B------:R-:W-:Y:S01]  /*23a40*/  ULDC UR8, c[0x0][0x22c] ;  /* 0x00008b0000087ab9 */ /* 0x000fe20000000800 */
[----:B------:R-:W-:Y:S01]  /*23a50*/  ULDC UR18, c[0x0][0x228] ;  /* 0x00008a0000127ab9 */ /* 0x000fe20000000800 */
[C---:B------:R-:W-:Y:S01]  /*23a60*/  VIADD R6, R7.reuse, 0x8e ;  /* 0x0000008e07067836 */ /* 0x040fe20000000000 */
[----:B------:R-:W-:Y:S01]  /*23a70*/  ULDC UR10, c[0x0][0x228] ;  /* 0x00008a00000a7ab9 */ /* 0x000fe20000000800 */
[----:B------:R-:W-:Y:S01]  /*23a80*/  ULDC UR12, c[0x0][0x228] ;  /* 0x00008a00000c7ab9 */ /* 0x000fe20000000800 */
[----:B-1----:R-:W-:Y:S01]  /*23a90*/  IADD3 R229, R0, UR4, RZ ;  /* 0x0000000400e57c10 */ /* 0x002fe2000fffe0ff */
[----:B------:R-:W-:Y:S01]  /*23aa0*/  VIADD R0, R7, 0x8f ;  /* 0x0000008f07007836 */ /* 0x000fe20000000000 */
[----:B------:R-:W-:-:S03]  /*23ab0*/  ULDC UR4, c[0x0][0x22c] ;  /* 0x00008b0000047ab9 */ /* 0x000fc60000000800 */
[----:B------:R-:W-:Y:S01]  /*23ac0*/  IMAD.WIDE R10, R229, 0x4, R2 ;  /* 0x00000004e50a7825 */ /* 0x000fe200078e0202 */
[----:B---3--:R-:W-:Y:S01]  /*23ad0*/  @P6 STG.E desc[UR16][R230.64], R244 ;  /* 0x000000f4e6006986 */ /* 0x008fe2000c101910 */
[----:B------:R-:W-:Y:S01]  /*23ae0*/  ISETP.LT.AND P6, PT, R8, UR14, !P5 ;  /* 0x0000000e08007c0c */ /* 0x000fe2000efc1270 */
[----:B------:R-:W-:Y:S02]  /*23af0*/  ULDC UR14, c[0x0][0x228] ;  /* 0x00008a00000e7ab9 */ /* 0x000fe40000000800 */
[----:B------:R1:W-:Y:S01]  /*23b00*/  @P4 STG.E desc[UR16][R248.64], R245 ;  /* 0x000000f5f8004986 */ /* 0x0003e2000c101910 */
[----:B------:R-:W-:Y:S01]  /*23b10*/  ISETP.LT.AND P5, PT, R9, UR18, !P5 ;  /* 0x0000001209007c0c */ /* 0x000fe2000efa1270 */
[----:B------:R-:W-:Y:S01]  /*23b20*/  ULDC UR18, c[0x0][0x228] ;  /* 0x00008a0000127ab9 */ /* 0x000fe20000000800 */
[----:B------:R-:W-:Y:S01]  /*23b30*/  ISETP.GE.AND P4, PT, R6, UR8, PT ;  /* 0x0000000806007c0c */ /* 0x000fe2000bf86270 */
[----:B------:R-:W-:Y:S01]  /*23b40*/  @P2 STG.E desc[UR16][R10.64], R241 ;  /* 0x000000f10a002986 */ /* 0x000fe2000c101910 */
[----:B------:R-:W-:Y:S01]  /*23b50*/  ISETP.GE.AND P2, PT, R0, UR4, PT ;  /* 0x0000000400007c0c */ /* 0x000fe2000bf46270 */
[----:B------:R-:W-:Y:S01]  /*23b60*/  ULDC UR4, c[0x0][0x248] ;  /* 0x0000920000047ab9 */ /* 0x000fe20000000800 */
[C---:B-1----:R-:W-:Y:S01]  /*23b70*/  VIADD R249, R229.reuse, UR6 ;  /* 0x00000006e5f97c36 */ /* 0x042fe20008000000 */
[----:B------:R-:W-:Y:S01]  /*23b80*/  ULDC UR6, c[0x0][0x248] ;  /* 0x0000920000067ab9 */ /* 0x000fe20000000800 */
[----:B------:R-:W-:Y:S01]  /*23b90*/  IMAD.WIDE R228, R229, 0x4, R4 ;  /* 0x00000004e5e47825 */ /* 0x000fe200078e0204 */
[----:B------:R-:W-:-:S03]  /*23ba0*/  ULDC UR8, c[0x0][0x22c] ;  /* 0x00008b0000087ab9 */ /* 0x000fc60000000800 */
[----:B------:R-:W-:Y:S01]  /*23bb0*/  IMAD.WIDE R230, R249, 0x4, R2 ;  /* 0x00000004f9e67825 */ /* 0x000fe200078e0202 */
[----:B------:R1:W-:Y:S01]  /*23bc0*/  @P0 STG.E desc[UR16][R228.64], R237 ;  /* 0x000000ede4000986 */ /* 0x0003e2000c101910 */
[C---:B------:R-:W-:Y:S01]  /*23bd0*/  ISETP.LT.AND P0, PT, R8.reuse, UR10, !P3 ;  /* 0x0000000a08007c0c */ /* 0x040fe2000df01270 */
[----:B------:R-:W-:Y:S01]  /*23be0*/  ULDC UR10, c[0x0][0x228] ;  /* 0x00008a00000a7ab9 */ /* 0x000fe20000000800 */
[----:B------:R-:W-:Y:S01]  /*23bf0*/  ISETP.LT.AND P3, PT, R9, UR12, !P3 ;  /* 0x0000000c09007c0c */ /* 0x000fe2000df61270 */
[----:B----4-:R3:W-:Y:S01]  /*23c00*/  @P6 STG.E desc[UR16][R230.64], R250 ;  /* 0x000000fae6006986 */ /* 0x0107e2000c101910 */
[----:B------:R-:W-:Y:S01]  /*23c10*/  ISETP.LT.AND P6, PT, R8, UR14, !P4 ;  /* 0x0000000e08007c0c */ /* 0x000fe2000e7c1270 */
[----:B------:R-:W-:Y:S01]  /*23c20*/  IMAD.WIDE R244, R249, 0x4, R4 ;  /* 0x00000004f9f47825 */ /* 0x000fe200078e0204 */
[----:B------:R-:W-:Y:S01]  /*23c30*/  ISETP.LT.AND P4, PT, R9, UR18, !P4 ;  /* 0x0000001209007c0c */ /* 0x000fe2000e781270 */
[----:B------:R-:W-:Y:S01]  /*23c40*/  ULDC UR12, c[0x0][0x228] ;  /* 0x00008a00000c7ab9 */ /* 0x000fe20000000800 */
[----:B------:R-:W-:Y:S01]  /*23c50*/  ULDC UR14, c[0x0][0x228] ;  /* 0x00008a00000e7ab9 */ /* 0x000fe20000000800 */
[----:B------:R-:W-:-:S02]  /*23c60*/  VIADD R0, R7, 0x90 ;  /* 0x0000009007007836 */ /* 0x000fc40000000000 */
[----:B-1----:R-:W-:Y:S01]  /*23c70*/  VIADD R229, R249, UR4 ;  /* 0x00000004f9e57c36 */ /* 0x002fe20008000000 */
[----:B------:R-:W-:Y:S01]  /*23c80*/  @P5 STG.E desc[UR16][R244.64], R246 ;  /* 0x000000f6f4005986 */ /* 0x000fe2000c101910 */
[----:B------:R-:W-:Y:S01]  /*23c90*/  ULDC UR4, c[0x0][0x22c] ;  /* 0x00008b0000047ab9 */ /* 0x000fe20000000800 */
[----:B------:R-:W-:Y:S01]  /*23ca0*/  ULDC UR18, c[0x0][0x228] ;  /* 0x00008a0000127ab9 */ /* 0x000fe20000000800 */
[C---:B------:R-:W-:Y:S01]  /*23cb0*/  VIADD R241, R229.reuse, UR6 ;  /* 0x00000006e5f17c36 */ /* 0x040fe20008000000 */
[----:B------:R-:W1:Y:S01]  /*23cc0*/  LDS.128 R248, [R251] ;  /* 0x00000000fbf87984 */ /* 0x000e620000000c00 */
[C---:B------:R-:W-:Y:S01]  /*23cd0*/  IMAD.WIDE R10, R229.reuse, 0x4, R2 ;  /* 0x00000004e50a7825 */ /* 0x040fe200078e0202 */
[----:B------:R-:W-:Y:S01]  /*23ce0*/  ISETP.GE.AND P5, PT, R0, UR8, PT ;  /* 0x0000000800007c0c */ /* 0x000fe2000bfa6270 */
[----:B------:R-:W-:Y:S01]  /*23cf0*/  ULDC UR6, c[0x0][0x248] ;  /* 0x0000920000067ab9 */ /* 0x000fe20000000800 */
[----:B------:R-:W-:Y:S01]  /*23d00*/  ULDC UR8, c[0x0][0x22c] ;  /* 0x00008b0000087ab9 */ /* 0x000fe20000000800 */
[----:B------:R-:W-:Y:S01]  /*23d10*/  IMAD.WIDE R228, R229, 0x4, R4 ;  /* 0x00000004e5e47825 */ /* 0x000fe200078e0204 */
[----:B------:R-:W-:Y:S03]  /*23d20*/  @P0 STG.E desc[UR16][R10.64], R242 ;  /* 0x000000f20a000986 */ /* 0x000fe6000c101910 */
[C---:B---3--:R-:W-:Y:S01]  /*23d30*/  IMAD.WIDE R230, R241.reuse, 0x4, R2 ;  /* 0x00000004f1e67825 */ /* 0x048fe200078e0202 */
[----:B------:R3:W-:Y:S03]  /*23d40*/  @P3 STG.E desc[UR16][R228.64], R238 ;  /* 0x000000eee4003986 */ /* 0x0007e6000c101910 */
[----:B------:R-:W-:Y:S01]  /*23d50*/  IMAD.WIDE R236, R241, 0x4, R4 ;  /* 0x00000004f1ec7825 */ /* 0x000fe200078e0204 */
[----:B--2---:R2:W-:Y:S03]  /*23d60*/  @P6 STG.E desc[UR16][R230.64], R252 ;  /* 0x000000fce6006986 */ /* 0x0045e6000c101910 */
[----:B------:R-:W-:Y:S01]  /*23d70*/  VIADD R0, R7, 0x91 ;  /* 0x0000009107007836 */ /* 0x000fe20000000000 */
[----:B------:R4:W-:Y:S01]  /*23d80*/  @P4 STG.E desc[UR16][R236.64], R247 ;  /* 0x000000f7ec004986 */ /* 0x0009e2000c101910 */
[----:B------:R-:W-:Y:S01]  /*23d90*/  ISETP.LT.AND P4, PT, R8, UR10, !P2 ;  /* 0x0000000a08007c0c */ /* 0x000fe2000d781270 */
[----:B------:R-:W-:Y:S01]  /*23da0*/  ULDC UR10, c[0x0][0x228] ;  /* 0x00008a00000a7ab9 */ /* 0x000fe20000000800 */
[----:B------:R-:W-:Y:S01]  /*23db0*/  ISETP.LT.AND P2, PT, R9, UR12, !P2 ;  /* 0x0000000c09007c0c */ /* 0x000fe2000d741270 */
[----:B------:R-:W-:Y:S01]  /*23dc0*/  ULDC UR12, c[0x0][0x228] ;  /* 0x00008a00000c7ab9 */ /* 0x000fe20000000800 */
[----:B------:R-:W-:Y:S01]  /*23dd0*/  ISETP.GE.AND P0, PT, R0, UR4, PT ;  /* 0x0000000400007c0c */ /* 0x000fe2000bf06270 */
[----:B------:R-:W-:Y:S01]  /*23de0*/  ULDC UR4, c[0x0][0x248] ;  /* 0x0000920000047ab9 */ /* 0x000fe20000000800 */
[----:B------:R-:W-:Y:S01]  /*23df0*/  ISETP.LT.AND P6, PT, R8, UR14, !P5 ;  /* 0x0000000e08007c0c */ /* 0x000fe2000efc1270 */
[----:B---3--:R-:W-:-:S02]  /*23e00*/  VIADD R229, R241, UR4 ;  /* 0x00000004f1e57c36 */ /* 0x008fc40008000000 */
[----:B------:R-:W-:Y:S01]  /*23e10*/  VIADD R0, R7, 0x92 ;  /* 0x0000009207007836 */ /* 0x000fe20000000000 */
[----:B------:R-:W-:Y:S01]  /*23e20*/  ISETP.LT.AND P5, PT, R9, UR18, !P5 ;  /* 0x0000001209007c0c */ /* 0x000fe2000efa1270 */
[C---:B------:R-:W-:Y:S01]  /*23e30*/  VIADD R241, R229.reuse, UR6 ;  /* 0x00000006e5f17c36 */ /* 0x040fe20008000000 */
[----:B------:R-:W-:Y:S01]  /*23e40*/  ULDC UR4, c[0x0][0x22c] ;  /* 0x00008b0000047ab9 */ /* 0x000fe20000000800 */
[C---:B------:R-:W-:Y:S01]  /*23e50*/  IMAD.WIDE R10, R229.reuse, 0x4, R2 ;  /* 0x00000004e50a7825 */ /* 0x040fe200078e0202 */
[----:B------:R-:W-:Y:S01]  /*23e60*/  ISETP.GE.AND P3, PT, R0, UR8, PT ;  /* 0x0000000800007c0c */ /* 0x000fe2000bf66270 */
[----:B------:R-:W-:Y:S01]  /*23e70*/  ULDC UR14, c[0x0][0x228] ;  /* 0x00008a00000e7ab9 */ /* 0x000fe20000000800 */
[----:B------:R-:W-:Y:S01]  /*23e80*/  ULDC UR6, c[0x0][0x248] ;  /* 0x0000920000067ab9 */ /* 0x000fe20000000800 */
[----:B------:R-:W-:Y:S01]  /*23e90*/  IMAD.WIDE R228, R229, 0x4, R4 ;  /* 0x00000004e5e47825 */ /* 0x000fe200078e0204 */
[----:B------:R-:W-:Y:S01]  /*23ea0*/  IADD3 R0, R7, 0x93, RZ ;  /* 0x0000009307007810 */ /* 0x000fe20007ffe0ff */
[----:B------:R-:W-:Y:S01]  /*23eb0*/  @P4 STG.E desc[UR16][R10.64], R243 ;  /* 0x000000f30a004986 */ /* 0x000fe2000c101910 */
[----:B------:R-:W-:Y:S01]  /*23ec0*/  ULDC UR8, c[0x0][0x22c] ;  /* 0x00008b0000087ab9 */ /* 0x000fe20000000800 */
[----:B--2---:R-:W-:Y:S01]  /*23ed0*/  IMAD.WIDE R230, R241, 0x4, R2 ;  /* 0x00000004f1e67825 */ /* 0x004fe200078e0202 */
[----:B------:R-:W-:Y:S01]  /*23ee0*/  ISETP.GE.AND P4, PT, R0, UR4, PT ;  /* 0x0000000400007c0c */ /* 0x000fe2000bf86270 */
[----:B------:R2:W-:Y:S01]  /*23ef0*/  @P2 STG.E desc[UR16][R228.64], R239 ;  /* 0x000000efe4002986 */ /* 0x0005e2000c101910 */
[C---:B------:R-:W-:Y:S01]  /*23f00*/  ISETP.LT.AND P2, PT, R8.reuse, UR10, !P0 ;  /* 0x0000000a08007c0c */ /* 0x040fe2000c741270 */
[----:B------:R-:W-:Y:S01]  /*23f10*/  ULDC UR4, c[0x0][0x248] ;  /* 0x0000920000047ab9 */ /* 0x000fe20000000800 */
[----:B------:R-:W-:Y:S01]  /*23f20*/  ISETP.LT.AND P0, PT, R9, UR12, !P0 ;  /* 0x0000000c09007c0c */ /* 0x000fe2000c701270 */
[----:B----4-:R-:W-:Y:S01]  /*23f30*/  IMAD.WIDE R236, R241, 0x4, R4 ;  /* 0x00000004f1ec7825 */ /* 0x010fe200078e0204 */
[----:B------:R3:W-:Y:S01]  /*23f40*/  @P6 STG.E desc[UR16][R230.64], R12 ;  /* 0x0000000ce6006986 */ /* 0x0007e2000c101910 */
[----:B------:R-:W-:Y:S01]  /*23f50*/  ISETP.LT.AND P6, PT, R8, UR14, !P3 ;  /* 0x0000000e08007c0c */ /* 0x000fe2000dfc1270 */
[----:B------:R-:W-:Y:S01]  /*23f60*/  ULDC UR18, c[0x0][0x228] ;  /* 0x00008a0000127ab9 */ /* 0x000fe20000000800 */
[----:B------:R-:W-:Y:S01]  /*23f70*/  VIADD R0, R7, 0x94 ;  /* 0x0000009407007836 */ /* 0x000fe20000000000 */
[----:B------:R-:W-:Y:S01]  /*23f80*/  ULDC UR10, c[0x0][0x228] ;  /* 0x00008a00000a7ab9 */ /* 0x000fe20000000800 */
[----:B--2---:R-:W-:Y:S01]  /*23f90*/  VIADD R229, R241, UR4 ;  /* 0x00000004f1e57c36 */ /* 0x004fe20008000000 */
[----:B------:R2:W-:Y:S02]  /*23fa0*/  @P5 STG.E desc[UR16][R236.64], R28 ;  /* 0x0000001cec005986 */ /* 0x0005e4000c101910 */
[----:B------:R-:W-:Y:S01]  /*23fb0*/  ISETP.GE.AND P5, PT, R0, UR8, PT ;  /* 0x0000000800007c0c */ /* 0x000fe2000bfa6270 */
[----:B------:R-:W-:Y:S01]  /*23fc0*/  ULDC UR4, c[0x0][0x22c] ;  /* 0x00008b0000047ab9 */ /* 0x000fe20000000800 */
[----:B------:R-:W-:Y:S01]  /*23fd0*/  VIADD R239, R229, UR6 ;  /* 0x00000006e5ef7c36 */ /* 0x000fe20008000000 */
[----:B------:R-:W-:Y:S01]  /*23fe0*/  ISETP.LT.AND P3, PT, R9, UR18, !P3 ;  /* 0x0000001209007c0c */ /* 0x000fe2000df61270 */
[----:B------:R-:W-:Y:S01]  /*23ff0*/  IMAD.WIDE R10, R229, 0x4, R2 ;  /* 0x00000004e50a7825 */ /* 0x000fe200078e0202 */
[----:B------:R-:W-:Y:S01]  /*24000*/  ULDC UR12, c[0x0][0x228] ;  /* 0x00008a00000c7ab9 */ /* 0x000fe20000000800 */
[----:B------:R-:W-:Y:S01]  /*24010*/  ULDC UR14, c[0x0][0x228] ;  /* 0x00008a00000e7ab9 */ /* 0x000fe20000000800 */
[----:B------:R-:W-:Y:S01]  /*24020*/  ULDC UR18, c[0x0][0x228] ;  /* 0x00008a0000127ab9 */ /* 0x000fe20000000800 */
[----:B------:R-:W-:Y:S01]  /*24030*/  VIADD R0, R7, 0x95 ;  /* 0x0000009507007836 */ /* 0x000fe20000000000 */
[----:B------:R-:W-:Y:S01]  /*24040*/  ULDC UR6, c[0x0][0x248] ;  /* 0x0000920000067ab9 */ /* 0x000fe20000000800 */
[----:B------:R-:W-:Y:S01]  /*24050*/  IMAD.WIDE R228, R229, 0x4, R4 ;  /* 0x00000004e5e47825 */ /* 0x000fe200078e0204 */
[----:B------:R-:W-:Y:S01]  /*24060*/  @P2 STG.E desc[UR16][R10.64], R24 ;  /* 0x000000180a002986 */ /* 0x000fe2000c101910 */
[----:B------:R-:W-:-:S02]  /*24070*/  ULDC UR8, c[0x0][0x22c] ;  /* 0x00008b0000087ab9 */ /* 0x000fc40000000800 */
[C---:B---3--:R-:W-:Y:S01]  /*24080*/  IMAD.WIDE R230, R239.reuse, 0x4, R2 ;  /* 0x00000004efe67825 */ /* 0x048fe200078e0202 */
[----:B------:R-:W-:Y:S01]  /*24090*/  ISETP.GE.AND P2, PT, R0, UR4, PT ;  /* 0x0000000400007c0c */ /* 0x000fe2000bf46270 */
[----:B------:R-:W-:Y:S01]  /*240a0*/  @P0 STG.E desc[UR16][R228.64], R20 ;  /* 0x00000014e4000986 */ /* 0x000fe2000c101910 */
[----:B------:R-:W-:Y:S01]  /*240b0*/  ULDC UR4, c[0x0][0x248] ;  /* 0x0000920000047ab9 */ /* 0x000fe20000000800 */
[C---:B------:R-:W-:Y:S01]  /*240c0*/  ISETP.LT.AND P0, PT, R8.reuse, UR10, !P4 ;  /* 0x0000000a08007c0c */ /* 0x040fe2000e701270 */
[----:B--2---:R-:W-:Y:S01]  /*240d0*/  IMAD.WIDE R236, R239, 0x4, R4 ;  /* 0x00000004efec7825 */ /* 0x004fe200078e0204 */
[----:B------:R2:W-:Y:S01]  /*240e0*/  @P6 STG.E desc[UR16][R230.64], R13 ;  /* 0x0000000de6006986 */ /* 0x0005e2000c101910 */
[----:B------:R-:W-:Y:S01]  /*240f0*/  ISETP.LT.AND P4, PT, R9, UR12, !P4 ;  /* 0x0000000c09007c0c */ /* 0x000fe2000e781270 */
[----:B------:R-:W-:Y:S01]  /*24100*/  ULDC UR10, c[0x0][0x228] ;  /* 0x00008a00000a7ab9 */ /* 0x000fe20000000800 */
[----:B------:R-:W-:Y:S01]  /*24110*/  ISETP.LT.AND P6, PT, R8, UR14, !P5 ;  /* 0x0000000e08007c0c */ /* 0x000fe2000efc1270 */
[----:B------:R-:W-:Y:S01]  /*24120*/  VIADD R0, R7, 0x96 ;  /* 0x0000009607007836 */ /* 0x000fe20000000000 */
[----:B------:R-:W-:Y:S01]  /*24130*/  ISETP.LT.AND P5, PT, R9, UR18, !P5 ;  /* 0x0000001209007c0c */ /* 0x000fe2000efa1270 */
[----:B------:R3:W-:Y:S01]  /*24140*/  @P3 STG.E desc[UR16][R236.64], R29 ;  /* 0x0000001dec003986 */ /* 0x0007e2000c101910 */
[----:B------:R-:W-:Y:S01]  /*24150*/  ULDC UR12, c[0x0][0x228] ;  /* 0x00008a00000c7ab9 */ /* 0x000fe20000000800 */
[----:B------:R-:W-:Y:S01]  /*24160*/  ULDC UR14, c[0x0][0x228] ;  /* 0x00008a00000e7ab9 */ /* 0x000fe20000000800 */
[----:B--2---:R-:W-:Y:S01]  /*24170*/  VIADD R13, R239, UR4 ;  /* 0x00000004ef0d7c36 */ /* 0x004fe20008000000 */
[----:B------:R-:W-:Y:S01]  /*24180*/  ISETP.GE.AND P3, PT, R0, UR8, PT ;  /* 0x0000000800007c0c */ /* 0x000fe2000bf66270 */
[----:B------:R-:W-:Y:S01]  /*24190*/  ULDC UR4, c[0x0][0x22c] ;  /* 0x00008b0000047ab9 */ /* 0x000fe20000000800 */
[----:B------:R-:W-:Y:S01]  /*241a0*/  ULDC UR18, c[0x0][0x228] ;  /* 0x00008a0000127ab9 */ /* 0x000fe20000000800 */
[C---:B------:R-:W-:Y:S01]  /*241b0*/  VIADD R231, R13.reuse, UR6 ;  /* 0x000000060de77c36 */ /* 0x040fe20008000000 */
[----:B------:R-:W-:Y:S01]  /*241c0*/  ULDC UR6, c[0x0][0x248] ;  /* 0x0000920000067ab9 */ /* 0x000fe20000000800 */
[----:B------:R-:W-:Y:S01]  /*241d0*/  IMAD.WIDE R10, R13, 0x4, R2 ;  /* 0x000000040d0a7825 */ /* 0x000fe200078e0202 */
[----:B------:R-:W-:-:S03]  /*241e0*/  ULDC UR8, c[0x0][0x22c] ;  /* 0x00008b0000087ab9 */ /* 0x000fc60000000800 */
[----:B------:R-:W-:Y:S01]  /*241f0*/  IMAD.WIDE R12, R13, 0x4, R4 ;  /* 0x000000040d0c7825 */ /* 0x000fe200078e0204 */
[----:B------:R-:W-:Y:S03]  /*24200*/  @P0 STG.E desc[UR16][R10.64], R25 ;  /* 0x000000190a000986 */ /* 0x000fe6000c101910 */
[----:B------:R-:W-:Y:S02]  /*24210*/  VIADD R0, R7, 0x97 ;  /* 0x0000009707007836 */ /* 0x000fe40000000000 */
[C---:B---3--:R-:W-:Y:S01]  /*24220*/  IMAD.WIDE R28, R231.reuse, 0x4, R2 ;  /* 0x00000004e71c7825 */ /* 0x048fe200078e0202 */
[----:B------:R2:W-:Y:S03]  /*24230*/  @P4 STG.E desc[UR16][R12.64], R21 ;  /* 0x000000150c004986 */ /* 0x0005e6000c101910 */
[----:B------:R-:W-:Y:S01]  /*24240*/  IMAD.WIDE R228, R231, 0x4, R4 ;  /* 0x00000004e7e47825 */ /* 0x000fe200078e0204 */
[----:B------:R-:W-:Y:S01]  /*24250*/  ISETP.GE.AND P0, PT, R0, UR4, PT ;  /* 0x0000000400007c0c */ /* 0x000fe2000bf06270 */
[----:B------:R3:W-:Y:S01]  /*24260*/  @P6 STG.E desc[UR16][R28.64], R14 ;  /* 0x0000000e1c006986 */ /* 0x0007e2000c101910 */
[----:B------:R-:W-:-:S03]  /*24270*/  ULDC UR4, c[0x0][0x248] ;  /* 0x0000920000047ab9 */ /* 0x000fc60000000800 */
[----:B------:R-:W-:Y:S01]  /*24280*/  @P5 STG.E desc[UR16][R228.64], R30 ;  /* 0x0000001ee4005986 */ /* 0x000fe2000c101910 */
[C---:B------:R-:W-:Y:S01]  /*24290*/  ISETP.LT.AND P5, PT, R8.reuse, UR10, !P2 ;  /* 0x0000000a08007c0c */ /* 0x040fe2000d7a1270 */
[----:B------:R-:W-:Y:S01]  /*242a0*/  VIADD R0, R7, 0x98 ;  /* 0x0000009807007836 */ /* 0x000fe20000000000 */
[----:B------:R-:W-:Y:S01]  /*242b0*/  ISETP.LT.AND P2, PT, R9, UR12, !P2 ;  /* 0x0000000c09007c0c */ /* 0x000fe2000d741270 */
[----:B------:R-:W-:Y:S01]  /*242c0*/  ULDC UR10, c[0x0][0x228] ;  /* 0x00008a00000a7ab9 */ /* 0x000fe20000000800 */
[----:B--2---:R-:W-:Y:S01]  /*242d0*/  IADD3 R13, R231, UR4, RZ ;  /* 0x00000004e70d7c10 */ /* 0x004fe2000fffe0ff */
[----:B------:R-:W-:Y:S01]  /*242e0*/  ULDC UR4, c[0x0][0x22c] ;  /* 0x00008b0000047ab9 */ /* 0x000fe20000000800 */
[----:B------:R-:W-:Y:S01]  /*242f0*/  ISETP.LT.AND P6, PT, R8, UR14, !P3 ;  /* 0x0000000e08007c0c */ /* 0x000fe2000dfc1270 */
[----:B------:R-:W-:Y:S01]  /*24300*/  ULDC UR12, c[0x0][0x228] ;  /* 0x00008a00000c7ab9 */ /* 0x000fe20000000800 */
[----:B------:R-:W-:Y:S01]  /*24310*/  ISETP.LT.AND P3, PT, R9, UR18, !P3 ;  /* 0x0000001209007c0c */ /* 0x000fe2000df61270 */
[C---:B---3--:R-:W-:Y:S01]  /*24320*/  VIADD R29, R13.reuse, UR6 ;  /* 0x000000060d1d7c36 */ /* 0x048fe20008000000 */
        /* <DEDUP_REMOVED lines=8> */
[----:B------:R-:W-:Y:S01]  /*243b0*/  IMAD.WIDE R20, R29, 0x4, R2 ;  /* 0x000000041d147825 */ /* 0x000fe200078e0202 */
[----:B------:R2:W-:Y:S03]  /*243c0*/  @P2 STG.E desc[UR16][R12.64], R22 ;  /* 0x000000160c002986 */ /* 0x0005e6000c101910 */
[----:B------:R-:W-:Y:S02]  /*243d0*/  VIADD R0, R7, 0x99 ;  /* 0x0000009907007836 */ /* 0x000fe40000000000 */
[C---:B------:R-:W-:Y:S01]  /*243e0*/  IMAD.WIDE R24, R29.reuse, 0x4, R4 ;  /* 0x000000041d187825 */ /* 0x040fe200078e0204 */
[----:B------:R-:W-:Y:S02]  /*243f0*/  @P6 STG.E desc[UR16][R20.64], R15 ;  /* 0x0000000f14006986 */ /* 0x000fe4000c101910 */
[----:B------:R-:W-:Y:S01]  /*24400*/  ISETP.GE.AND P5, PT, R0, UR4, PT ;  /* 0x0000000400007c0c */ /* 0x000fe2000bfa6270 */
[----:B------:R-:W-:Y:S01]  /*24410*/  ULDC UR4, c[0x0][0x248] ;  /* 0x0000920000047ab9 */ /* 0x000fe20000000800 */
[----:B------:R3:W-:Y:S01]  /*24420*/  @P3 STG.E desc[UR16][R24.64], R31 ;  /* 0x0000001f18003986 */ /* 0x0007e2000c101910 */
[----:B------:R-:W-:Y:S01]  /*24430*/  ISETP.LT.AND P3, PT, R8, UR10, !P0 ;  /* 0x0000000a08007c0c */ /* 0x000fe2000c761270 */
[----:B--2---:R-:W-:Y:S01]  /*24440*/  VIADD R13, R29, UR4 ;  /* 0x000000041d0d7c36 */ /* 0x004fe20008000000 */
[----:B------:R-:W-:-:S02]  /*24450*/  ISETP.LT.AND P0, PT, R9, UR12, !P0 ;  /* 0x0000000c09007c0c */ /* 0x000fc4000c701270 */
[----:B------:R-:W-:Y:S01]  /*24460*/  ISETP.LT.AND P6, PT, R8, UR14, !P4 ;  /* 0x0000000e08007c0c */ /* 0x000fe2000e7c1270 */
[----:B------:R-:W-:Y:S01]  /*24470*/  VIADD R0, R7, 0x9a ;  /* 0x0000009a07007836 */ /* 0x000fe20000000000 */
[----:B------:R-:W-:Y:S01]  /*24480*/  ISETP.LT.AND P4, PT, R9, UR18, !P4 ;  /* 0x0000001209007c0c */ /* 0x000fe2000e781270 */
[C---:B------:R-:W-:Y:S01]  /*24490*/  IMAD.WIDE R10, R13.reuse, 0x4, R2 ;  /* 0x000000040d0a7825 */ /* 0x040fe200078e0202 */
[----:B------:R-:W-:Y:S01]  /*244a0*/  ULDC UR4, c[0x0][0x22c] ;  /* 0x00008b0000047ab9 */ /* 0x000fe20000000800 */
[----:B------:R-:W-:Y:S02]  /*244b0*/  ULDC UR10, c[0x0][0x228] ;  /* 0x00008a00000a7ab9 */ /* 0x000fe40000000800 */
[C---:B---3--:R-:W-:Y:S01]  /*244c0*/  VIADD R25, R13.reuse, UR6 ;  /* 0x000000060d197c36 */ /* 0x048fe20008000000 */
[----:B------:R-:W-:Y:S01]  /*244d0*/  ISETP.GE.AND P2, PT, R0, UR8, PT ;  /* 0x0000000800007c0c */ /* 0x000fe2000bf46270 */
[----:B------:R-:W-:Y:S01]  /*244e0*/  IMAD.WIDE R12, R13, 0x4, R4 ;  /* 0x000000040d0c7825 */ /* 0x000fe200078e0204 */
[----:B------:R-:W-:Y:S01]  /*244f0*/  @P3 STG.E desc[UR16][R10.64], R27 ;  /* 0x0000001b0a003986 */ /* 0x000fe2000c101910 */
[----:B------:R-:W-:Y:S01]  /*24500*/  ULDC UR12, c[0x0][0x228] ;  /* 0x00008a00000c7ab9 */ /* 0x000fe20000000800 */
[----:B------:R-:W-:Y:S01]  /*24510*/  ULDC UR14, c[0x0][0x228] ;  /* 0x00008a00000e7ab9 */ /* 0x000fe20000000800 */
[----:B------:R-:W-:Y:S01]  /*24520*/  IMAD.WIDE R14, R25, 0x4, R2 ;  /* 0x00000004190e7825 */ /* 0x000fe200078e0202 */
[----:B------:R2:W-:Y:S01]  /*24530*/  @P0 STG.E desc[UR16][R12.64], R23 ;  /* 0x000000170c000986 */ /* 0x0005e2000c101910 */
[----:B------:R-:W-:Y:S01]  /*24540*/  ULDC UR18, c[0x0][0x228] ;  /* 0x00008a0000127ab9 */ /* 0x000fe20000000800 */
[----:B------:R-:W-:Y:S01]  /*24550*/  ULDC UR6, c[0x0][0x248] ;  /* 0x0000920000067ab9 */ /* 0x000fe20000000800 */
[----:B------:R-:W-:-:S02]  /*24560*/  VIADD R0, R7, 0x9b ;  /* 0x0000009b07007836 */ /* 0x000fc40000000000 */
[C---:B------:R-:W-:Y:S01]  /*24570*/  IMAD.WIDE R20, R25.reuse, 0x4, R4 ;  /* 0x0000000419147825 */ /* 0x040fe200078e0204 */
[----:B------:R3:W-:Y:S01]  /*24580*/  @P6 STG.E desc[UR16][R14.64], R16 ;  /* 0x000000100e006986 */ /* 0x0007e2000c101910 */
[----:B------:R-:W-:Y:S01]  /*24590*/  ULDC UR8, c[0x0][0x22c] ;  /* 0x00008b0000087ab9 */ /* 0x000fe20000000800 */
[----:B------:R-:W-:Y:S01]  /*245a0*/  ISETP.GE.AND P3, PT, R0, UR4, PT ;  /* 0x0000000400007c0c */ /* 0x000fe2000bf66270 */
[----:B------:R-:W-:Y:S01]  /*245b0*/  ULDC UR4, c[0x0][0x248] ;  /* 0x0000920000047ab9 */ /* 0x000fe20000000800 */
[----:B------:R4:W-:Y:S01]  /*245c0*/  @P4 STG.E desc[UR16][R20.64], R44 ;  /* 0x0000002c14004986 */ /* 0x0009e2000c101910 */
[C---:B------:R-:W-:Y:S01]  /*245d0*/  ISETP.LT.AND P4, PT, R8.reuse, UR10, !P5 ;  /* 0x0000000a08007c0c */ /* 0x040fe2000ef81270 */
[----:B--2---:R-:W-:Y:S01]  /*245e0*/  VIADD R13, R25, UR4 ;  /* 0x00000004190d7c36 */ /* 0x004fe20008000000 */
[----:B------:R-:W-:Y:S02]  /*245f0*/  ISETP.LT.AND P5, PT, R9, UR12, !P5 ;  /* 0x0000000c09007c0c */ /* 0x000fe4000efa1270 */
[----:B------:R-:W-:Y:S01]  /*24600*/  ISETP.LT.AND P6, PT, R8, UR14, !P2 ;  /* 0x0000000e08007c0c */ /* 0x000fe2000d7c1270 */
[----:B------:R-:W-:Y:S01]  /*24610*/  VIADD R23, R13, UR6 ;  /* 0x000000060d177c36 */ /* 0x000fe20008000000 */
        /* <DEDUP_REMOVED lines=10> */
[C---:B---3--:R-:W-:Y:S01]  /*246c0*/  IMAD.WIDE R14, R23.reuse, 0x4, R2 ;  /* 0x00000004170e7825 */ /* 0x048fe200078e0202 */
[----:B------:R-:W-:Y:S03]  /*246d0*/  @P4 STG.E desc[UR16][R10.64], R40 ;  /* 0x000000280a004986 */ /* 0x000fe6000c101910 */
[----:B----4-:R-:W-:Y:S01]  /*246e0*/  IMAD.WIDE R20, R23, 0x4, R4 ;  /* 0x0000000417147825 */ /* 0x010fe200078e0204 */
[----:B------:R-:W-:Y:S01]  /*246f0*/  IADD3 R0, R7, 0x9d, RZ ;  /* 0x0000009d07007810 */ /* 0x000fe20007ffe0ff */
[----:B------:R2:W-:Y:S01]  /*24700*/  @P5 STG.E desc[UR16][R12.64], R36 ;  /* 0x000000240c005986 */ /* 0x0005e2000c101910 */
[----:B------:R-:W-:Y:S01]  /*24710*/  ULDC UR18, c[0x0][0x228] ;  /* 0x00008a0000127ab9 */ /* 0x000fe20000000800 */
[----:B------:R-:W-:Y:S02]  /*24720*/  ULDC UR8, c[0x0][0x22c] ;  /* 0x00008b0000087ab9 */ /* 0x000fe40000000800 */
[----:B------:R-:W-:Y:S01]  /*24730*/  @P6 STG.E desc[UR16][R14.64], R17 ;  /* 0x000000110e006986 */ /* 0x000fe2000c101910 */
[----:B------:R-:W-:Y:S01]  /*24740*/  ISETP.GE.AND P4, PT, R0, UR4, PT ;  /* 0x0000000400007c0c */ /* 0x000fe2000bf86270 */
[----:B------:R-:W-:-:S02]  /*24750*/  ULDC UR4, c[0x0][0x248] ;  /* 0x0000920000047ab9 */ /* 0x000fc40000000800 */
[----:B------:R3:W-:Y:S01]  /*24760*/  @P2 STG.E desc[UR16][R20.64], R45 ;  /* 0x0000002d14002986 */ /* 0x0007e2000c101910 */
[C---:B------:R-:W-:Y:S01]  /*24770*/  ISETP.LT.AND P2, PT, R8.reuse, UR10, !P3 ;  /* 0x0000000a08007c0c */ /* 0x040fe2000df41270 */
[----:B------:R-:W-:Y:S01]  /*24780*/  VIADD R0, R7, 0x9e ;  /* 0x0000009e07007836 */ /* 0x000fe20000000000 */
[----:B------:R-:W-:Y:S01]  /*24790*/  ISETP.LT.AND P3, PT, R9, UR12, !P3 ;  /* 0x0000000c09007c0c */ /* 0x000fe2000df61270 */
[----:B--2---:R-:W-:Y:S01]  /*247a0*/  VIADD R13, R23, UR4 ;  /* 0x00000004170d7c36 */ /* 0x004fe20008000000 */
[----:B------:R-:W-:Y:S01]  /*247b0*/  ISETP.LT.AND P5, PT, R8, UR14, !P0 ;  /* 0x0000000e08007c0c */ /* 0x000fe2000c7a1270 */
[----:B------:R-:W-:Y:S01]  /*247c0*/  ULDC UR10, c[0x0][0x228] ;  /* 0x00008a00000a7ab9 */ /* 0x000fe20000000800 */
[----:B------:R-:W-:Y:S01]  /*247d0*/  ISETP.LT.AND P6, PT, R9, UR18, !P0 ;  /* 0x0000001209007c0c */ /* 0x000fe2000c7c1270 */
[C---:B------:R-:W-:Y:S01]  /*247e0*/  IMAD.WIDE R10, R13.reuse, 0x4, R2 ;  /* 0x000000040d0a7825 */ /* 0x040fe200078e0202 */
[----:B------:R-:W-:Y:S01]  /*247f0*/  ISETP.GE.AND P0, PT, R0, UR8, PT ;  /* 0x0000000800007c0c */ /* 0x000fe2000bf06270 */
[----:B------:R-:W-:Y:S01]  /*24800*/  ULDC UR4, c[0x0][0x22c] ;  /* 0x00008b0000047ab9 */ /* 0x000fe20000000800 */
[----:B------:R-:W-:Y:S01]  /*24810*/  ULDC UR12, c[0x0][0x228] ;  /* 0x00008a00000c7ab9 */ /* 0x000fe20000000800 */
[C---:B---3--:R-:W-:Y:S01]  /*24820*/  VIADD R21, R13.reuse, UR6 ;  /* 0x000000060d157c36 */ /* 0x048fe20008000000 */
[----:B------:R-:W-:Y:S01]  /*24830*/  ULDC UR14, c[0x0][0x228] ;  /* 0x00008a00000e7ab9 */ /* 0x000fe20000000800 */
[----:B------:R-:W-:Y:S01]  /*24840*/  IMAD.WIDE R12, R13, 0x4, R4 ;  /* 0x000000040d0c7825 */ /* 0x000fe200078e0204 */
[----:B------:R-:W-:Y:S01]  /*24850*/  @P2 STG.E desc[UR16][R10.64], R41 ;  /* 0x000000290a002986 */ /* 0x000fe2000c101910 */
[----:B------:R-:W-:Y:S01]  /*24860*/  ULDC UR18, c[0x0][0x228] ;  /* 0x00008a0000127ab9 */ /* 0x000fe20000000800 */
[----:B------:R-:W-:Y:S01]  /*24870*/  ULDC UR6, c[0x0][0x248] ;  /* 0x0000920000067ab9 */ /* 0x000fe20000000800 */
[----:B------:R-:W-:Y:S01]  /*24880*/  VIADD R0, R7, 0x9f ;  /* 0x0000009f07007836 */ /* 0x000fe20000000000 */
[----:B------:R2:W-:Y:S01]  /*24890*/  @P3 STG.E desc[UR16][R12.64], R37 ;  /* 0x000000250c003986 */ /* 0x0005e2000c101910 */
[----:B------:R-:W-:Y:S01]  /*248a0*/  ISETP.LT.AND P3, PT, R8, UR10, !P4 ;  /* 0x0000000a08007c0c */ /* 0x000fe2000e761270 */
[----:B------:R-:W-:Y:S01]  /*248b0*/  IMAD.WIDE R14, R21, 0x4, R2 ;  /* 0x00000004150e7825 */ /* 0x000fe200078e0202 */
[----:B------:R-:W-:Y:S01]  /*248c0*/  ISETP.LT.AND P4, PT, R9, UR12, !P4 ;  /* 0x0000000c09007c0c */ /* 0x000fe2000e781270 */
[----:B------:R-:W-:Y:S01]  /*248d0*/  ULDC UR8, c[0x0][0x22c] ;  /* 0x00008b0000087ab9 */ /* 0x000fe20000000800 */
[----:B------:R-:W-:Y:S01]  /*248e0*/  ISETP.GE.AND P2, PT, R0, UR4, PT ;  /* 0x0000000400007c0c */ /* 0x000fe2000bf46270 */
[----:B------:R-:W-:Y:S01]  /*248f0*/  IMAD.WIDE R16, R21, 0x4, R4 ;  /* 0x0000000415107825 */ /* 0x000fe200078e0204 */
[----:B------:R-:W-:Y:S01]  /*24900*/  ULDC UR4, c[0x0][0x248] ;  /* 0x0000920000047ab9 */ /* 0x000fe20000000800 */
[----:B------:R3:W-:Y:S01]  /*24910*/  @P5 STG.E desc[UR16][R14.64], R18 ;  /* 0x000000120e005986 */ /* 0x0007e2000c101910 */
[----:B------:R-:W-:Y:S01]  /*24920*/  ULDC UR10, c[0x0][0x228] ;  /* 0x00008a00000a7ab9 */ /* 0x000fe20000000800 */
[----:B------:R-:W-:Y:S01]  /*24930*/  VIADD R0, R7, 0xa0 ;  /* 0x000000a007007836 */ /* 0x000fe20000000000 */
[----:B------:R-:W-:Y:S01]  /*24940*/  ULDC UR12, c[0x0][0x228] ;  /* 0x00008a00000c7ab9 */ /* 0x000fe20000000800 */
[----:B--2---:R-:W-:Y:S01]  /*24950*/  VIADD R13, R21, UR4 ;  /* 0x00000004150d7c36 */ /* 0x004fe20008000000 */
[----:B------:R2:W-:Y:S01]  /*24960*/  @P6 STG.E desc[UR16][R16.64], R46 ;  /* 0x0000002e10006986 */ /* 0x0005e2000c101910 */
[----:B------:R-:W-:Y:S01]  /*24970*/  ISETP.LT.AND P5, PT, R8, UR14, !P0 ;  /* 0x0000000e08007c0c */ /* 0x000fe2000c7a1270 */
[----:B------:R-:W-:Y:S01]  /*24980*/  ULDC UR4, c[0x0][0x22c] ;  /* 0x00008b0000047ab9 */ /* 0x000fe20000000800 */
[----:B------:R-:W-:Y:S01]  /*24990*/  ISETP.LT.AND P6, PT, R9, UR18, !P0 ;  /* 0x0000001209007c0c */ /* 0x000fe2000c7c1270 */
[C---:B------:R-:W-:Y:S01]  /*249a0*/  VIADD R21, R13.reuse, UR6 ;  /* 0x000000060d157c36 */ /* 0x040fe20008000000 */
        /* <DEDUP_REMOVED lines=8> */
[----:B------:R-:W-:Y:S01]  /*24a30*/  VIADD R0, R7, 0xa1 ;  /* 0x000000a107007836 */ /* 0x000fe20000000000 */
[----:B------:R4:W-:Y:S01]  /*24a40*/  @P4 STG.E desc[UR16][R12.64], R38 ;  /* 0x000000260c004986 */ /* 0x0009e2000c101910 */
[----:B------:R-:W-:Y:S01]  /*24a50*/  ISETP.LT.AND P4, PT, R8, UR10, !P2 ;  /* 0x0000000a08007c0c */ /* 0x000fe2000d781270 */
[----:B---3--:R-:W-:Y:S01]  /*24a60*/  IMAD.WIDE R14, R21, 0x4, R2 ;  /* 0x00000004150e7825 */ /* 0x008fe200078e0202 */
[----:B------:R-:W-:Y:S01]  /*24a70*/  ISETP.LT.AND P2, PT, R9, UR12, !P2 ;  /* 0x0000000c09007c0c */ /* 0x000fe2000d741270 */
[----:B------:R-:W-:Y:S01]  /*24a80*/  ULDC UR10, c[0x0][0x228] ;  /* 0x00008a00000a7ab9 */ /* 0x000fe20000000800 */
[----:B------:R-:W-:Y:S01]  /*24a90*/  ISETP.GE.AND P3, PT, R0, UR4, PT ;  /* 0x0000000400007c0c */ /* 0x000fe2000bf66270 */
[----:B------:R-:W-:Y:S01]  /*24aa0*/  ULDC UR4, c[0x0][0x248] ;  /* 0x0000920000047ab9 */ /* 0x000fe20000000800 */
[C---:B--2---:R-:W-:Y:S01]  /*24ab0*/  IMAD.WIDE R16, R21.reuse, 0x4, R4 ;  /* 0x0000000415107825 */ /* 0x044fe200078e0204 */
[----:B------:R2:W-:Y:S01]  /*24ac0*/  @P5 STG.E desc[UR16][R14.64], R19 ;  /* 0x000000130e005986 */ /* 0x0005e2000c101910 */
[----:B------:R-:W-:Y:S01]  /*24ad0*/  ULDC UR12, c[0x0][0x228] ;  /* 0x00008a00000c7ab9 */ /* 0x000fe20000000800 */
[----:B----4-:R-:W-:Y:S01]  /*24ae0*/  IADD3 R13, R21, UR4, RZ ;  /* 0x00000004150d7c10 */ /* 0x010fe2000fffe0ff */
[----:B------:R-:W-:Y:S01]  /*24af0*/  VIADD R0, R7, 0xa2 ;  /* 0x000000a207007836 */ /* 0x000fe20000000000 */
[----:B------:R3:W-:Y:S01]  /*24b00*/  @P6 STG.E desc[UR16][R16.64], R47 ;  /* 0x0000002f10006986 */ /* 0x0007e2000c101910 */
[----:B------:R-:W-:Y:S01]  /*24b10*/  ISETP.LT.AND P5, PT, R8, UR14, !P0 ;  /* 0x0000000e08007c0c */ /* 0x000fe2000c7a1270 */
[----:B------:R-:W-:Y:S01]  /*24b20*/  ULDC UR4, c[0x0][0x22c] ;  /* 0x00008b0000047ab9 */ /* 0x000fe20000000800 */
[----:B------:R-:W-:Y:S01]  /*24b30*/  IMAD.WIDE R10, R13, 0x4, R2 ;  /* 0x000000040d0a7825 */ /* 0x000fe200078e0202 */
[----:B------:R-:W-:Y:S01]  /*24b40*/  ISETP.LT.AND P6, PT, R9, UR18, !P0 ;  /* 0x0000001209007c0c */ /* 0x000fe2000c7c1270 */
[----:B------:R-:W-:-:S02]  /*24b50*/  ULDC UR14, c[0x0][0x228] ;  /* 0x00008a00000e7ab9 */ /* 0x000fc40000000800 */
[C---:B--2---:R-:W-:Y:S01]  /*24b60*/  VIADD R19, R13.reuse, UR6 ;  /* 0x000000060d137c36 */ /* 0x044fe20008000000 */
[----:B------:R-:W-:Y:S01]  /*24b70*/  ISETP.GE.AND P0, PT, R0, UR8, PT ;  /* 0x0000000800007c0c */ /* 0x000fe2000bf06270 */
        /* <DEDUP_REMOVED lines=11> */
[----:B------:R-:W-:Y:S01]  /*24c30*/  ULDC UR4, c[0x0][0x248] ;  /* 0x0000920000047ab9 */ /* 0x000fe20000000800 */
[----:B---3--:R-:W-:Y:S01]  /*24c40*/  IMAD.WIDE R16, R19, 0x4, R4 ;  /* 0x0000000413107825 */ /* 0x008fe200078e0204 */
[----:B------:R3:W-:Y:S01]  /*24c50*/  @P5 STG.E desc[UR16][R14.64], R32 ;  /* 0x000000200e005986 */ /* 0x0007e2000c101910 */
[----:B------:R-:W-:Y:S01]  /*24c60*/  ULDC UR10, c[0x0][0x228] ;  /* 0x00008a00000a7ab9 */ /* 0x000fe20000000800 */
[----:B------:R-:W-:Y:S01]  /*24c70*/  ULDC UR12, c[0x0][0x228] ;  /* 0x00008a00000c7ab9 */ /* 0x000fe20000000800 */
[----:B------:R-:W-:-:S02]  /*24c80*/  VIADD R0, R7, 0xa4 ;  /* 0x000000a407007836 */ /* 0x000fc40000000000 */
[----:B--2---:R-:W-:Y:S01]  /*24c90*/  VIADD R13, R19, UR4 ;  /* 0x00000004130d7c36 */ /* 0x004fe20008000000 */
[----:B------:R2:W-:Y:S01]  /*24ca0*/  @P6 STG.E desc[UR16][R16.64], R60 ;  /* 0x0000003c10006986 */ /* 0x0005e2000c101910 */
[----:B------:R-:W-:Y:S01]  /*24cb0*/  ISETP.LT.AND P5, PT, R8, UR14, !P0 ;  /* 0x0000000e08007c0c */ /* 0x000fe2000c7a1270 */
[----:B------:R-:W-:Y:S01]  /*24cc0*/  ULDC UR4, c[0x0][0x22c] ;  /* 0x00008b0000047ab9 */ /* 0x000fe20000000800 */
[----:B------:R-:W-:Y:S01]  /*24cd0*/  VIADD R19, R13, UR6 ;  /* 0x000000060d137c36 */ /* 0x000fe20008000000 */
[----:B------:R-:W-:Y:S01]  /*24ce0*/  ISETP.LT.AND P6, PT, R9, UR18, !P0 ;  /* 0x0000001209007c0c */ /* 0x000fe2000c7c1270 */
[C---:B------:R-:W-:Y:S01]  /*24cf0*/  IMAD.WIDE R10, R13.reuse, 0x4, R2 ;  /* 0x000000040d0a7825 */ /* 0x040fe200078e0202 */
[----:B------:R-:W-:Y:S01]  /*24d00*/  ISETP.GE.AND P0, PT, R0, UR8, PT ;  /* 0x0000000800007c0c */ /* 0x000fe2000bf06270 */
[----:B------:R-:W-:Y:S01]  /*24d10*/  ULDC UR6, c[0x0][0x248] ;  /* 0x0000920000067ab9 */ /* 0x000fe20000000800 */
        /* <DEDUP_REMOVED lines=13> */
[----:B--2---:R-:W-:Y:S01]  /*24df0*/  IMAD.WIDE R16, R19, 0x4, R4 ;  /* 0x0000000413107825 */ /* 0x004fe200078e0204 */
[----:B------:R2:W-:Y:S01]  /*24e00*/  @P5 STG.E desc[UR16][R14.64], R33 ;  /* 0x000000210e005986 */ /* 0x0005e2000c101910 */
[----:B------:R-:W-:-:S02]  /*24e10*/  ULDC UR12, c[0x0][0x228] ;  /* 0x00008a00000c7ab9 */ /* 0x000fc40000000800 */
[----:B----4-:R-:W-:Y:S02]  /*24e20*/  VIADD R13, R19, UR4 ;  /* 0x00000004130d7c36 */ /* 0x010fe40008000000 */
[----:B------:R-:W-:Y:S01]  /*24e30*/  VIADD R0, R7, 0xa6 ;  /* 0x000000a607007836 */ /* 0x000fe20000000000 */
[----:B------:R3:W-:Y:S01]  /*24e40*/  @P6 STG.E desc[UR16][R16.64], R61 ;  /* 0x0000003d10006986 */ /* 0x0007e2000c101910 */
[C---:B------:R-:W-:Y:S01]  /*24e50*/  VIADD R19, R13.reuse, UR6 ;  /* 0x000000060d137c36 */ /* 0x040fe20008000000 */
[----:B------:R-:W-:Y:S01]  /*24e60*/  ISETP.LT.AND P5, PT, R8, UR14, !P0 ;  /* 0x0000000e08007c0c */ /* 0x000fe2000c7a1270 */
[----:B------:R-:W-:Y:S01]  /*24e70*/  IMAD.WIDE R10, R13, 0x4, R2 ;  /* 0x000000040d0a7825 */ /* 0x000fe200078e0202 */
[----:B------:R-:W-:Y:S01]  /*24e80*/  ISETP.LT.AND P6, PT, R9, UR18, !P0 ;  /* 0x0000001209007c0c */ /* 0x000fe2000c7c1270 */
[----:B------:R-:W-:Y:S01]  /*24e90*/  ULDC UR4, c[0x0][0x22c] ;  /* 0x00008b0000047ab9 */ /* 0x000fe20000000800 */
[----:B------:R-:W-:Y:S01]  /*24ea0*/  ULDC UR14, c[0x0][0x228] ;  /* 0x00008a00000e7ab9 */ /* 0x000fe20000000800 */
[----:B------:R-:W-:Y:S01]  /*24eb0*/  IMAD.WIDE R12, R13, 0x4, R4 ;  /* 0x000000040d0c7825 */ /* 0x000fe200078e0204 */
[----:B------:R-:W-:Y:S01]  /*24ec0*/  ISETP.GE.AND P0, PT, R0, UR8, PT ;  /* 0x0000000800007c0c */ /* 0x000fe2000bf06270 */
[----:B------:R-:W-:Y:S01]  /*24ed0*/  @P3 STG.E desc[UR16][R10.64], R57 ;  /* 0x000000390a003986 */ /* 0x000fe2000c101910 */
[----:B------:R-:W-:Y:S01]  /*24ee0*/  IADD3 R0, R7, 0xa7, RZ ;  /* 0x000000a707007810 */ /* 0x000fe20007ffe0ff */
[C---:B--2---:R-:W-:Y:S01]  /*24ef0*/  IMAD.WIDE R14, R19.reuse, 0x4, R2 ;  /* 0x00000004130e7825 */ /* 0x044fe200078e0202 */
[----:B------:R-:W-:Y:S01]  /*24f00*/  ULDC UR6, c[0x0][0x248] ;  /* 0x0000920000067ab9 */ /* 0x000fe20000000800 */
[----:B------:R2:W-:Y:S01]  /*24f10*/  @P4 STG.E desc[UR16][R12.64], R53 ;  /* 0x000000350c004986 */ /* 0x0005e2000c101910 */
[----:B------:R-:W-:Y:S01]  /*24f20*/  ISETP.LT.AND P4, PT, R8, UR10, !P2 ;  /* 0x0000000a08007c0c */ /* 0x000fe2000d781270 */
[----:B---3--:R-:W-:Y:S01]  /*24f30*/  IMAD.WIDE R16, R19, 0x4, R4 ;  /* 0x0000000413107825 */ /* 0x008fe200078e0204 */
[----:B------:R-:W-:Y:S01]  /*24f40*/  ISETP.GE.AND P3, PT, R0, UR4, PT ;  /* 0x0000000400007c0c */ /* 0x000fe2000bf66270 */
[----:B------:R-:W-:Y:S01]  /*24f50*/  ULDC UR4, c[0x0][0x248] ;  /* 0x0000920000047ab9 */ /* 0x000fe20000000800 */
[----:B------:R-:W-:Y:S01]  /*24f60*/  ISETP.LT.AND P2, PT, R9, UR12, !P2 ;  /* 0x0000000c09007c0c */ /* 0x000fe2000d741270 */
[----:B------:R-:W-:Y:S01]  /*24f70*/  VIADD R0, R7, 0xa8 ;  /* 0x000000a807007836 */ /* 0x000fe20000000000 */
[----:B------:R3:W-:Y:S01]  /*24f80*/  @P5 STG.E desc[UR16][R14.64], R34 ;  /* 0x000000220e005986 */ /* 0x0007e2000c101910 */
[----:B------:R-:W-:Y:S01]  /*24f90*/  ULDC UR18, c[0x0][0x228] ;  /* 0x00008a0000127ab9 */ /* 0x000fe20000000800 */
[----:B------:R-:W-:Y:S01]  /*24fa0*/  ULDC UR8, c[0x0][0x22c] ;  /* 0x00008b0000087ab9 */ /* 0x000fe20000000800 */
[----:B------:R-:W-:Y:S01]  /*24fb0*/  ULDC UR10, c[0x0][0x228] ;  /* 0x00008a00000a7ab9 */ /* 0x000fe20000000800 */
        /* <DEDUP_REMOVED lines=21> */
[----:B--2---:R-:W-:Y:S01]  /*25110*/  IMAD.WIDE R16, R19, 0x4, R4 ;  /* 0x0000000413107825 */ /* 0x004fe200078e0204 */
[----:B------:R-:W-:Y:S01]  /*25120*/  ULDC UR4, c[0x0][0x248] ;  /* 0x0000920000047ab9 */ /* 0x000fe20000000800 */
[----:B------:R2:W-:Y:S01]  /*25130*/  @P5 STG.E desc[UR16][R14.64], R35 ;  /* 0x000000230e005986 */ /* 0x0005e2000c101910 */
[----:B------:R-:W-:Y:S01]  /*25140*/  ULDC UR10, c[0x0][0x228] ;  /* 0x00008a00000a7ab9 */ /* 0x000fe20000000800 */
[----:B------:R-:W-:Y:S01]  /*25150*/  VIADD R0, R7, 0xaa ;  /* 0x000000aa07007836 */ /* 0x000fe20000000000 */
[----:B------:R-:W-:Y:S01]  /*25160*/  ULDC UR12, c[0x0][0x228] ;  /* 0x00008a00000c7ab9 */ /* 0x000fe20000000800 */
[----:B----4-:R-:W-:Y:S01]  /*25170*/  VIADD R13, R19, UR4 ;  /* 0x00000004130d7c36 */ /* 0x010fe20008000000 */
        /* <DEDUP_REMOVED lines=16> */
[----:B--2---:R-:W-:Y:S01]  /*25280*/  IMAD.WIDE R14, R19, 0x4, R2 ;  /* 0x00000004130e7825 */ /* 0x004fe200078e0202 */
[----:B------:R-:W-:Y:S01]  /*25290*/  ISETP.LT.AND P4, PT, R9, UR12, !P4 ;  /* 0x0000000c09007c0c */ /* 0x000fe2000e781270 */
[----:B------:R-:W-:Y:S01]  /*252a0*/  ULDC UR10, c[0x0][0x228] ;  /* 0x00008a00000a7ab9 */ /* 0x000fe20000000800 */
[----:B------:R-:W-:Y:S01]  /*252b0*/  ISETP.GE.AND P2, PT, R0, UR4, PT ;  /* 0x0000000400007c0c */ /* 0x000fe2000bf46270 */
[----:B------:R-:W-:Y:S01]  /*252c0*/  ULDC UR4, c[0x0][0x248] ;  /* 0x0000920000047ab9 */ /* 0x000fe20000000800 */
[C---:B---3--:R-:W-:Y:S01]  /*252d0*/  IMAD.WIDE R16, R19.reuse, 0x4, R4 ;  /* 0x0000000413107825 */ /* 0x048fe200078e0204 */
[----:B------:R2:W-:Y:S01]  /*252e0*/  @P5 STG.E desc[UR16][R14.64], R48 ;  /* 0x000000300e005986 */ /* 0x0005e2000c101910 */
[----:B------:R-:W-:Y:S01]  /*252f0*/  ULDC UR12, c[0x0][0x228] ;  /* 0x00008a00000c7ab9 */ /* 0x000fe20000000800 */
[----:B----4-:R-:W-:Y:S01]  /*25300*/  IADD3 R13, R19, UR4, RZ ;  /* 0x00000004130d7c10 */ /* 0x010fe2000fffe0ff */
[----:B------:R-:W-:Y:S01]  /*25310*/  VIADD R0, R7, 0xac ;  /* 0x000000ac07007836 */ /* 0x000fe20000000000 */
        /* <DEDUP_REMOVED lines=21> */
[----:B---3--:R-:W-:Y:S01]  /*25470*/  IMAD.WIDE R16, R19, 0x4, R4 ;  /* 0x0000000413107825 */ /* 0x008fe200078e0204 */
[----:B------:R2:W-:Y:S01]  /*25480*/  @P5 STG.E desc[UR16][R14.64], R49 ;  /* 0x000000310e005986 */ /* 0x0005e2000c101910 */
[----:B------:R-:W-:-:S02]  /*25490*/  ULDC UR12, c[0x0][0x228] ;  /* 0x00008a00000c7ab9 */ /* 0x000fc40000000800 */
[----:B------:R-:W-:Y:S02]  /*254a0*/  VIADD R0, R7, 0xae ;  /* 0x000000ae07007836 */ /* 0x000fe40000000000 */
[----:B----4-:R-:W-:Y:S01]  /*254b0*/  VIADD R13, R19, UR4 ;  /* 0x00000004130d7c36 */ /* 0x010fe20008000000 */
        /* <DEDUP_REMOVED lines=743> */
[----:B--2---:R-:W-:Y:S01]  /*28330*/  IMAD.WIDE R14, R19, 0x4, R2 ;  /* 0x00000004130e7825 */ /* 0x004fe200078e0202 */
[----:B------:R-:W-:Y:S01]  /*28340*/  ISETP.LT.AND P3, PT, R8, UR10, !P4 ;  /* 0x0000000a08007c0c */ /* 0x000fe2000e761270 */
[----:B------:R-:W-:Y:S01]  /*28350*/  ULDC UR10, c[0x0][0x228] ;  /* 0x00008a00000a7ab9 */ /* 0x000fe20000000800 */
[----:B------:R-:W-:Y:S01]  /*28360*/  ISETP.GE.AND P2, PT, R0, UR4, PT ;  /* 0x0000000400007c0c */ /* 0x000fe2000bf46270 */
[----:B------:R-:W-:Y:S01]  /*28370*/  ULDC UR4, c[0x0][0x248] ;  /* 0x0000920000047ab9 */ /* 0x000fe20000000800 */
[----:B------:R-:W-:Y:S01]  /*28380*/  ISETP.LT.AND P4, PT, R9, UR12, !P4 ;  /* 0x0000000c09007c0c */ /* 0x000fe2000e781270 */
[----:B---3--:R-:W-:Y:S01]  /*28390*/  IMAD.WIDE R16, R19, 0x4, R4 ;  /* 0x0000000413107825 */ /* 0x008fe200078e0204 */
[----:B------:R2:W-:Y:S01]  /*283a0*/  @P5 STG.E desc[UR16][R14.64], R134 ;  /* 0x000000860e005986 */ /* 0x0005e2000c101910 */
[----:B------:R-:W-:Y:S01]  /*283b0*/  ISETP.LT.AND P5, PT, R8, UR14, !P0 ;  /* 0x0000000e08007c0c */ /* 0x000fe2000c7a1270 */
[----:B------:R-:W-:Y:S01]  /*283c0*/  ULDC UR12, c[0x0][0x228] ;  /* 0x00008a00000c7ab9 */ /* 0x000fe20000000800 */
[----:B------:R-:W-:Y:S01]  /*283d0*/  VIADD R0, R7, 0xe8 ;  /* 0x000000e807007836 */ /* 0x000fe20000000000 */
[----:B----4-:R-:W-:Y:S01]  /*283e0*/  IADD3 R13, R19, UR4, RZ ;  /* 0x00000004130d7c10 */ /* 0x010fe2000fffe0ff */
[----:B------:R3:W-:Y:S01]  /*283f0*/  @P6 STG.E desc[UR16][R16.64], R202 ;  /* 0x000000ca10006986 */ /* 0x0007e2000c101910 */
[----:B------:R-:W-:Y:S01]  /*28400*/  ISETP.LT.AND P6, PT, R9, UR18, !P0 ;  /* 0x0000001209007c0c */ /* 0x000fe2000c7c1270 */
[----:B------:R-:W-:Y:S01]  /*28410*/  ULDC UR4, c[0x0][0x22c] ;  /* 0x00008b0000047ab9 */ /* 0x000fe20000000800 */
[----:B------:R-:W-:Y:S01]  /*28420*/  ULDC UR14, c[0x0][0x228] ;  /* 0x00008a00000e7ab9 */ /* 0x000fe20000000800 */
[----:B------:R-:W-:-:S02]  /*28430*/  VIADD R19, R13, UR6 ;  /* 0x000000060d137c36 */ /* 0x000fc40008000000 */
[C---:B------:R-:W-:Y:S01]  /*28440*/  IMAD.WIDE R10, R13.reuse, 0x4, R2 ;  /* 0x000000040d0a7825 */ /* 0x040fe200078e0202 */
[----:B------:R-:W-:Y:S01]  /*28450*/  ISETP.GE.AND P0, PT, R0, UR8, PT ;  /* 0x0000000800007c0c */ /* 0x000fe2000bf06270 */
[----:B------:R-:W-:Y:S01]  /*28460*/  ULDC UR6, c[0x0][0x248] ;  /* 0x0000920000067ab9 */ /* 0x000fe20000000800 */
[----:B------:R-:W-:Y:S01]  /*28470*/  ULDC UR18, c[0x0][0x228] ;  /* 0x00008a0000127ab9 */ /* 0x000fe20000000800 */
[----:B------:R-:W-:Y:S01]  /*28480*/  IMAD.WIDE R12, R13, 0x4, R4 ;  /* 0x000000040d0c7825 */ /* 0x000fe200078e0204 */
[----:B------:R-:W-:Y:S01]  /*28490*/  @P3 STG.E desc[UR16][R10.64], R198 ;  /* 0x000000c60a003986 */ /* 0x000fe2000c101910 */
[----:B------:R-:W-:Y:S02]  /*284a0*/  ULDC UR8, c[0x0][0x22c] ;  /* 0x00008b0000087ab9 */ /* 0x000fe40000000800 */
        /* <DEDUP_REMOVED lines=12> */
[----:B------:R-:W-:-:S02]  /*28570*/  VIADD R0, R7, 0xea ;  /* 0x000000ea07007836 */ /* 0x000fc40000000000 */
[----:B----4-:R-:W-:Y:S01]  /*28580*/  VIADD R13, R19, UR4 ;  /* 0x00000004130d7c36 */ /* 0x010fe20008000000 */
[----:B------:R3:W-:Y:S01]  /*28590*/  @P6 STG.E desc[UR16][R16.64], R203 ;  /* 0x000000cb10006986 */ /* 0x0007e2000c101910 */
[----:B------:R-:W-:Y:S01]  /*285a0*/  ISETP.LT.AND P6, PT, R9, UR18, !P0 ;  /* 0x0000001209007c0c */ /* 0x000fe2000c7c1270 */
[----:B------:R-:W-:Y:S01]  /*285b0*/  ULDC UR4, c[0x0][0x22c] ;  /* 0x00008b0000047ab9 */ /* 0x000fe20000000800 */
[C---:B------:R-:W-:Y:S01]  /*285c0*/  VIADD R19, R13.reuse, UR6 ;  /* 0x000000060d137c36 */ /* 0x040fe20008000000 */
[----:B------:R-:W-:Y:S01]  /*285d0*/  ULDC UR14, c[0x0][0x228] ;  /* 0x00008a00000e7ab9 */ /* 0x000fe20000000800 */
[C---:B------:R-:W-:Y:S01]  /*285e0*/  IMAD.WIDE R10, R13.reuse, 0x4, R2 ;  /* 0x000000040d0a7825 */ /* 0x040fe200078e0202 */
[----:B------:R-:W-:Y:S01]  /*285f0*/  ISETP.GE.AND P0, PT, R0, UR8, PT ;  /* 0x0000000800007c0c */ /* 0x000fe2000bf06270 */
[----:B------:R-:W-:Y:S01]  /*28600*/  ULDC UR18, c[0x0][0x228] ;  /* 0x00008a0000127ab9 */ /* 0x000fe20000000800 */
[----:B------:R-:W-:Y:S01]  /*28610*/  ULDC UR6, c[0x0][0x248] ;  /* 0x0000920000067ab9 */ /* 0x000fe20000000800 */
[----:B------:R-:W-:Y:S01]  /*28620*/  IMAD.WIDE R12, R13, 0x4, R4 ;  /* 0x000000040d0c7825 */ /* 0x000fe200078e0204 */
[----:B------:R-:W-:Y:S01]  /*28630*/  @P4 STG.E desc[UR16][R10.64], R199 ;  /* 0x000000c70a004986 */ /* 0x000fe2000c101910 */
[----:B------:R-:W-:-:S02]  /*28640*/  ULDC UR8, c[0x0][0x22c] ;  /* 0x00008b0000087ab9 */ /* 0x000fc40000000800 */
[----:B------:R-:W-:Y:S01]  /*28650*/  VIADD R0, R7, 0xeb ;  /* 0x000000eb07007836 */ /* 0x000fe20000000000 */
[----:B------:R4:W-:Y:S01]  /*28660*/  @P2 STG.E desc[UR16][R12.64], R195 ;  /* 0x000000c30c002986 */ /* 0x0009e2000c101910 */
[C---:B--2---:R-:W-:Y:S01]  /*28670*/  IMAD.WIDE R14, R19.reuse, 0x4, R2 ;  /* 0x00000004130e7825 */ /* 0x044fe200078e0202 */
[----:B------:R-:W-:Y:S01]  /*28680*/  ISETP.LT.AND P2, PT, R8, UR10, !P3 ;  /* 0x0000000a08007c0c */ /* 0x000fe2000df41270 */
[----:B------:R-:W-:Y:S01]  /*28690*/  ULDC UR10, c[0x0][0x228] ;  /* 0x00008a00000a7ab9 */ /* 0x000fe20000000800 */
[----:B------:R-:W-:Y:S01]  /*286a0*/  ISETP.GE.AND P4, PT, R0, UR4, PT ;  /* 0x0000000400007c0c */ /* 0x000fe2000bf86270 */
[----:B---3--:R-:W-:Y:S01]  /*286b0*/  IMAD.WIDE R16, R19, 0x4, R4 ;  /* 0x0000000413107825 */ /* 0x008fe200078e0204 */
[----:B------:R-:W-:Y:S01]  /*286c0*/  ISETP.LT.AND P3, PT, R9, UR12, !P3 ;  /* 0x0000000c09007c0c */ /* 0x000fe2000df61270 */
[----:B------:R-:W-:Y:S01]  /*286d0*/  ULDC UR4, c[0x0][0x248] ;  /* 0x0000920000047ab9 */ /* 0x000fe20000000800 */
[----:B------:R2:W-:Y:S01]  /*286e0*/  @P5 STG.E desc[UR16][R14.64], R136 ;  /* 0x000000880e005986 */ /* 0x0005e2000c101910 */
[----:B------:R-:W-:Y:S01]  /*286f0*/  ISETP.LT.AND P5, PT, R8, UR14, !P0 ;  /* 0x0000000e08007c0c */ /* 0x000fe2000c7a1270 */
[----:B------:R-:W-:Y:S01]  /*28700*/  VIADD R0, R7, 0xec ;  /* 0x000000ec07007836 */ /* 0x000fe20000000000 */
[----:B------:R-:W-:Y:S01]  /*28710*/  ULDC UR12, c[0x0][0x228] ;  /* 0x00008a00000c7ab9 */ /* 0x000fe20000000800 */
        /* <DEDUP_REMOVED lines=14> */
[C---:B--2---:R-:W-:Y:S01]  /*28800*/  IMAD.WIDE R14, R19.reuse, 0x4, R2 ;  /* 0x00000004130e7825 */ /* 0x044fe200078e0202 */
[----:B------:R-:W-:Y:S01]  /*28810*/  ISETP.GE.AND P2, PT, R0, UR4, PT ;  /* 0x0000000400007c0c */ /* 0x000fe2000bf46270 */
[----:B------:R2:W-:Y:S01]  /*28820*/  @P3 STG.E desc[UR16][R12.64], R204 ;  /* 0x000000cc0c003986 */ /* 0x0005e2000c101910 */
[C---:B------:R-:W-:Y:S01]  /*28830*/  ISETP.LT.AND P3, PT, R8.reuse, UR10, !P4 ;  /* 0x0000000a08007c0c */ /* 0x040fe2000e761270 */
[----:B---3--:R-:W-:Y:S01]  /*28840*/  IMAD.WIDE R16, R19, 0x4, R4 ;  /* 0x0000000413107825 */ /* 0x008fe200078e0204 */
[----:B------:R-:W-:Y:S01]  /*28850*/  ULDC UR4, c[0x0][0x248] ;  /* 0x0000920000047ab9 */ /* 0x000fe20000000800 */
[----:B------:R-:W-:Y:S01]  /*28860*/  ISETP.LT.AND P4, PT, R9, UR12, !P4 ;  /* 0x0000000c09007c0c */ /* 0x000fe2000e781270 */
[----:B------:R3:W-:Y:S01]  /*28870*/  @P5 STG.E desc[UR16][R14.64], R137 ;  /* 0x000000890e005986 */ /* 0x0007e2000c101910 */
[----:B------:R-:W-:Y:S01]  /*28880*/  VIADD R0, R7, 0xee ;  /* 0x000000ee07007836 */ /* 0x000fe20000000000 */
[----:B------:R-:W-:Y:S01]  /*28890*/  ISETP.LT.AND P5, PT, R8, UR14, !P0 ;  /* 0x0000000e08007c0c */ /* 0x000fe2000c7a1270 */
[----:B------:R-:W-:Y:S01]  /*288a0*/  ULDC UR10, c[0x0][0x228] ;  /* 0x00008a00000a7ab9 */ /* 0x000fe20000000800 */
[----:B------:R4:W-:Y:S01]  /*288b0*/  @P6 STG.E desc[UR16][R16.64], R213 ;  /* 0x000000d510006986 */ /* 0x0009e2000c101910 */
[----:B--2---:R-:W-:Y:S01]  /*288c0*/  VIADD R13, R19, UR4 ;  /* 0x00000004130d7c36 */ /* 0x004fe20008000000 */
[----:B------:R-:W-:Y:S01]  /*288d0*/  ISETP.LT.AND P6, PT, R9, UR18, !P0 ;  /* 0x0000001209007c0c */ /* 0x000fe2000c7c1270 */
[----:B------:R-:W-:Y:S01]  /*288e0*/  ULDC UR4, c[0x0][0x22c] ;  /* 0x00008b0000047ab9 */ /* 0x000fe20000000800 */
[----:B------:R-:W-:Y:S01]  /*288f0*/  ISETP.GE.AND P0, PT, R0, UR8, PT ;  /* 0x0000000800007c0c */ /* 0x000fe2000bf06270 */
[C---:B------:R-:W-:Y:S01]  /*28900*/  VIADD R19, R13.reuse, UR6 ;  /* 0x000000060d137c36 */ /* 0x040fe20008000000 */
[----:B------:R-:W-:Y:S01]  /*28910*/  ULDC UR12, c[0x0][0x228] ;  /* 0x00008a00000c7ab9 */ /* 0x000fe20000000800 */
[----:B------:R-:W-:Y:S01]  /*28920*/  IMAD.WIDE R10, R13, 0x4, R2 ;  /* 0x000000040d0a7825 */ /* 0x000fe200078e0202 */
[----:B------:R-:W-:Y:S01]  /*28930*/  ULDC UR14, c[0x0][0x228] ;  /* 0x00008a00000e7ab9 */ /* 0x000fe20000000800 */
[----:B------:R-:W-:Y:S01]  /*28940*/  ULDC UR6, c[0x0][0x248] ;  /* 0x0000920000067ab9 */ /* 0x000fe20000000800 */
[----:B------:R-:W-:Y:S01]  /*28950*/  ULDC UR18, c[0x0][0x228] ;  /* 0x00008a0000127ab9 */ /* 0x000fe20000000800 */
[----:B------:R-:W-:Y:S01]  /*28960*/  VIADD R0, R7, 0xef ;  /* 0x000000ef07007836 */ /* 0x000fe20000000000 */
[----:B------:R-:W-:Y:S01]  /*28970*/  ULDC UR8, c[0x0][0x22c] ;  /* 0x00008b0000087ab9 */ /* 0x000fe20000000800 */
[----:B------:R-:W-:Y:S01]  /*28980*/  IMAD.WIDE R12, R13, 0x4, R4 ;  /* 0x000000040d0c7825 */ /* 0x000fe200078e0204 */
[----:B------:R-:W-:Y:S03]  /*28990*/  @P3 STG.E desc[UR16][R10.64], R209 ;  /* 0x000000d10a003986 */ /* 0x000fe6000c101910 */
[C---:B---3--:R-:W-:Y:S01]  /*289a0*/  IMAD.WIDE R14, R19.reuse, 0x4, R2 ;  /* 0x00000004130e7825 */ /* 0x048fe200078e0202 */
[----:B------:R-:W-:Y:S01]  /*289b0*/  ISETP.GE.AND P3, PT, R0, UR4, PT ;  /* 0x0000000400007c0c */ /* 0x000fe2000bf66270 */
[----:B------:R2:W-:Y:S01]  /*289c0*/  @P4 STG.E desc[UR16][R12.64], R205 ;  /* 0x000000cd0c004986 */ /* 0x0005e2000c101910 */
[----:B------:R-:W-:Y:S01]  /*289d0*/  ULDC UR4, c[0x0][0x248] ;  /* 0x0000920000047ab9 */ /* 0x000fe20000000800 */
[C---:B------:R-:W-:Y:S01]  /*289e0*/  ISETP.LT.AND P4, PT, R8.reuse, UR10, !P2 ;  /* 0x0000000a08007c0c */ /* 0x040fe2000d781270 */
[----:B----4-:R-:W-:Y:S01]  /*289f0*/  IMAD.WIDE R16, R19, 0x4, R4 ;  /* 0x0000000413107825 */ /* 0x010fe200078e0204 */
[----:B------:R3:W-:Y:S01]  /*28a00*/  @P5 STG.E desc[UR16][R14.64], R138 ;  /* 0x0000008a0e005986 */ /* 0x0007e2000c101910 */
[----:B------:R-:W-:Y:S01]  /*28a10*/  ISETP.LT.AND P2, PT, R9, UR12, !P2 ;  /* 0x0000000c09007c0c */ /* 0x000fe2000d741270 */
[----:B------:R-:W-:Y:S01]  /*28a20*/  ULDC UR10, c[0x0][0x228] ;  /* 0x00008a00000a7ab9 */ /* 0x000fe20000000800 */
[----:B------:R-:W-:Y:S01]  /*28a30*/  ISETP.LT.AND P5, PT, R8, UR14, !P0 ;  /* 0x0000000e08007c0c */ /* 0x000fe2000c7a1270 */
[----:B------:R-:W-:-:S02]  /*28a40*/  VIADD R0, R7, 0xf0 ;  /* 0x000000f007007836 */ /* 0x000fc40000000000 */
[----:B--2---:R-:W-:Y:S01]  /*28a50*/  VIADD R13, R19, UR4 ;  /* 0x00000004130d7c36 */ /* 0x004fe20008000000 */
        /* <DEDUP_REMOVED lines=10> */
[----:B------:R4:W-:Y:S03]  /*28b00*/  @P4 STG.E desc[UR16][R10.64], R210 ;  /* 0x000000d20a004986 */ /* 0x0009e6000c101910 */
[----:B---3--:R-:W-:Y:S01]  /*28b10*/  IMAD.WIDE R14, R19, 0x4, R2 ;  /* 0x00000004130e7825 */ /* 0x008fe200078e0202 */
[----:B------:R3:W-:Y:S03]  /*28b20*/  @P2 STG.E desc[UR16][R12.64], R206 ;  /* 0x000000ce0c002986 */ /* 0x0007e6000c101910 */
[----:B------:R-:W-:Y:S01]  /*28b30*/  VIADD R0, R7, 0xf1 ;  /* 0x000000f107007836 */ /* 0x000fe20000000000 */
[----:B------:R-:W-:Y:S01]  /*28b40*/  @P5 STG.E desc[UR16][R14.64], R139 ;  /* 0x0000008b0e005986 */ /* 0x000fe2000c101910 */
[----:B--2---:R-:W-:Y:S01]  /*28b50*/  IMAD.WIDE R16, R19, 0x4, R4 ;  /* 0x0000000413107825 */ /* 0x004fe200078e0204 */
[----:B------:R-:W-:Y:S01]  /*28b60*/  ISETP.LT.AND P5, PT, R8, UR6, !P3 ;  /* 0x0000000608007c0c */ /* 0x000fe2000dfa1270 */
[----:B------:R-:W-:Y:S01]  /*28b70*/  ULDC UR6, c[0x0][0x22c] ;  /* 0x00008b0000067ab9 */ /* 0x000fe20000000800 */
[----:B------:R-:W-:Y:S01]  /*28b80*/  ISETP.GE.AND P4, PT, R0, UR4, PT ;  /* 0x0000000400007c0c */ /* 0x000fe2000bf86270 */
[----:B------:R-:W-:Y:S01]  /*28b90*/  ULDC UR4, c[0x0][0x248] ;  /* 0x0000920000047ab9 */ /* 0x000fe20000000800 */
[----:B------:R-:W-:Y:S01]  /*28ba0*/  ISETP.LT.AND P3, PT, R9, UR8, !P3 ;  /* 0x0000000809007c0c */ /* 0x000fe2000df61270 */
[----:B------:R2:W-:Y:S01]  /*28bb0*/  @P6 STG.E desc[UR16][R16.64], R215 ;  /* 0x000000d710006986 */ /* 0x0005e2000c101910 */
[----:B------:R-:W-:Y:S01]  /*28bc0*/  IADD3 R19, R19, UR4, RZ ;  /* 0x0000000413137c10 */ /* 0x000fe2000fffe0ff */
[----:B------:R-:W-:Y:S01]  /*28bd0*/  VIADD R0, R7, 0xf2 ;  /* 0x000000f207007836 */ /* 0x000fe20000000000 */
[----:B------:R-:W-:Y:S01]  /*28be0*/  ISETP.LT.AND P6, PT, R8, UR10, !P0 ;  /* 0x0000000a08007c0c */ /* 0x000fe2000c7c1270 */
[----:B------:R-:W-:Y:S01]  /*28bf0*/  ULDC UR4, c[0x0][0x248] ;  /* 0x0000920000047ab9 */ /* 0x000fe20000000800 */
[----:B------:R-:W-:Y:S01]  /*28c00*/  ULDC UR8, c[0x0][0x228] ;  /* 0x00008a0000087ab9 */ /* 0x000fe20000000800 */
[C---:B----4-:R-:W-:Y:S01]  /*28c10*/  IMAD.WIDE R10, R19.reuse, 0x4, R2 ;  /* 0x00000004130a7825 */ /* 0x050fe200078e0202 */
[----:B------:R-:W-:Y:S01]  /*28c20*/  ISETP.GE.AND P2, PT, R0, UR6, PT ;  /* 0x0000000600007c0c */ /* 0x000fe2000bf46270 */
[----:B------:R-:W-:Y:S01]  /*28c30*/  ULDC UR6, c[0x0][0x228] ;  /* 0x00008a0000067ab9 */ /* 0x000fe20000000800 */
[----:B------:R-:W-:Y:S01]  /*28c40*/  ULDC UR10, c[0x0][0x228] ;  /* 0x00008a00000a7ab9 */ /* 0x000fe20000000800 */
[----:B---3--:R-:W-:-:S04]  /*28c50*/  IMAD.WIDE R12, R19, 0x4, R4 ;  /* 0x00000004130c7825 */ /* 0x008fc800078e0204 */
[----:B--2---:R-:W-:Y:S01]  /*28c60*/  VIADD R17, R19, UR4 ;  /* 0x0000000413117c36 */ /* 0x004fe20008000000 */
[----:B------:R2:W-:Y:S01]  /*28c70*/  @P5 STG.E desc[UR16][R10.64], R211 ;  /* 0x000000d30a005986 */ /* 0x0005e2000c101910 */
[----:B------:R-:W-:Y:S01]  /*28c80*/  VIADD R0, R7, 0xf3 ;  /* 0x000000f307007836 */ /* 0x000fe20000000000 */
[----:B------:R-:W-:Y:S01]  /*28c90*/  ULDC UR4, c[0x0][0x22c] ;  /* 0x00008b0000047ab9 */ /* 0x000fe20000000800 */
[----:B------:R-:W-:Y:S01]  /*28ca0*/  IMAD.WIDE R14, R17, 0x4, R2 ;  /* 0x00000004110e7825 */ /* 0x000fe200078e0202 */
[----:B------:R3:W-:Y:S01]  /*28cb0*/  @P3 STG.E desc[UR16][R12.64], R207 ;  /* 0x000000cf0c003986 */ /* 0x0007e2000c101910 */
[C---:B------:R-:W-:Y:S01]  /*28cc0*/  ISETP.LT.AND P0, PT, R9.reuse, UR6, !P0 ;  /* 0x0000000609007c0c */ /* 0x040fe2000c701270 */
[----:B------:R-:W-:Y:S01]  /*28cd0*/  ULDC UR6, c[0x0][0x228] ;  /* 0x00008a0000067ab9 */ /* 0x000fe20000000800 */
[----:B------:R-:W-:Y:S02]  /*28ce0*/  ISETP.LT.AND P3, PT, R8, UR8, !P4 ;  /* 0x0000000808007c0c */ /* 0x000fe4000e761270 */
[----:B------:R-:W-:Y:S01]  /*28cf0*/  ISETP.GE.AND P5, PT, R0, UR4, PT ;  /* 0x0000000400007c0c */ /* 0x000fe2000bfa6270 */
[----:B------:R-:W-:Y:S01]  /*28d00*/  ULDC UR4, c[0x0][0x248] ;  /* 0x0000920000047ab9 */ /* 0x000fe20000000800 */
[----:B------:R-:W-:Y:S01]  /*28d10*/  ISETP.LT.AND P4, PT, R9, UR10, !P4 ;  /* 0x0000000a09007c0c */ /* 0x000fe2000e781270 */
[----:B------:R4:W-:Y:S01]  /*28d20*/  @P6 STG.E desc[UR16][R14.64], R140 ;  /* 0x0000008c0e006986 */ /* 0x0009e2000c101910 */
[C---:B------:R-:W-:Y:S01]  /*28d30*/  VIADD R19, R17.reuse, UR4 ;  /* 0x0000000411137c36 */ /* 0x040fe20008000000 */
[----:B------:R-:W-:Y:S01]  /*28d40*/  ISETP.LT.AND P6, PT, R8, UR12, !P2 ;  /* 0x0000000c08007c0c */ /* 0x000fe2000d7c1270 */
[----:B------:R-:W-:Y:S01]  /*28d50*/  ULDC UR4, c[0x0][0x248] ;  /* 0x0000920000047ab9 */ /* 0x000fe20000000800 */
[----:B--2---:R-:W-:Y:S01]  /*28d60*/  IMAD.WIDE R10, R17, 0x4, R4 ;  /* 0x00000004110a7825 */ /* 0x004fe200078e0204 */
[----:B------:R-:W-:Y:S01]  /*28d70*/  ULDC UR8, c[0x0][0x228] ;  /* 0x00008a0000087ab9 */ /* 0x000fe20000000800 */
[----:B------:R-:W-:Y:S01]  /*28d80*/  ULDC UR10, c[0x0][0x228] ;  /* 0x00008a00000a7ab9 */ /* 0x000fe20000000800 */
[----:B------:R-:W-:Y:S01]  /*28d90*/  ULDC UR12, c[0x0][0x228] ;  /* 0x00008a00000c7ab9 */ /* 0x000fe20000000800 */
[C---:B------:R-:W-:Y:S01]  /*28da0*/  VIADD R21, R19.reuse, UR4 ;  /* 0x0000000413157c36 */ /* 0x040fe20008000000 */
[----:B------:R-:W-:Y:S01]  /*28db0*/  ULDC UR4, c[0x0][0x22c] ;  /* 0x00008b0000047ab9 */ /* 0x000fe20000000800 */
[----:B---3--:R-:W-:Y:S01]  /*28dc0*/  IMAD.WIDE R12, R19, 0x4, R2 ;  /* 0x00000004130c7825 */ /* 0x008fe200078e0202 */
[----:B------:R2:W-:Y:S03]  /*28dd0*/  @P0 STG.E desc[UR16][R10.64], R216 ;  /* 0x000000d80a000986 */ /* 0x0005e6000c101910 */
[----:B------:R-:W-:-:S02]  /*28de0*/  VIADD R0, R7, 0xf4 ;  /* 0x000000f407007836 */ /* 0x000fc40000000000 */
[----:B----4-:R-:W-:Y:S01]  /*28df0*/  IMAD.WIDE R14, R19, 0x4, R4 ;  /* 0x00000004130e7825 */ /* 0x010fe200078e0204 */
[----:B------:R-:W-:Y:S01]  /*28e00*/  ISETP.LT.AND P2, PT, R9, UR6, !P2 ;  /* 0x0000000609007c0c */ /* 0x000fe2000d741270 */
[----:B------:R-:W-:Y:S02]  /*28e10*/  @P3 STG.E desc[UR16][R12.64], R220 ;  /* 0x000000dc0c003986 */ /* 0x000fe4000c101910 */
[----:B------:R-:W-:Y:S01]  /*28e20*/  IMAD.WIDE R16, R21, 0x4, R2 ;  /* 0x0000000415107825 */ /* 0x000fe200078e0202 */
[----:B------:R-:W-:Y:S01]  /*28e30*/  ISETP.GE.AND P0, PT, R0, UR4, PT ;  /* 0x0000000400007c0c */ /* 0x000fe2000bf06270 */
[----:B------:R3:W-:Y:S01]  /*28e40*/  @P4 STG.E desc[UR16][R14.64], R224 ;  /* 0x000000e00e004986 */ /* 0x0007e2000c101910 */
[C---:B------:R-:W-:Y:S01]  /*28e50*/  ISETP.LT.AND P4, PT, R8.reuse, UR8, !P5 ;  /* 0x0000000808007c0c */ /* 0x040fe2000ef81270 */
[----:B------:R-:W-:Y:S01]  /*28e60*/  VIADD R0, R7, 0xf6 ;  /* 0x000000f607007836 */ /* 0x000fe20000000000 */
[----:B------:R-:W-:Y:S01]  /*28e70*/  ULDC UR4, c[0x0][0x248] ;  /* 0x0000920000047ab9 */ /* 0x000fe20000000800 */
[----:B------:R-:W-:Y:S01]  /*28e80*/  ISETP.LT.AND P5, PT, R9, UR10, !P5 ;  /* 0x0000000a09007c0c */ /* 0x000fe2000efa1270 */
[----:B------:R4:W-:Y:S01]  /*28e90*/  @P6 STG.E desc[UR16][R16.64], R141 ;  /* 0x0000008d10006986 */ /* 0x0009e2000c101910 */
[----:B------:R-:W-:Y:S01]  /*28ea0*/  ISETP.LT.AND P6, PT, R8, UR12, !P0 ;  /* 0x0000000c08007c0c */ /* 0x000fe2000c7c1270 */
[C---:B--2---:R-:W-:Y:S01]  /*28eb0*/  IMAD.WIDE R10, R21.reuse, 0x4, R4 ;  /* 0x00000004150a7825 */ /* 0x044fe200078e0204 */
[----:B------:R-:W-:Y:S01]  /*28ec0*/  ISETP.GE.AND P3, PT, R0, UR25, PT ;  /* 0x0000001900007c0c */ /* 0x000fe2000bf66270 */
[----:B------:R-:W-:Y:S01]  /*28ed0*/  ULDC UR6, c[0x0][0x228] ;  /* 0x00008a0000067ab9 */ /* 0x000fe20000000800 */
[----:B------:R-:W-:Y:S01]  /*28ee0*/  ULDC UR8, c[0x0][0x228] ;  /* 0x00008a0000087ab9 */ /* 0x000fe20000000800 */
[----:B---3--:R-:W-:Y:S01]  /*28ef0*/  VIADD R15, R21, UR4 ;  /* 0x00000004150f7c36 */ /* 0x008fe20008000000 */
[----:B------:R-:W-:Y:S01]  /*28f00*/  ULDC UR4, c[0x0][0x248] ;  /* 0x0000920000047ab9 */ /* 0x000fe20000000800 */
[----:B------:R-:W-:Y:S01]  /*28f10*/  VIADD R0, R7, 0xf5 ;  /* 0x000000f507007836 */ /* 0x000fe20000000000 */
[----:B------:R-:W-:Y:S01]  /*28f20*/  ULDC UR10, c[0x0][0x228] ;  /* 0x00008a00000a7ab9 */ /* 0x000fe20000000800 */
[C---:B------:R-:W-:Y:S01]  /*28f30*/  VIADD R19, R15.reuse, UR4 ;  /* 0x000000040f137c36 */ /* 0x040fe20008000000 */
[----:B------:R2:W-:Y:S01]  /*28f40*/  @P2 STG.E desc[UR16][R10.64], R217 ;  /* 0x000000d90a002986 */ /* 0x0005e2000c101910 */
[----:B------:R-:W-:Y:S01]  /*28f50*/  IMAD.WIDE R12, R15, 0x4, R2 ;  /* 0x000000040f0c7825 */ /* 0x000fe200078e0202 */
[----:B------:R-:W-:Y:S01]  /*28f60*/  ISETP.GE.AND P2, PT, R0, UR23, PT ;  /* 0x0000001700007c0c */ /* 0x000fe2000bf46270 */
[----:B------:R-:W-:Y:S01]  /*28f70*/  ULDC UR12, c[0x0][0x228] ;  /* 0x00008a00000c7ab9 */ /* 0x000fe20000000800 */
[----:B------:R-:W-:Y:S01]  /*28f80*/  ISETP.LT.AND P0, PT, R9, UR6, !P0 ;  /* 0x0000000609007c0c */ /* 0x000fe2000c701270 */
[----:B------:R-:W-:Y:S01]  /*28f90*/  IMAD.WIDE R14, R15, 0x4, R4 ;  /* 0x000000040f0e7825 */ /* 0x000fe200078e0204 */
[----:B------:R-:W-:Y:S01]  /*28fa0*/  @P4 STG.E desc[UR16][R12.64], R221 ;  /* 0x000000dd0c004986 */ /* 0x000fe2000c101910 */
[----:B------:R-:W-:-:S02]  /*28fb0*/  ULDC UR4, c[0x0][0x248] ;  /* 0x0000920000047ab9 */ /* 0x000fc40000000800 */
[----:B----4-:R-:W-:Y:S01]  /*28fc0*/  IMAD.WIDE R16, R19, 0x4, R2 ;  /* 0x0000000413107825 */ /* 0x010fe200078e0202 */
[----:B------:R3:W-:Y:S01]  /*28fd0*/  @P5 STG.E desc[UR16][R14.64], R225 ;  /* 0x000000e10e005986 */ /* 0x0007e2000c101910 */
[----:B------:R-:W-:Y:S01]  /*28fe0*/  IADD3 R0, R7, 0xf8, RZ ;  /* 0x000000f807007810 */ /* 0x000fe20007ffe0ff */
[----:B------:R-:W-:Y:S01]  /*28ff0*/  ULDC UR6, c[0x0][0x228] ;  /* 0x00008a0000067ab9 */ /* 0x000fe20000000800 */
[C---:B------:R-:W-:Y:S01]  /*29000*/  ISETP.LT.AND P5, PT, R8.reuse, UR8, !P2 ;  /* 0x0000000808007c0c */ /* 0x040fe2000d7a1270 */
[----:B------:R4:W-:Y:S01]  /*29010*/  @P6 STG.E desc[UR16][R16.64], R142 ;  /* 0x0000008e10006986 */ /* 0x0009e2000c101910 */
[----:B------:R-:W-:Y:S01]  /*29020*/  ISETP.LT.AND P4, PT, R9, UR10, !P2 ;  /* 0x0000000a09007c0c */ /* 0x000fe2000d781270 */
[C---:B--2---:R-:W-:Y:S01]  /*29030*/  IMAD.WIDE R10, R19.reuse, 0x4, R4 ;  /* 0x00000004130a7825 */ /* 0x044fe200078e0204 */
[----:B------:R-:W-:Y:S01]  /*29040*/  ISETP.LT.AND P6, PT, R8, UR12, !P3 ;  /* 0x0000000c08007c0c */ /* 0x000fe2000dfc1270 */
[----:B------:R-:W-:Y:S01]  /*29050*/  ULDC UR8, c[0x0][0x228] ;  /* 0x00008a0000087ab9 */ /* 0x000fe20000000800 */
[----:B------:R-:W-:Y:S01]  /*29060*/  ISETP.GE.AND P2, PT, R0, UR21, PT ;  /* 0x0000001500007c0c */ /* 0x000fe2000bf46270 */
[----:B---3--:R-:W-:Y:S01]  /*29070*/  VIADD R15, R19, UR4 ;  /* 0x00000004130f7c36 */ /* 0x008fe20008000000 */
[----:B------:R-:W-:Y:S01]  /*29080*/  ULDC UR4, c[0x0][0x248] ;  /* 0x0000920000047ab9 */ /* 0x000fe20000000800 */
[----:B------:R-:W-:Y:S01]  /*29090*/  VIADD R0, R7, 0xf7 ;  /* 0x000000f707007836 */ /* 0x000fe20000000000 */
[----:B------:R2:W-:Y:S01]  /*290a0*/  @P0 STG.E desc[UR16][R10.64], R218 ;  /* 0x000000da0a000986 */ /* 0x0005e2000c101910 */
        /* <DEDUP_REMOVED lines=8> */
[----:B------:R-:W-:-:S02]  /*29130*/  ULDC UR4, c[0x0][0x248] ;  /* 0x0000920000047ab9 */ /* 0x000fc40000000800 */
[----:B----4-:R-:W-:Y:S01]  /*29140*/  IMAD.WIDE R16, R21, 0x4, R2 ;  /* 0x0000000415107825 */ /* 0x010fe200078e0202 */
[----:B------:R3:W-:Y:S01]  /*29150*/  @P4 STG.E desc[UR16][R14.64], R226 ;  /* 0x000000e20e004986 */ /* 0x0007e2000c101910 */
[C---:B------:R-:W-:Y:S01]  /*29160*/  ISETP.LT.AND P5, PT, R8.reuse, UR8, !P0 ;  /* 0x0000000808007c0c */ /* 0x040fe2000c7a1270 */
[----:B------:R-:W-:Y:S01]  /*29170*/  ULDC UR6, c[0x0][0x228] ;  /* 0x00008a0000067ab9 */ /* 0x000fe20000000800 */
[----:B------:R-:W-:Y:S01]  /*29180*/  VIADD R0, R7, 0xfa ;  /* 0x000000fa07007836 */ /* 0x000fe20000000000 */
        /* <DEDUP_REMOVED lines=17> */
[----:B------:R3:W-:Y:S03]  /*292a0*/  @P5 STG.E desc[UR16][R12.64], R223 ;  /* 0x000000df0c005986 */ /* 0x0007e6000c101910 */
[----:B----4-:R-:W-:Y:S01]  /*292b0*/  IMAD.WIDE R16, R19, 0x4, R2 ;  /* 0x0000000413107825 */ /* 0x010fe200078e0202 */
[----:B------:R4:W-:Y:S01]  /*292c0*/  @P4 STG.E desc[UR16][R14.64], R227 ;  /* 0x000000e30e004986 */ /* 0x0009e2000c101910 */
[----:B------:R-:W-:-:S02]  /*292d0*/  ISETP.LT.AND P5, PT, R8, UR8, !P3 ;  /* 0x0000000808007c0c */ /* 0x000fc4000dfa1270 */
[----:B------:R-:W-:Y:S01]  /*292e0*/  VIADD R0, R7, 0xfc ;  /* 0x000000fc07007836 */ /* 0x000fe20000000000 */
[----:B------:R1:W-:Y:S01]  /*292f0*/  @P6 STG.E desc[UR16][R16.64], R144 ;  /* 0x0000009010006986 */ /* 0x0003e2000c101910 */
[----:B------:R-:W-:Y:S01]  /*29300*/  VIADD R21, R19, UR4 ;  /* 0x0000000413157c36 */ /* 0x000fe20008000000 */
[----:B------:R-:W-:Y:S01]  /*29310*/  ISETP.LT.AND P4, PT, R9, UR10, !P3 ;  /* 0x0000000a09007c0c */ /* 0x000fe2000df81270 */
[----:B------:R-:W-:Y:S01]  /*29320*/  ULDC UR4, c[0x0][0x248] ;  /* 0x0000920000047ab9 */ /* 0x000fe20000000800 */
[----:B------:R-:W-:Y:S01]  /*29330*/  ISETP.LT.AND P6, PT, R8, UR10, !P0 ;  /* 0x0000000a08007c0c */ /* 0x000fe2000c7c1270 */
[----:B--2---:R-:W-:Y:S01]  /*29340*/  IMAD.WIDE R10, R19, 0x4, R4 ;  /* 0x00000004130a7825 */ /* 0x004fe200078e0204 */
[----:B------:R-:W-:Y:S01]  /*29350*/  ISETP.GE.AND P3, PT, R0, UR5, PT ;  /* 0x0000000500007c0c */ /* 0x000fe2000bf66270 */
[----:B------:R-:W-:Y:S01]  /*29360*/  ULDC UR5, c[0x0][0x248] ;  /* 0x0000920000057ab9 */ /* 0x000fe20000000800 */
[----:B------:R-:W-:Y:S01]  /*29370*/  IADD3 R23, R21, UR4, RZ ;  /* 0x0000000415177c10 */ /* 0x000fe2000fffe0ff */
[----:B------:R-:W-:Y:S01]  /*29380*/  VIADD R0, R7, 0xfb ;  /* 0x000000fb07007836 */ /* 0x000fe20000000000 */
[----:B------:R2:W-:Y:S01]  /*29390*/  @P2 STG.E desc[UR16][R10.64], R232 ;  /* 0x000000e80a002986 */ /* 0x0005e2000c101910 */
[----:B---3--:R-:W-:-:S04]  /*293a0*/  IMAD.WIDE R12, R21, 0x4, R2 ;  /* 0x00000004150c7825 */ /* 0x008fc800078e0202 */
[----:B----4-:R-:W-:Y:S01]  /*293b0*/  IMAD.WIDE R14, R21, 0x4, R4 ;  /* 0x00000004150e7825 */ /* 0x010fe200078e0204 */
[----:B------:R-:W-:Y:S01]  /*293c0*/  ISETP.GE.AND P2, PT, R0, UR11, PT ;  /* 0x0000000b00007c0c */ /* 0x000fe2000bf46270 */
[----:B------:R-:W-:Y:S02]  /*293d0*/  ULDC UR4, c[0x0][0x248] ;  /* 0x0000920000047ab9 */ /* 0x000fe40000000800 */
[----:B-1----:R-:W-:Y:S01]  /*293e0*/  IMAD.WIDE R16, R23, 0x4, R2 ;  /* 0x0000000417107825 */ /* 0x002fe200078e0202 */
[----:B------:R1:W-:Y:S01]  /*293f0*/  @P5 STG.E desc[UR16][R12.64], R148 ;  /* 0x000000940c005986 */ /* 0x0003e2000c101910 */
[----:B------:R-:W-:Y:S02]  /*29400*/  ISETP.LT.AND P0, PT, R9, UR10, !P0 ;  /* 0x0000000a09007c0c */ /* 0x000fe4000c701270 */
[C---:B------:R-:W-:Y:S01]  /*29410*/  ISETP.LT.AND P5, PT, R8.reuse, UR10, !P2 ;  /* 0x0000000a08007c0c */ /* 0x040fe2000d7a1270 */
[----:B------:R3:W-:Y:S01]  /*29420*/  @P4 STG.E desc[UR16][R14.64], R248 ;  /* 0x000000f80e004986 */ /* 0x0007e2000c101910 */
[----:B------:R-:W-:Y:S01]  /*29430*/  VIADD R0, R7, 0xfd ;  /* 0x000000fd07007836 */ /* 0x000fe20000000000 */
[----:B------:R-:W-:Y:S01]  /*29440*/  ISETP.LT.AND P4, PT, R9, UR10, !P2 ;  /* 0x0000000a09007c0c */ /* 0x000fe2000d781270 */
[----:B------:R-:W-:Y:S01]  /*29450*/  VIADD R19, R23, UR4 ;  /* 0x0000000417137c36 */ /* 0x000fe20008000000 */
[----:B------:R4:W-:Y:S01]  /*29460*/  @P6 STG.E desc[UR16][R16.64], R145 ;  /* 0x0000009110006986 */ /* 0x0009e2000c101910 */
[----:B------:R-:W-:Y:S01]  /*29470*/  ISETP.LT.AND P6, PT, R8, UR10, !P3 ;  /* 0x0000000a08007c0c */ /* 0x000fe2000dfc1270 */
[----:B------:R-:W-:Y:S01]  /*29480*/  ULDC UR4, c[0x0][0x248] ;  /* 0x0000920000047ab9 */ /* 0x000fe20000000800 */
[----:B------:R-:W-:Y:S01]  /*29490*/  ISETP.GE.AND P2, PT, R0, UR9, PT ;  /* 0x0000000900007c0c */ /* 0x000fe2000bf46270 */
[----:B------:R-:W-:-:S02]  /*294a0*/  VIADD R21, R19, UR4 ;  /* 0x0000000413157c36 */ /* 0x000fc40008000000 */
[----:B--2---:R-:W-:-:S04]  /*294b0*/  IMAD.WIDE R10, R23, 0x4, R4 ;  /* 0x00000004170a7825 */ /* 0x004fc800078e0204 */
[----:B-1----:R-:W-:-:S04]  /*294c0*/  IMAD.WIDE R12, R19, 0x4, R4 ;  /* 0x00000004130c7825 */ /* 0x002fc800078e0204 */
[----:B------:R-:W-:Y:S01]  /*294d0*/  VIADD R0, R7, 0xff ;  /* 0x000000ff07007836 */ /* 0x000fe20000000000 */
[----:B------:R-:W-:Y:S01]  /*294e0*/  ISETP.LT.AND P3, PT, R9, UR10, !P3 ;  /* 0x0000000a09007c0c */ /* 0x000fe2000df61270 */
[--C-:B------:R-:W-:Y:S01]  /*294f0*/  IMAD.WIDE R6, R19, 0x4, R2.reuse ;  /* 0x0000000413067825 */ /* 0x100fe200078e0202 */
[----:B------:R-:W-:Y:S01]  /*29500*/  @P0 STG.E desc[UR16][R10.64], R233 ;  /* 0x000000e90a000986 */ /* 0x000fe2000c101910 */
[----:B------:R-:W-:Y:S02]  /*29510*/  ULDC UR4, c[0x0][0x248] ;  /* 0x0000920000047ab9 */ /* 0x000fe40000000800 */
[----:B---3--:R-:W-:Y:S01]  /*29520*/  IMAD.WIDE R14, R21, 0x4, R2 ;  /* 0x00000004150e7825 */ /* 0x008fe200078e0202 */
[----:B------:R1:W-:Y:S04]  /*29530*/  @P5 STG.E desc[UR16][R6.64], R149 ;  /* 0x0000009506005986 */ /* 0x0003e8000c101910 */
[----:B------:R2:W-:Y:S01]  /*29540*/  @P4 STG.E desc[UR16][R12.64], R249 ;  /* 0x000000f90c004986 */ /* 0x0005e2000c101910 */
[----:B------:R-:W-:-:S03]  /*29550*/  ISETP.GE.AND P0, PT, R0, UR7, PT ;  /* 0x0000000700007c0c */ /* 0x000fc6000bf06270 */
[----:B------:R3:W-:Y:S01]  /*29560*/  @P6 STG.E desc[UR16][R14.64], R146 ;  /* 0x000000920e006986 */ /* 0x0007e2000c101910 */
[C---:B------:R-:W-:Y:S01]  /*29570*/  ISETP.LT.AND P6, PT, R8.reuse, UR10, !P2 ;  /* 0x0000000a08007c0c */ /* 0x040fe2000d7c1270 */
[----:B----4-:R-:W-:Y:S01]  /*29580*/  VIADD R17, R21, UR4 ;  /* 0x0000000415117c36 */ /* 0x010fe20008000000 */
[----:B------:R-:W-:Y:S01]  /*29590*/  ISETP.LT.AND P2, PT, R9, UR10, !P2 ;  /* 0x0000000a09007c0c */ /* 0x000fe2000d741270 */
[----:B-1----:R-:W-:Y:S01]  /*295a0*/  IMAD.WIDE R6, R21, 0x4, R4 ;  /* 0x0000000415067825 */ /* 0x002fe200078e0204 */
[C---:B------:R-:W-:Y:S01]  /*295b0*/  ISETP.LT.AND P5, PT, R8.reuse, UR10, !P1 ;  /* 0x0000000a08007c0c */ /* 0x040fe2000cfa1270 */
[----:B------:R-:W-:Y:S01]  /*295c0*/  ULDC UR4, c[0x0][0x248] ;  /* 0x0000920000047ab9 */ /* 0x000fe20000000800 */
[----:B------:R-:W-:Y:S01]  /*295d0*/  ISETP.LT.AND P1, PT, R9, UR10, !P1 ;  /* 0x0000000a09007c0c */ /* 0x000fe2000cf21270 */
[----:B------:R-:W-:Y:S01]  /*295e0*/  VIADD R19, R17, UR5 ;  /* 0x0000000511137c36 */ /* 0x000fe20008000000 */
[----:B------:R-:W-:Y:S02]  /*295f0*/  ISETP.LT.AND P4, PT, R8, UR10, !P0 ;  /* 0x0000000a08007c0c */ /* 0x000fe4000c781270 */
[----:B------:R-:W-:Y:S01]  /*29600*/  ISETP.LT.AND P0, PT, R9, UR10, !P0 ;  /* 0x0000000a09007c0c */ /* 0x000fe2000c701270 */
[C---:B------:R-:W-:Y:S01]  /*29610*/  IMAD.WIDE R8, R17.reuse, 0x4, R2 ;  /* 0x0000000411087825 */ /* 0x040fe200078e0202 */
[----:B------:R1:W-:Y:S03]  /*29620*/  @P3 STG.E desc[UR16][R6.64], R234 ;  /* 0x000000ea06003986 */ /* 0x0003e6000c101910 */
[----:B------:R-:W-:Y:S01]  /*29630*/  IMAD.WIDE R10, R17, 0x4, R4 ;  /* 0x00000004110a7825 */ /* 0x000fe200078e0204 */
[----:B------:R1:W-:Y:S03]  /*29640*/  @P6 STG.E desc[UR16][R8.64], R150 ;  /* 0x0000009608006986 */ /* 0x0003e6000c101910 */
[C---:B--2---:R-:W-:Y:S01]  /*29650*/  IMAD.WIDE R12, R19.reuse, 0x4, R2 ;  /* 0x00000004130c7825 */ /* 0x044fe200078e0202 */
[----:B------:R1:W-:Y:S03]  /*29660*/  @P2 STG.E desc[UR16][R10.64], R250 ;  /* 0x000000fa0a002986 */ /* 0x0003e6000c101910 */
[C---:B---3--:R-:W-:Y:S01]  /*29670*/  IMAD.WIDE R14, R19.reuse, 0x4, R4 ;  /* 0x00000004130e7825 */ /* 0x048fe200078e0204 */
[----:B------:R1:W-:Y:S04]  /*29680*/  @P5 STG.E desc[UR16][R12.64], R147 ;  /* 0x000000930c005986 */ /* 0x0003e8000c101910 */
[----:B------:R1:W-:Y:S01]  /*29690*/  @P1 STG.E desc[UR16][R14.64], R235 ;  /* 0x000000eb0e001986 */ /* 0x0003e2000c101910 */
[----:B------:R-:W-:-:S04]  /*296a0*/  VIADD R21, R19, UR4 ;  /* 0x0000000413157c36 */ /* 0x000fc80008000000 */
[----:B------:R-:W-:-:S04]  /*296b0*/  IMAD.WIDE R2, R21, 0x4, R2 ;  /* 0x0000000415027825 */ /* 0x000fc800078e0202 */
[----:B------:R-:W-:Y:S01]  /*296c0*/  IMAD.WIDE R4, R21, 0x4, R4 ;  /* 0x0000000415047825 */ /* 0x000fe200078e0204 */
[----:B------:R1:W-:Y:S01]  /*296d0*/  @P4 STG.E desc[UR16][R2.64], R151 ;  /* 0x0000009702004986 */ /* 0x0003e2000c101910 */
[----:B------:R-:W-:Y:S05]  /*296e0*/  @!P0 EXIT ;  /* 0x000000000000894d */ /* 0x000fea0003800000 */
[----:B------:R-:W-:Y:S01]  /*296f0*/  STG.E desc[UR16][R4.64], R251 ;  /* 0x000000fb04007986 */ /* 0x000fe2000c101910 */
[----:B------:R-:W-:Y:S05]  /*29700*/  EXIT ;  /* 0x000000000000794d */ /* 0x000fea0003800000 */
.L_x_2:
[----:B------:R-:W-:-:S00]  /*29710*/  BRA `(.L_x_2) ;  /* 0xfffffffc00fc7947 */ /* 0x000fc0000383ffff */
[----:B------:R-:W-:-:S00]  /*29720*/  NOP ;  /* 0x0000000000007918 */ /* 0x000fc00000000000 */
        /* <DEDUP_REMOVED lines=13> */
.L_x_3:


//--------------------- .nv.shared.matmul_kernel  --------------------------
	.section	.nv.shared.matmul_kernel,"aw",@nobits
	.sectionflags	@""
	.align	16
	.zero		1024


//--------------------- .nv.shared.reserved.0     --------------------------
	.section	.nv.shared.reserved.0,"aw",@nobits
	.weak		__nv_reservedSMEM_offset_0_alias
	.size		__nv_reservedSMEM_offset_0_alias, 0, 0
	.other		__nv_reservedSMEM_offset_0_alias,@"STO_CUDA_RESERVED_SHARED STV_DEFAULT"
__nv_reservedSMEM_offset_0_alias:
	.zero		0


//--------------------- .nv.constant0.matmul_kernel --------------------------
	.section	.nv.constant0.matmul_kernel,"a",@progbits
	.sectionflags	@""
	.align	4
.nv.constant0.matmul_kernel:
	.zero		608


//--------------------- SYMBOLS --------------------------

	.type		.nv.reservedSmem.offset0,@object
	.size		.nv.reservedSmem.offset0,0x4
